	.target	sm_90a

	.elftype	@"ET_EXEC"


//--------------------- .note.nv.tkinfo           --------------------------
	.section	.note.nv.tkinfo,"",@"SHT_NOTE"
	.sectionflags	@"SHF_NOTE_NV_TKINFO"
	.tkinfo
        /*0018*/ 	.word	0x00000002
        /*0030*/ 	.string	""
        /*0030*/ 	.string	"ptxas"
        /*0030*/ 	.string	"Cuda compilation tools, release 13.0, V13.0.88"
        /*0030*/ 	.string	"Build cuda_13.0.r13.0/compiler.36424714_0"
        /*0030*/ 	.string	"-v  -suppress-debug-info  -lineinfo  -arch sm_90a "



//--------------------- .note.nv.cuinfo           --------------------------
	.section	.note.nv.cuinfo,"",@"SHT_NOTE"
	.sectionflags	@"SHF_NOTE_NV_CUINFO"
        /*0018*/ 	.short	0x0002
        /*001a*/ 	.short	0x005a
        /*001c*/ 	.short	0x0082
	.zero		2


//--------------------- .nv.info                  --------------------------
	.section	.nv.info,"",@"SHT_CUDA_INFO"
	.align	4


	//----- nvinfo : EIATTR_REGCOUNT
	.align		4
        /*0000*/ 	.byte	0x04, 0x2f
        /*0002*/ 	.short	(.L_1 - .L_0)
	.align		4
.L_0:
        /*0004*/ 	.word	index@(matmul_kernel)
        /*0008*/ 	.word	0x000000ff


	//----- nvinfo : EIATTR_FRAME_SIZE
	.align		4
.L_1:
        /*000c*/ 	.byte	0x04, 0x11
        /*000e*/ 	.short	(.L_3 - .L_2)
	.align		4
.L_2:
        /*0010*/ 	.word	index@(matmul_kernel)
        /*0014*/ 	.word	0x00001748


	//----- nvinfo : EIATTR_MIN_STACK_SIZE
	.align		4
.L_3:
        /*0018*/ 	.byte	0x04, 0x12
        /*001a*/ 	.short	(.L_5 - .L_4)
	.align		4
.L_4:
        /*001c*/ 	.word	index@(matmul_kernel)
        /*0020*/ 	.word	0x00001748
.L_5:


//--------------------- .nv.compat                --------------------------
	.section	.nv.compat,"",@"SHT_CUDA_COMPAT_INFO"
	.align	4
        /*0000*/ 	.byte	0x02, 0x09, 0x01, 0x00, 0x02, 0x02, 0x04, 0x00, 0x02, 0x05, 0x05, 0x00, 0x03, 0x07, 0x01, 0x01
        /*0010*/ 	.byte	0x02, 0x03, 0x00, 0x00, 0x02, 0x06, 0x01, 0x00, 0x04, 0x0b, 0x08, 0x00, 0x00, 0x00, 0x00, 0x00
        /*0020*/ 	.byte	0x00, 0x00, 0x00, 0x00


//--------------------- .nv.info.matmul_kernel    --------------------------
	.section	.nv.info.matmul_kernel,"",@"SHT_CUDA_INFO"
	.sectionflags	@""
	.align	4


	//----- nvinfo : EIATTR_CUDA_API_VERSION
	.align		4
        /*0000*/ 	.byte	0x04, 0x37
        /*0002*/ 	.short	(.L_7 - .L_6)
.L_6:
        /*0004*/ 	.word	0x00000082


	//----- nvinfo : EIATTR_KPARAM_INFO
	.align		4
.L_7:
        /*0008*/ 	.byte	0x04, 0x17
        /*000a*/ 	.short	(.L_9 - .L_8)
.L_8:
        /*000c*/ 	.word	0x00000000
        /*0010*/ 	.short	0x000d
        /*0012*/ 	.short	0x0048
        /*0014*/ 	.byte	0x00, 0xf4, 0x21, 0x00


	//----- nvinfo : EIATTR_KPARAM_INFO
	.align		4
.L_9:
        /*0018*/ 	.byte	0x04, 0x17
        /*001a*/ 	.short	(.L_11 - .L_10)
.L_10:
        /*001c*/ 	.word	0x00000000
        /*0020*/ 	.short	0x000c
        /*0022*/ 	.short	0x0040
        /*0024*/ 	.byte	0x00, 0xf4, 0x21, 0x00


	//----- nvinfo : EIATTR_KPARAM_INFO
	.align		4
.L_11:
        /*0028*/ 	.byte	0x04, 0x17
        /*002a*/ 	.short	(.L_13 - .L_12)
.L_12:
        /*002c*/ 	.word	0x00000000
        /*0030*/ 	.short	0x000b
        /*0032*/ 	.short	0x0038
        /*0034*/ 	.byte	0x00, 0xf0, 0x11, 0x00


	//----- nvinfo : EIATTR_KPARAM_INFO
	.align		4
.L_13:
        /*0038*/ 	.byte	0x04, 0x17
        /*003a*/ 	.short	(.L_15 - .L_14)
.L_14:
        /*003c*/ 	.word	0x00000000
        /*0040*/ 	.short	0x000a
        /*0042*/ 	.short	0x0034
        /*0044*/ 	.byte	0x00, 0xf0, 0x11, 0x00


	//----- nvinfo : EIATTR_KPARAM_INFO
	.align		4
.L_15:
        /*0048*/ 	.byte	0x04, 0x17
        /*004a*/ 	.short	(.L_17 - .L_16)
.L_16:
        /*004c*/ 	.word	0x00000000
        /*0050*/ 	.short	0x0009
        /*0052*/ 	.short	0x0030
        /*0054*/ 	.byte	0x00, 0xf0, 0x11, 0x00


	//----- nvinfo : EIATTR_KPARAM_INFO
	.align		4
.L_17:
        /*0058*/ 	.byte	0x04, 0x17
        /*005a*/ 	.short	(.L_19 - .L_18)
.L_18:
        /*005c*/ 	.word	0x00000000
        /*0060*/ 	.short	0x0008
        /*0062*/ 	.short	0x002c
        /*0064*/ 	.byte	0x00, 0xf0, 0x11, 0x00


	//----- nvinfo : EIATTR_KPARAM_INFO
	.align		4
.L_19:
        /*0068*/ 	.byte	0x04, 0x17
        /*006a*/ 	.short	(.L_21 - .L_20)
.L_20:
        /*006c*/ 	.word	0x00000000
        /*0070*/ 	.short	0x0007
        /*0072*/ 	.short	0x0028
        /*0074*/ 	.byte	0x00, 0xf0, 0x11, 0x00


	//----- nvinfo : EIATTR_KPARAM_INFO
	.align		4
.L_21:
        /*0078*/ 	.byte	0x04, 0x17
        /*007a*/ 	.short	(.L_23 - .L_22)
.L_22:
        /*007c*/ 	.word	0x00000000
        /*0080*/ 	.short	0x0006
        /*0082*/ 	.short	0x0024
        /*0084*/ 	.byte	0x00, 0xf0, 0x11, 0x00


	//----- nvinfo : EIATTR_KPARAM_INFO
	.align		4
.L_23:
        /*0088*/ 	.byte	0x04, 0x17
        /*008a*/ 	.short	(.L_25 - .L_24)
.L_24:
        /*008c*/ 	.word	0x00000000
        /*0090*/ 	.short	0x0005
        /*0092*/ 	.short	0x0020
        /*0094*/ 	.byte	0x00, 0xf0, 0x11, 0x00


	//----- nvinfo : EIATTR_KPARAM_INFO
	.align		4
.L_25:
        /*0098*/ 	.byte	0x04, 0x17
        /*009a*/ 	.short	(.L_27 - .L_26)
.L_26:
        /*009c*/ 	.word	0x00000000
        /*00a0*/ 	.short	0x0004
        /*00a2*/ 	.short	0x001c
        /*00a4*/ 	.byte	0x00, 0xf0, 0x11, 0x00


	//----- nvinfo : EIATTR_KPARAM_INFO
	.align		4
.L_27:
        /*00a8*/ 	.byte	0x04, 0x17
        /*00aa*/ 	.short	(.L_29 - .L_28)
.L_28:
        /*00ac*/ 	.word	0x00000000
        /*00b0*/ 	.short	0x0003
        /*00b2*/ 	.short	0x0018
        /*00b4*/ 	.byte	0x00, 0xf0, 0x11, 0x00


	//----- nvinfo : EIATTR_KPARAM_INFO
	.align		4
.L_29:
        /*00b8*/ 	.byte	0x04, 0x17
        /*00ba*/ 	.short	(.L_31 - .L_30)
.L_30:
        /*00bc*/ 	.word	0x00000000
        /*00c0*/ 	.short	0x0002
        /*00c2*/ 	.short	0x0010
        /*00c4*/ 	.byte	0x00, 0xf4, 0x21, 0x00


	//----- nvinfo : EIATTR_KPARAM_INFO
	.align		4
.L_31:
        /*00c8*/ 	.byte	0x04, 0x17
        /*00ca*/ 	.short	(.L_33 - .L_32)
.L_32:
        /*00cc*/ 	.word	0x00000000
        /*00d0*/ 	.short	0x0001
        /*00d2*/ 	.short	0x0008
        /*00d4*/ 	.byte	0x00, 0xf4, 0x21, 0x00


	//----- nvinfo : EIATTR_KPARAM_INFO
	.align		4
.L_33:
        /*00d8*/ 	.byte	0x04, 0x17
        /*00da*/ 	.short	(.L_35 - .L_34)
.L_34:
        /*00dc*/ 	.word	0x00000000
        /*00e0*/ 	.short	0x0000
        /*00e2*/ 	.short	0x0000
        /*00e4*/ 	.byte	0x00, 0xf4, 0x21, 0x00


	//----- nvinfo : EIATTR_EXPLICIT_CLUSTER
	.align		4
.L_35:
        /*00e8*/ 	.byte	0x01, 0x3e
	.zero		2


	//----- nvinfo : EIATTR_CTA_PER_CLUSTER
	.align		4
        /*00ec*/ 	.byte	0x04, 0x3d
        /*00ee*/ 	.short	(.L_37 - .L_36)
.L_36:
        /*00f0*/ 	.word	0x00000002
        /*00f4*/ 	.word	0x00000001
        /*00f8*/ 	.word	0x00000001


	//----- nvinfo : EIATTR_SPARSE_MMA_MASK
	.align		4
.L_37:
        /*00fc*/ 	.byte	0x03, 0x50
        /*00fe*/ 	.short	0x0000


	//----- nvinfo : EIATTR_MAXREG_COUNT
	.align		4
        /*0100*/ 	.byte	0x03, 0x1b
        /*0102*/ 	.short	0x00ff


	//----- nvinfo : EIATTR_NUM_BARRIERS
	.align		4
        /*0104*/ 	.byte	0x02, 0x4c
        /*0106*/ 	.byte	0x01
	.zero		1


	//----- nvinfo : EIATTR_ANNOTATIONS
	.align		4
        /*0108*/ 	.byte	0x04, 0x55
        /*010a*/ 	.short	(.L_39 - .L_38)


	//   ....[0]....
.L_38:
        /*010c*/ 	.word	0x00000001
        /*0110*/ 	.byte	0x50, 0x00, 0x00, 0x00, 0x01, 0x00, 0x00, 0x00, 0x00, 0x07, 0x00, 0x00, 0x01, 0x00, 0x00, 0x00
        /* <DEDUP_REMOVED lines=2620> */
        /*a4e0*/ 	.byte	0x30, 0x28, 0x04, 0x00


	//----- nvinfo : EIATTR_MERCURY_ISA_VERSION
	.align		4
.L_39:
        /*a4e4*/ 	.byte	0x03, 0x5f
        /*a4e6*/ 	.short	0x0101


	//----- nvinfo : EIATTR_EXIT_INSTR_OFFSETS
	.align		4
        /*a4e8*/ 	.byte	0x04, 0x1c
        /*a4ea*/ 	.short	(.L_41 - .L_40)


	//   ....[0]....
.L_40:
        /*a4ec*/ 	.word	0x00042ae0


	//   ....[1]....
        /*a4f0*/ 	.word	0x00042b00


	//----- nvinfo : EIATTR_REQNTID
	.align		4
.L_41:
        /*a4f4*/ 	.byte	0x04, 0x10
        /*a4f6*/ 	.short	(.L_43 - .L_42)
.L_42:
        /*a4f8*/ 	.word	0x00000080
        /*a4fc*/ 	.word	0x00000001
        /*a500*/ 	.word	0x00000001


	//----- nvinfo : EIATTR_CBANK_PARAM_SIZE
	.align		4
.L_43:
        /*a504*/ 	.byte	0x03, 0x19
        /*a506*/ 	.short	0x0050


	//----- nvinfo : EIATTR_PARAM_CBANK
	.align		4
        /*a508*/ 	.byte	0x04, 0x0a
        /*a50a*/ 	.short	(.L_45 - .L_44)
	.align		4
.L_44:
        /*a50c*/ 	.word	index@(.nv.constant0.matmul_kernel)
        /*a510*/ 	.short	0x0210
        /*a512*/ 	.short	0x0050


	//----- nvinfo : EIATTR_SW_WAR
	.align		4
.L_45:
        /*a514*/ 	.byte	0x04, 0x36
        /*a516*/ 	.short	(.L_47 - .L_46)
.L_46:
        /*a518*/ 	.word	0x00000008
.L_47:


//--------------------- .nv.callgraph             --------------------------
	.section	.nv.callgraph,"",@"SHT_CUDA_CALLGRAPH"
	.align	4
	.sectionentsize	8
	.align		4
        /*0000*/ 	.word	0x00000000
	.align		4
        /*0004*/ 	.word	0xffffffff
	.align		4
        /*0008*/ 	.word	0x00000000
	.align		4
        /*000c*/ 	.word	0xfffffffe
	.align		4
        /*0010*/ 	.word	0x00000000
	.align		4
        /*0014*/ 	.word	0xfffffffd
	.align		4
        /*0018*/ 	.word	0x00000000
	.align		4
        /*001c*/ 	.word	0xfffffffc


//--------------------- .text.matmul_kernel       --------------------------
	.section	.text.matmul_kernel,"ax",@progbits
	.align	128
        .global         matmul_kernel
        .type           matmul_kernel,@function
        .size           matmul_kernel,(.L_x_3 - matmul_kernel)
        .other          matmul_kernel,@"STO_CUDA_ENTRY STV_DEFAULT"
matmul_kernel:
.text.matmul_kernel:
[----:B------:R-:W1:Y:S08]  /*0000*/  LDC R1, c[0x0][0x28] ;  /* 0x00000a00ff017b82 */ /* 0x000e700000000800 */
[----:B------:R-:W2:Y:S01]  /*0010*/  LDC.64 R2, c[0x0][0x228] ;  /* 0x00008a00ff027b82 */ /* 0x000ea20000000a00 */
[----:B-1----:R-:W-:-:S07]  /*0020*/  VIADD R1, R1, 0xffffe8b8 ;  /* 0xffffe8b801017836 */ /* 0x002fce0000000000 */
[----:B------:R-:W1:Y:S01]  /*0030*/  S2UR UR4, SR_CTAID.X ;  /* 0x00000000000479c3 */ /* 0x000e620000002500 */
[----:B--2---:R-:W-:Y:S01]  /*0040*/  IMAD.MOV.U32 R10, RZ, RZ, R3 ;  /* 0x000000ffff0a7224 */ /* 0x004fe200078e0003 */
[----:B------:R2:W-:Y:S01]  /*0050*/  STL.64 [R1+0xce8], R2 ;  /* 0x000ce80201007387 */ /* 0x0005e20000100a00 */
[----:B------:R-:W-:Y:S02]  /*0060*/  IMAD.MOV.U32 R12, RZ, RZ, R2 ;  /* 0x000000ffff0c7224 */ /* 0x000fe400078e0002 */
[----:B------:R-:W-:-:S03]  /*0070*/  VIADD R0, R10, 0xff ;  /* 0x000000ff0a007836 */ /* 0x000fc60000000000 */
[----:B------:R-:W-:Y:S02]  /*0080*/  IABS R126, R12 ;  /* 0x0000000c007e7213 */ /* 0x000fe40000000000 */
[----:B-1----:R-:W-:Y:S01]  /*0090*/  I2FP.F32.U32 R5, UR4 ;  /* 0x0000000400057c45 */ /* 0x002fe20008201000 */
[----:B------:R-:W-:Y:S01]  /*00a0*/  ULDC UR4, c[0x0][0x150] ;  /* 0x0000540000047ab9 */ /* 0x000fe20000000800 */
[----:B--2---:R-:W-:-:S03]  /*00b0*/  SHF.R.S32.HI R3, RZ, 0x1f, R0 ;  /* 0x0000001fff037819 */ /* 0x004fc60000011400 */
[----:B------:R-:W-:Y:S01]  /*00c0*/  FMUL R5, R5, UR4 ;  /* 0x0000000405057c20 */ /* 0x000fe20008400000 */
[----:B------:R-:W1:Y:S01]  /*00d0*/  S2UR UR4, SR_CgaCtaId ;  /* 0x00000000000479c3 */ /* 0x000e620000008800 */
[----:B------:R-:W-:Y:S02]  /*00e0*/  LEA.HI R3, R3, R0, RZ, 0x8 ;  /* 0x0000000003037211 */ /* 0x000fe400078f40ff */
[----:B------:R-:W2:Y:S02]  /*00f0*/  F2I.U32.TRUNC.NTZ R7, R5 ;  /* 0x0000000500077305 */ /* 0x000ea4000020f000 */
[----:B------:R-:W-:-:S05]  /*0100*/  SHF.R.S32.HI R3, RZ, 0x8, R3 ;  /* 0x00000008ff037819 */ /* 0x000fca0000011403 */
[----:B------:R-:W-:-:S05]  /*0110*/  IMAD.SHL.U32 R4, R3, 0x8, RZ ;  /* 0x0000000803047824 */ /* 0x000fca00078e00ff */
[----:B------:R-:W-:Y:S02]  /*0120*/  IABS R9, R4 ;  /* 0x0000000400097213 */ /* 0x000fe40000000000 */
[----:B--2---:R-:W-:Y:S02]  /*0130*/  IABS R13, R7 ;  /* 0x00000007000d7213 */ /* 0x004fe40000000000 */
[----:B------:R-:W2:Y:S01]  /*0140*/  I2F.RP R0, R9 ;  /* 0x0000000900007306 */ /* 0x000ea20000209400 */
[----:B-1----:R-:W-:-:S04]  /*0150*/  USHF.L.U32 UR6, UR4, 0x7, URZ ;  /* 0x0000000704067899 */ /* 0x002fc8000800063f */
[----:B------:R-:W-:-:S03]  /*0160*/  ULOP3.LUT UR6, UR6, 0x80, URZ, 0xc0, !UPT ;  /* 0x0000008006067892 */ /* 0x000fc6000f8ec03f */
[----:B--2---:R-:W1:Y:S02]  /*0170*/  MUFU.RCP R0, R0 ;  /* 0x0000000000007308 */ /* 0x004e640000001000 */
[----:B-1----:R-:W-:Y:S01]  /*0180*/  VIADD R2, R0, 0xffffffe ;  /* 0x0ffffffe00027836 */ /* 0x002fe20000000000 */
[----:B------:R-:W-:-:S05]  /*0190*/  IABS R0, R4 ;  /* 0x0000000400007213 */ /* 0x000fca0000000000 */
[----:B------:R1:W2:Y:S01]  /*01a0*/  F2I.FTZ.U32.TRUNC.NTZ R3, R2 ;  /* 0x0000000200037305 */ /* 0x0002a2000021f000 */
[----:B------:R-:W-:Y:S01]  /*01b0*/  IADD3 R0, RZ, -R0, RZ ;  /* 0x80000000ff007210 */ /* 0x000fe20007ffe0ff */
[----:B-1----:R-:W-:Y:S02]  /*01c0*/  IMAD.MOV.U32 R2, RZ, RZ, RZ ;  /* 0x000000ffff027224 */ /* 0x002fe400078e00ff */
[----:B--2---:R-:W-:-:S04]  /*01d0*/  IMAD.MOV R6, RZ, RZ, -R3 ;  /* 0x000000ffff067224 */ /* 0x004fc800078e0a03 */
[----:B------:R-:W-:-:S04]  /*01e0*/  IMAD R11, R6, R9, RZ ;  /* 0x00000009060b7224 */ /* 0x000fc800078e02ff */
[----:B------:R-:W-:-:S06]  /*01f0*/  IMAD.HI.U32 R2, R3, R11, R2 ;  /* 0x0000000b03027227 */ /* 0x000fcc00078e0002 */
[----:B------:R-:W-:-:S04]  /*0200*/  IMAD.HI.U32 R2, R2, R13, RZ ;  /* 0x0000000d02027227 */ /* 0x000fc800078e00ff */
[----:B------:R-:W-:-:S05]  /*0210*/  IMAD R0, R2, R0, R13 ;  /* 0x0000000002007224 */ /* 0x000fca00078e020d */
[----:B------:R-:W-:-:S13]  /*0220*/  ISETP.GT.U32.AND P1, PT, R9, R0, PT ;  /* 0x000000000900720c */ /* 0x000fda0003f24070 */
[----:B------:R-:W-:Y:S02]  /*0230*/  @!P1 IMAD.IADD R0, R0, 0x1, -R9 ;  /* 0x0000000100009824 */ /* 0x000fe400078e0a09 */
[----:B------:R-:W-:Y:S01]  /*0240*/  @!P1 VIADD R2, R2, 0x1 ;  /* 0x0000000102029836 */ /* 0x000fe20000000000 */
[----:B------:R-:W-:Y:S02]  /*0250*/  ISETP.NE.AND P1, PT, R4, RZ, PT ;  /* 0x000000ff0400720c */ /* 0x000fe40003f25270 */
[----:B------:R-:W-:Y:S02]  /*0260*/  ISETP.GE.U32.AND P0, PT, R0, R9, PT ;  /* 0x000000090000720c */ /* 0x000fe40003f06070 */
[----:B------:R-:W-:-:S04]  /*0270*/  LOP3.LUT R0, R7, R4, RZ, 0x3c, !PT ;  /* 0x0000000407007212 */ /* 0x000fc800078e3cff */
[----:B------:R-:W-:Y:S01]  /*0280*/  ISETP.GE.AND P2, PT, R0, RZ, PT ;  /* 0x000000ff0000720c */ /* 0x000fe20003f46270 */
[----:B------:R-:W-:-:S05]  /*0290*/  VIADD R0, R12, 0xff ;  /* 0x000000ff0c007836 */ /* 0x000fca0000000000 */
[----:B------:R-:W-:Y:S01]  /*02a0*/  SHF.R.S32.HI R3, RZ, 0x1f, R0 ;  /* 0x0000001fff037819 */ /* 0x000fe20000011400 */
[----:B------:R-:W-:-:S03]  /*02b0*/  @P0 VIADD R2, R2, 0x1 ;  /* 0x0000000102020836 */ /* 0x000fc60000000000 */
[----:B------:R-:W-:-:S03]  /*02c0*/  LEA.HI R3, R3, R0, RZ, 0x8 ;  /* 0x0000000003037211 */ /* 0x000fc600078f40ff */
[----:B------:R-:W-:Y:S01]  /*02d0*/  @!P2 IMAD.MOV R2, RZ, RZ, -R2 ;  /* 0x000000ffff02a224 */ /* 0x000fe200078e0a02 */
[----:B------:R-:W-:-:S05]  /*02e0*/  @!P1 LOP3.LUT R2, RZ, R4, RZ, 0x33, !PT ;  /* 0x00000004ff029212 */ /* 0x000fca00078e33ff */
[C---:B------:R-:W-:Y:S01]  /*02f0*/  IMAD.SHL.U32 R8, R2.reuse, 0x8, RZ ;  /* 0x0000000802087824 */ /* 0x040fe200078e00ff */
[----:B------:R-:W-:-:S04]  /*0300*/  IADD3 R2, -R2, RZ, RZ ;  /* 0x000000ff02027210 */ /* 0x000fc80007ffe1ff */
[----:B------:R-:W-:-:S04]  /*0310*/  LEA.HI.SX32 R3, R3, -R8, 0x18 ;  /* 0x8000000803037211 */ /* 0x000fc800078fc2ff */
[----:B------:R-:W-:Y:S02]  /*0320*/  VIMNMX R13, R3, 0x8, PT ;  /* 0x00000008030d7848 */ /* 0x000fe40003fe0100 */
[----:B------:R-:W-:Y:S01]  /*0330*/  IABS R3, R10 ;  /* 0x0000000a00037213 */ /* 0x000fe20000000000 */
[----:B------:R-:W-:Y:S01]  /*0340*/  IMAD R10, R4, R2, R7 ;  /* 0x00000002040a7224 */ /* 0x000fe200078e0207 */
[----:B------:R-:W-:Y:S01]  /*0350*/  IABS R9, R13 ;  /* 0x0000000d00097213 */ /* 0x000fe20000000000 */
[----:B------:R-:W-:-:S03]  /*0360*/  IMAD.MOV.U32 R4, RZ, RZ, RZ ;  /* 0x000000ffff047224 */ /* 0x000fc600078e00ff */
[----:B------:R-:W1:Y:S01]  /*0370*/  I2F.RP R0, R9 ;  /* 0x0000000900007306 */ /* 0x000e620000209400 */
[----:B------:R-:W-:-:S07]  /*0380*/  IABS R2, R10 ;  /* 0x0000000a00027213 */ /* 0x000fce0000000000 */
[----:B-1----:R-:W1:Y:S02]  /*0390*/  MUFU.RCP R0, R0 ;  /* 0x0000000000007308 */ /* 0x002e640000001000 */
[----:B-1----:R-:W-:Y:S01]  /*03a0*/  VIADD R5, R0, 0xffffffe ;  /* 0x0ffffffe00057836 */ /* 0x002fe20000000000 */
[----:B------:R-:W-:-:S05]  /*03b0*/  IABS R0, R13 ;  /* 0x0000000d00007213 */ /* 0x000fca0000000000 */
[----:B------:R-:W1:Y:S01]  /*03c0*/  F2I.FTZ.U32.TRUNC.NTZ R5, R5 ;  /* 0x0000000500057305 */ /* 0x000e62000021f000 */
[----:B------:R-:W-:Y:S02]  /*03d0*/  IMAD.MOV R0, RZ, RZ, -R0 ;  /* 0x000000ffff007224 */ /* 0x000fe400078e0a00 */
[----:B-1----:R-:W-:-:S04]  /*03e0*/  IMAD.MOV R6, RZ, RZ, -R5 ;  /* 0x000000ffff067224 */ /* 0x002fc800078e0a05 */
[----:B------:R-:W-:Y:S02]  /*03f0*/  IMAD R7, R6, R9, RZ ;  /* 0x0000000906077224 */ /* 0x000fe400078e02ff */
[----:B------:R-:W1:Y:S02]  /*0400*/  I2F.RP R6, R3 ;  /* 0x0000000300067306 */ /* 0x000e640000209400 */
[----:B------:R-:W-:-:S04]  /*0410*/  IMAD.HI.U32 R4, R5, R7, R4 ;  /* 0x0000000705047227 */ /* 0x000fc800078e0004 */
[----:B------:R-:W-:Y:S02]  /*0420*/  IMAD.MOV.U32 R5, RZ, RZ, R2 ;  /* 0x000000ffff057224 */ /* 0x000fe400078e0002 */
[----:B------:R-:W2:Y:S02]  /*0430*/  I2F.RP R2, R126 ;  /* 0x0000007e00027306 */ /* 0x000ea40000209400 */
[----:B------:R-:W-:-:S04]  /*0440*/  IMAD.HI.U32 R4, R4, R5, RZ ;  /* 0x0000000504047227 */ /* 0x000fc800078e00ff */
[----:B------:R-:W-:Y:S02]  /*0450*/  IMAD R0, R4, R0, R5 ;  /* 0x0000000004007224 */ /* 0x000fe400078e0205 */
[----:B-1----:R-:W1:Y:S03]  /*0460*/  MUFU.RCP R6, R6 ;  /* 0x0000000600067308 */ /* 0x002e660000001000 */
[----:B------:R-:W-:-:S05]  /*0470*/  ISETP.GT.U32.AND P1, PT, R9, R0, PT ;  /* 0x000000000900720c */ /* 0x000fca0003f24070 */
[----:B--2---:R-:W2:Y:S08]  /*0480*/  MUFU.RCP R2, R2 ;  /* 0x0000000200027308 */ /* 0x004eb00000001000 */
[----:B------:R-:W-:Y:S02]  /*0490*/  @!P1 IMAD.IADD R0, R0, 0x1, -R9 ;  /* 0x0000000100009824 */ /* 0x000fe400078e0a09 */
[----:B-1----:R-:W-:-:S02]  /*04a0*/  VIADD R5, R6, 0xffffffe ;  /* 0x0ffffffe06057836 */ /* 0x002fc40000000000 */
[----:B------:R-:W-:Y:S01]  /*04b0*/  @!P1 VIADD R4, R4, 0x1 ;  /* 0x0000000104049836 */ /* 0x000fe20000000000 */
[----:B------:R-:W-:Y:S02]  /*04c0*/  ISETP.GE.U32.AND P0, PT, R0, R9, PT ;  /* 0x000000090000720c */ /* 0x000fe40003f06070 */
[----:B------:R-:W-:Y:S01]  /*04d0*/  LOP3.LUT R0, R10, R13, RZ, 0x3c, !PT ;  /* 0x0000000d0a007212 */ /* 0x000fe200078e3cff */
[----:B------:R-:W1:Y:S01]  /*04e0*/  F2I.FTZ.U32.TRUNC.NTZ R5, R5 ;  /* 0x0000000500057305 */ /* 0x000e62000021f000 */
[----:B------:R-:W-:Y:S01]  /*04f0*/  ISETP.NE.AND P1, PT, R13, RZ, PT ;  /* 0x000000ff0d00720c */ /* 0x000fe20003f25270 */
[----:B--2---:R-:W-:Y:S01]  /*0500*/  VIADD R244, R2, 0xffffffe ;  /* 0x0ffffffe02f47836 */ /* 0x004fe20000000000 */
[----:B------:R-:W-:-:S05]  /*0510*/  ISETP.GE.AND P2, PT, R0, RZ, PT ;  /* 0x000000ff0000720c */ /* 0x000fca0003f46270 */
[----:B------:R-:W2:Y:S02]  /*0520*/  F2I.FTZ.U32.TRUNC.NTZ R245, R244 ;  /* 0x000000f400f57305 */ /* 0x000ea4000021f000 */
[----:B------:R-:W-:-:S05]  /*0530*/  @P0 VIADD R4, R4, 0x1 ;  /* 0x0000000104040836 */ /* 0x000fca0000000000 */
[----:B------:R-:W-:Y:S01]  /*0540*/  MOV R0, R4 ;  /* 0x0000000400007202 */ /* 0x000fe20000000f00 */
[----:B-1----:R-:W-:Y:S02]  /*0550*/  IMAD.MOV R2, RZ, RZ, -R5 ;  /* 0x000000ffff027224 */ /* 0x002fe400078e0a05 */
[----:B------:R-:W-:Y:S02]  /*0560*/  IMAD.MOV.U32 R4, RZ, RZ, RZ ;  /* 0x000000ffff047224 */ /* 0x000fe400078e00ff */
[----:B------:R-:W-:Y:S01]  /*0570*/  @!P2 IMAD.MOV R0, RZ, RZ, -R0 ;  /* 0x000000ffff00a224 */ /* 0x000fe200078e0a00 */
[----:B------:R-:W-:Y:S01]  /*0580*/  @!P1 LOP3.LUT R0, RZ, R13, RZ, 0x33, !PT ;  /* 0x0000000dff009212 */ /* 0x000fe200078e33ff */
[----:B------:R-:W-:Y:S02]  /*0590*/  IMAD R11, R2, R3, RZ ;  /* 0x00000003020b7224 */ /* 0x000fe400078e02ff */
[----:B--2---:R-:W-:Y:S02]  /*05a0*/  IMAD.MOV R2, RZ, RZ, -R245 ;  /* 0x000000ffff027224 */ /* 0x004fe400078e0af5 */
[----:B------:R-:W-:-:S02]  /*05b0*/  IMAD.SHL.U32 R7, R0, 0x100, RZ ;  /* 0x0000010000077824 */ /* 0x000fc400078e00ff */
[----:B------:R-:W-:-:S03]  /*05c0*/  IMAD.HI.U32 R11, R5, R11, R4 ;  /* 0x0000000b050b7227 */ /* 0x000fc600078e0004 */
[----:B------:R-:W-:Y:S01]  /*05d0*/  IABS R6, R7 ;  /* 0x0000000700067213 */ /* 0x000fe20000000000 */
[----:B------:R-:W-:Y:S01]  /*05e0*/  IMAD.MOV R0, RZ, RZ, -R0 ;  /* 0x000000ffff007224 */ /* 0x000fe200078e0a00 */
[C---:B------:R-:W-:Y:S01]  /*05f0*/  IADD3 R21, R7.reuse, 0x12, RZ ;  /* 0x0000001207157810 */ /* 0x040fe20007ffe0ff */
[----:B------:R-:W-:Y:S01]  /*0600*/  IMAD.MOV.U32 R5, RZ, RZ, R2 ;  /* 0x000000ffff057224 */ /* 0x000fe200078e0002 */
[C---:B------:R-:W-:Y:S01]  /*0610*/  IADD3 R33, R7.reuse, 0x1e, RZ ;  /* 0x0000001e07217810 */ /* 0x040fe20007ffe0ff */
[----:B------:R-:W-:Y:S01]  /*0620*/  IMAD.MOV.U32 R4, RZ, RZ, R6 ;  /* 0x000000ffff047224 */ /* 0x000fe200078e0006 */
[----:B------:R-:W-:Y:S01]  /*0630*/  IADD3 R79, R7, 0x4b, RZ ;  /* 0x0000004b074f7810 */ /* 0x000fe20007ffe0ff */
[----:B------:R-:W-:Y:S01]  /*0640*/  IMAD R0, R13, R0, R10 ;  /* 0x000000000d007224 */ /* 0x000fe200078e020a */
[----:B------:R-:W-:Y:S01]  /*0650*/  IADD3 R120, R7, 0x78, RZ ;  /* 0x0000007807787810 */ /* 0x000fe20007ffe0ff */
[----:B------:R-:W-:Y:S01]  /*0660*/  IMAD.HI.U32 R2, R11, R4, RZ ;  /* 0x000000040b027227 */ /* 0x000fe200078e00ff */
[----:B------:R-:W-:-:S02]  /*0670*/  IADD3 R166, R7, 0xa5, RZ ;  /* 0x000000a507a67810 */ /* 0x000fc40007ffe0ff */
[----:B------:R-:W-:Y:S01]  /*0680*/  IADD3 R0, R8, R0, RZ ;  /* 0x0000000008007210 */ /* 0x000fe20007ffe0ff */
[----:B------:R-:W-:Y:S01]  /*0690*/  IMAD.MOV R2, RZ, RZ, -R2 ;  /* 0x000000ffff027224 */ /* 0x000fe200078e0a02 */
[----:B------:R-:W-:Y:S01]  /*06a0*/  IADD3 R211, R7, 0xd2, RZ ;  /* 0x000000d207d37810 */ /* 0x000fe20007ffe0ff */
[----:B------:R-:W-:Y:S01]  /*06b0*/  IMAD R5, R5, R126, RZ ;  /* 0x0000007e05057224 */ /* 0x000fe200078e02ff */
[----:B------:R-:W-:Y:S01]  /*06c0*/  R2UR UR5, R0 ;  /* 0x00000000000572ca */ /* 0x000fe200000e0000 */
[----:B------:R-:W-:Y:S02]  /*06d0*/  IMAD R0, R3, R2, R4 ;  /* 0x0000000203007224 */ /* 0x000fe400078e0204 */
[----:B------:R-:W-:Y:S02]  /*06e0*/  IMAD.MOV.U32 R244, RZ, RZ, RZ ;  /* 0x000000fffff47224 */ /* 0x000fe400078e00ff */
[C---:B------:R-:W-:Y:S01]  /*06f0*/  VIADD R9, R7.reuse, 0xff ;  /* 0x000000ff07097836 */ /* 0x040fe20000000000 */
[----:B------:R1:W-:Y:S01]  /*0700*/  STL [R1+0x24], R0 ;  /* 0x0000240001007387 */ /* 0x0003e20000100800 */
[----:B------:R-:W-:-:S02]  /*0710*/  VIADD R8, R7, 0x1 ;  /* 0x0000000107087836 */ /* 0x000fc40000000000 */
[----:B------:R-:W-:Y:S01]  /*0720*/  IMAD.HI.U32 R244, R245, R5, R244 ;  /* 0x00000005f5f47227 */ /* 0x000fe200078e00f4 */
[----:B------:R-:W-:Y:S01]  /*0730*/  STL [R1+0x1528], R9 ;  /* 0x0015280901007387 */ /* 0x000fe20000100800 */
[----:B------:R-:W-:Y:S02]  /*0740*/  IABS R16, R9 ;  /* 0x0000000900107213 */ /* 0x000fe40000000000 */
[C---:B------:R-:W-:Y:S01]  /*0750*/  VIADD R6, R7.reuse, 0x2 ;  /* 0x0000000207067836 */ /* 0x040fe20000000000 */
[----:B------:R2:W-:Y:S01]  /*0760*/  STL [R1+0x113c], R8 ;  /* 0x00113c0801007387 */ /* 0x0005e20000100800 */
[C---:B------:R-:W-:Y:S01]  /*0770*/  VIADD R5, R7.reuse, 0x3 ;  /* 0x0000000307057836 */ /* 0x040fe20000000000 */
[----:B------:R-:W-:Y:S01]  /*0780*/  ULEA UR5, UR5, UR6, 0x8 ;  /* 0x0000000605057291 */ /* 0x000fe2000f8e403f */
[C---:B-1----:R-:W-:Y:S01]  /*0790*/  VIADD R0, R7.reuse, 0x4 ;  /* 0x0000000407007836 */ /* 0x042fe20000000000 */
[----:B------:R1:W-:Y:S01]  /*07a0*/  STL [R1+0x1138], R6 ;  /* 0x0011380601007387 */ /* 0x0003e20000100800 */
[----:B------:R-:W-:Y:S01]  /*07b0*/  IABS R10, R6 ;  /* 0x00000006000a7213 */ /* 0x000fe20000000000 */
[----:B------:R-:W-:Y:S01]  /*07c0*/  VIADD R15, R7, 0xb ;  /* 0x0000000b070f7836 */ /* 0x000fe20000000000 */
[----:B------:R-:W-:Y:S01]  /*07d0*/  IABS R12, R5 ;  /* 0x00000005000c7213 */ /* 0x000fe20000000000 */
[----:B------:R-:W-:Y:S01]  /*07e0*/  STL [R1+0x1134], R5 ;  /* 0x0011340501007387 */ /* 0x000fe20000100800 */
[----:B------:R-:W-:Y:S01]  /*07f0*/  IABS R14, R0 ;  /* 0x00000000000e7213 */ /* 0x000fe20000000000 */
[----:B------:R-:W-:Y:S01]  /*0800*/  IMAD.HI.U32 R2, R11, R10, RZ ;  /* 0x0000000a0b027227 */ /* 0x000fe200078e00ff */
[----:B--2---:R-:W-:Y:S01]  /*0810*/  IABS R8, R8 ;  /* 0x0000000800087213 */ /* 0x004fe20000000000 */
[----:B------:R2:W-:Y:S01]  /*0820*/  STL [R1+0x1130], R0 ;  /* 0x0011300001007387 */ /* 0x0005e20000100800 */
[----:B------:R-:W-:Y:S01]  /*0830*/  IADD3 R247, R7, 0xf6, RZ ;  /* 0x000000f607f77810 */ /* 0x000fe20007ffe0ff */
[----:B-1----:R-:W-:Y:S01]  /*0840*/  IMAD.HI.U32 R6, R11, R16, RZ ;  /* 0x000000100b067227 */ /* 0x002fe200078e00ff */
[----:B------:R-:W-:-:S03]  /*0850*/  ULDC.64 UR6, c[0x0][0x210] ;  /* 0x0000840000067ab9 */ /* 0x000fc60000000a00 */
[----:B------:R-:W-:-:S04]  /*0860*/  IMAD.HI.U32 R4, R11, R12, RZ ;  /* 0x0000000c0b047227 */ /* 0x000fc800078e00ff */
[----:B--2---:R-:W-:-:S04]  /*0870*/  IMAD.HI.U32 R0, R11, R8, RZ ;  /* 0x000000080b007227 */ /* 0x004fc800078e00ff */
[----:B------:R-:W-:Y:S01]  /*0880*/  IMAD.MOV R9, RZ, RZ, -R6 ;  /* 0x000000ffff097224 */ /* 0x000fe200078e0a06 */
[----:B------:R-:W-:Y:S01]  /*0890*/  IADD3 R6, -R0, RZ, RZ ;  /* 0x000000ff00067210 */ /* 0x000fe20007ffe1ff */
[----:B------:R-:W-:-:S04]  /*08a0*/  IMAD.HI.U32 R5, R11, R14, RZ ;  /* 0x0000000e0b057227 */ /* 0x000fc800078e00ff */
[----:B------:R-:W-:Y:S02]  /*08b0*/  IMAD.MOV R2, RZ, RZ, -R2 ;  /* 0x000000ffff027224 */ /* 0x000fe400078e0a02 */
[----:B------:R-:W-:Y:S02]  /*08c0*/  IMAD.MOV R4, RZ, RZ, -R4 ;  /* 0x000000ffff047224 */ /* 0x000fe400078e0a04 */
[----:B------:R-:W-:Y:S02]  /*08d0*/  IMAD.MOV R5, RZ, RZ, -R5 ;  /* 0x000000ffff057224 */ /* 0x000fe400078e0a05 */
[C---:B------:R-:W-:Y:S02]  /*08e0*/  IMAD R8, R3.reuse, R6, R8 ;  /* 0x0000000603087224 */ /* 0x040fe400078e0208 */
[C---:B------:R-:W-:Y:S02]  /*08f0*/  IMAD R6, R3.reuse, R2, R10 ;  /* 0x0000000203067224 */ /* 0x040fe400078e020a */
[C---:B------:R-:W-:Y:S01]  /*0900*/  IMAD R4, R3.reuse, R4, R12 ;  /* 0x0000000403047224 */ /* 0x040fe200078e020c */
[----:B------:R1:W-:Y:S01]  /*0910*/  STL [R1+0x20], R8 ;  /* 0x0000200801007387 */ /* 0x0003e20000100800 */
[----:B------:R-:W-:-:S02]  /*0920*/  IMAD R2, R3, R5, R14 ;  /* 0x0000000503027224 */ /* 0x000fc400078e020e */
[----:B------:R-:W-:Y:S01]  /*0930*/  IMAD R0, R3, R9, R16 ;  /* 0x0000000903007224 */ /* 0x000fe200078e0210 */
[----:B------:R2:W-:Y:S01]  /*0940*/  STL [R1+0x1c], R6 ;  /* 0x00001c0601007387 */ /* 0x0005e20000100800 */
[C---:B------:R-:W-:Y:S02]  /*0950*/  VIADD R9, R7.reuse, 0x5 ;  /* 0x0000000507097836 */ /* 0x040fe40000000000 */
[C---:B------:R-:W-:Y:S01]  /*0960*/  VIADD R13, R7.reuse, 0xc ;  /* 0x0000000c070d7836 */ /* 0x040fe20000000000 */
[----:B------:R3:W-:Y:S01]  /*0970*/  STL [R1+0x18], R4 ;  /* 0x0000180401007387 */ /* 0x0007e20000100800 */
[C---:B------:R-:W-:Y:S01]  /*0980*/  VIADD R23, R7.reuse, 0xf ;  /* 0x0000000f07177836 */ /* 0x040fe20000000000 */
[----:B------:R-:W-:Y:S01]  /*0990*/  IABS R10, R9 ;  /* 0x00000009000a7213 */ /* 0x000fe20000000000 */
[C---:B-1----:R-:W-:Y:S01]  /*09a0*/  VIADD R8, R7.reuse, 0x6 ;  /* 0x0000000607087836 */ /* 0x042fe20000000000 */
[----:B------:R1:W-:Y:S01]  /*09b0*/  STL [R1+0x14], R2 ;  /* 0x0000140201007387 */ /* 0x0003e20000100800 */
[----:B------:R-:W-:-:S02]  /*09c0*/  VIADD R22, R7, 0x10 ;  /* 0x0000001007167836 */ /* 0x000fc40000000000 */
[C---:B--2---:R-:W-:Y:S01]  /*09d0*/  VIADD R6, R7.reuse, 0x7 ;  /* 0x0000000707067836 */ /* 0x044fe20000000000 */
[----:B------:R-:W-:Y:S01]  /*09e0*/  STL [R1+0x1158], R9 ;  /* 0x0011580901007387 */ /* 0x000fe20000100800 */
[----:B------:R-:W-:Y:S01]  /*09f0*/  IABS R12, R8 ;  /* 0x00000008000c7213 */ /* 0x000fe20000000000 */
[C---:B---3--:R-:W-:Y:S02]  /*0a00*/  VIADD R4, R7.reuse, 0x8 ;  /* 0x0000000807047836 */ /* 0x048fe40000000000 */
[----:B------:R2:W-:Y:S01]  /*0a10*/  STL [R1+0x115c], R8 ;  /* 0x00115c0801007387 */ /* 0x0005e20000100800 */
[----:B------:R-:W-:Y:S01]  /*0a20*/  IABS R14, R6 ;  /* 0x00000006000e7213 */ /* 0x000fe20000000000 */
[C---:B-1----:R-:W-:Y:S01]  /*0a30*/  VIADD R2, R7.reuse, 0x9 ;  /* 0x0000000907027836 */ /* 0x042fe20000000000 */
[----:B------:R-:W-:Y:S01]  /*0a40*/  IABS R16, R4 ;  /* 0x0000000400107213 */ /* 0x000fe20000000000 */
[----:B------:R1:W-:Y:S01]  /*0a50*/  STL [R1+0x1160], R6 ;  /* 0x0011600601007387 */ /* 0x0003e20000100800 */
[----:B------:R-:W-:-:S02]  /*0a60*/  VIADD R20, R7, 0x11 ;  /* 0x0000001107147836 */ /* 0x000fc40000000000 */
[----:B------:R-:W-:Y:S01]  /*0a70*/  IABS R18, R2 ;  /* 0x0000000200127213 */ /* 0x000fe20000000000 */
[----:B------:R3:W-:Y:S01]  /*0a80*/  STL [R1+0x1164], R4 ;  /* 0x0011640401007387 */ /* 0x0007e20000100800 */
[----:B------:R-:W-:-:S03]  /*0a90*/  IMAD.HI.U32 R5, R11, R14, RZ ;  /* 0x0000000e0b057227 */ /* 0x000fc600078e00ff */
[----:B------:R4:W-:Y:S01]  /*0aa0*/  STL [R1+0x1170], R2 ;  /* 0x0011700201007387 */ /* 0x0009e20000100800 */
[----:B--2---:R-:W-:-:S04]  /*0ab0*/  IMAD.HI.U32 R8, R11, R18, RZ ;  /* 0x000000120b087227 */ /* 0x004fc800078e00ff */
[----:B-1----:R-:W-:-:S04]  /*0ac0*/  IMAD.HI.U32 R6, R11, R16, RZ ;  /* 0x000000100b067227 */ /* 0x002fc800078e00ff */
[----:B---3--:R-:W-:-:S04]  /*0ad0*/  IMAD.HI.U32 R4, R11, R12, RZ ;  /* 0x0000000c0b047227 */ /* 0x008fc800078e00ff */
[----:B----4-:R-:W-:-:S04]  /*0ae0*/  IMAD.HI.U32 R2, R11, R10, RZ ;  /* 0x0000000a0b027227 */ /* 0x010fc800078e00ff */
[----:B------:R-:W-:Y:S01]  /*0af0*/  IMAD.MOV R4, RZ, RZ, -R4 ;  /* 0x000000ffff047224 */ /* 0x000fe200078e0a04 */
[----:B------:R-:W-:Y:S01]  /*0b00*/  IADD3 R2, -R2, RZ, RZ ;  /* 0x000000ff02027210 */ /* 0x000fe20007ffe1ff */
[----:B------:R-:W-:Y:S02]  /*0b10*/  IMAD.MOV R5, RZ, RZ, -R5 ;  /* 0x000000ffff057224 */ /* 0x000fe400078e0a05 */
[----:B------:R-:W-:Y:S02]  /*0b20*/  IMAD.MOV R8, RZ, RZ, -R8 ;  /* 0x000000ffff087224 */ /* 0x000fe400078e0a08 */
[C---:B------:R-:W-:Y:S02]  /*0b30*/  IMAD R9, R3.reuse, R2, R10 ;  /* 0x0000000203097224 */ /* 0x040fe400078e020a */
[----:B------:R-:W-:Y:S01]  /*0b40*/  IMAD R2, R3, R4, R12 ;  /* 0x0000000403027224 */ /* 0x000fe200078e020c */
[----:B------:R-:W-:Y:S01]  /*0b50*/  IABS R12, R15 ;  /* 0x0000000f000c7213 */ /* 0x000fe20000000000 */
[----:B------:R-:W-:Y:S01]  /*0b60*/  VIADD R10, R7, 0xa ;  /* 0x0000000a070a7836 */ /* 0x000fe20000000000 */
[----:B------:R1:W-:Y:S01]  /*0b70*/  STL [R1+0x10], R9 ;  /* 0x0000100901007387 */ /* 0x0003e20000100800 */
[----:B------:R-:W-:-:S02]  /*0b80*/  IMAD.MOV R6, RZ, RZ, -R6 ;  /* 0x000000ffff067224 */ /* 0x000fc400078e0a06 */
[C---:B------:R-:W-:Y:S01]  /*0b90*/  IMAD R252, R3.reuse, R5, R14 ;  /* 0x0000000503fc7224 */ /* 0x040fe200078e020e */
[----:B------:R2:W-:Y:S01]  /*0ba0*/  STL [R1+0xc], R2 ;  /* 0x00000c0201007387 */ /* 0x0005e20000100800 */
[C---:B------:R-:W-:Y:S01]  /*0bb0*/  IMAD R250, R3.reuse, R8, R18 ;  /* 0x0000000803fa7224 */ /* 0x040fe200078e0212 */
[----:B------:R-:W-:Y:S01]  /*0bc0*/  IABS R14, R13 ;  /* 0x0000000d000e7213 */ /* 0x000fe20000000000 */
[----:B------:R-:W-:Y:S01]  /*0bd0*/  IMAD R251, R3, R6, R16 ;  /* 0x0000000603fb7224 */ /* 0x000fe200078e0210 */
[----:B------:R3:W-:Y:S01]  /*0be0*/  STL [R1+0x117c], R10 ;  /* 0x00117c0a01007387 */ /* 0x0007e20000100800 */
[----:B------:R-:W-:-:S03]  /*0bf0*/  IMAD.HI.U32 R4, R11, R12, RZ ;  /* 0x0000000c0b047227 */ /* 0x000fc600078e00ff */
[----:B------:R-:W-:Y:S01]  /*0c00*/  STL [R1+0x1180], R15 ;  /* 0x0011800f01007387 */ /* 0x000fe20000100800 */
[C---:B-1----:R-:W-:Y:S01]  /*0c10*/  VIADD R9, R7.reuse, 0xd ;  /* 0x0000000d07097836 */ /* 0x042fe20000000000 */
[----:B--2---:R-:W-:Y:S01]  /*0c20*/  IADD3 R2, R7, 0xe, RZ ;  /* 0x0000000e07027810 */ /* 0x004fe20007ffe0ff */
[----:B------:R-:W-:Y:S01]  /*0c30*/  IMAD.HI.U32 R5, R11, R14, RZ ;  /* 0x0000000e0b057227 */ /* 0x000fe200078e00ff */
[----:B------:R-:W-:Y:S01]  /*0c40*/  STL [R1+0x1184], R13 ;  /* 0x0011840d01007387 */ /* 0x000fe20000100800 */
[----:B---3--:R-:W-:Y:S02]  /*0c50*/  IABS R10, R10 ;  /* 0x0000000a000a7213 */ /* 0x008fe40000000000 */
[C---:B------:R-:W-:Y:S01]  /*0c60*/  VIADD R19, R7.reuse, 0x13 ;  /* 0x0000001307137836 */ /* 0x040fe20000000000 */
[----:B------:R-:W-:Y:S01]  /*0c70*/  STL [R1+0x118c], R9 ;  /* 0x00118c0901007387 */ /* 0x000fe20000100800 */
[----:B------:R-:W-:Y:S01]  /*0c80*/  IABS R18, R2 ;  /* 0x0000000200127213 */ /* 0x000fe20000000000 */
[----:B------:R-:W-:Y:S01]  /*0c90*/  VIADD R29, R7, 0x19 ;  /* 0x00000019071d7836 */ /* 0x000fe20000000000 */
[----:B------:R-:W-:Y:S01]  /*0ca0*/  IABS R16, R9 ;  /* 0x0000000900107213 */ /* 0x000fe20000000000 */
[----:B------:R1:W-:Y:S01]  /*0cb0*/  STL [R1+0x1190], R2 ;  /* 0x0011900201007387 */ /* 0x0003e20000100800 */
[----:B------:R-:W-:Y:S01]  /*0cc0*/  IABS R24, R19 ;  /* 0x0000001300187213 */ /* 0x000fe20000000000 */
[----:B------:R-:W-:-:S04]  /*0cd0*/  IMAD.HI.U32 R8, R11, R18, RZ ;  /* 0x000000120b087227 */ /* 0x000fc800078e00ff */
[----:B------:R-:W-:-:S04]  /*0ce0*/  IMAD.HI.U32 R6, R11, R16, RZ ;  /* 0x000000100b067227 */ /* 0x000fc800078e00ff */
[----:B-1----:R-:W-:-:S04]  /*0cf0*/  IMAD.HI.U32 R2, R11, R10, RZ ;  /* 0x0000000a0b027227 */ /* 0x002fc800078e00ff */
[----:B------:R-:W-:Y:S02]  /*0d00*/  IMAD.MOV R2, RZ, RZ, -R2 ;  /* 0x000000ffff027224 */ /* 0x000fe400078e0a02 */
[----:B------:R-:W-:Y:S02]  /*0d10*/  IMAD.MOV R9, RZ, RZ, -R4 ;  /* 0x000000ffff097224 */ /* 0x000fe400078e0a04 */
[----:B------:R-:W-:Y:S02]  /*0d20*/  IMAD.MOV R13, RZ, RZ, -R5 ;  /* 0x000000ffff0d7224 */ /* 0x000fe400078e0a05 */
[----:B------:R-:W-:Y:S02]  /*0d30*/  IMAD.MOV R17, RZ, RZ, -R8 ;  /* 0x000000ffff117224 */ /* 0x000fe400078e0a08 */
[----:B------:R-:W-:Y:S02]  /*0d40*/  IMAD R4, R3, R2, R10 ;  /* 0x0000000203047224 */ /* 0x000fe400078e020a */
[----:B------:R-:W-:-:S02]  /*0d50*/  IMAD.MOV R15, RZ, RZ, -R6 ;  /* 0x000000ffff0f7224 */ /* 0x000fc400078e0a06 */
[C---:B------:R-:W-:Y:S01]  /*0d60*/  IMAD R5, R3.reuse, R9, R12 ;  /* 0x0000000903057224 */ /* 0x040fe200078e020c */
[----:B------:R-:W-:Y:S01]  /*0d70*/  STL [R1+0x1574], R4 ;  /* 0x0015740401007387 */ /* 0x000fe20000100800 */
[C---:B------:R-:W-:Y:S02]  /*0d80*/  IMAD R6, R3.reuse, R13, R14 ;  /* 0x0000000d03067224 */ /* 0x040fe400078e020e */
[C---:B------:R-:W-:Y:S01]  /*0d90*/  IMAD R9, R3.reuse, R17, R18 ;  /* 0x0000001103097224 */ /* 0x040fe200078e0212 */
[----:B------:R-:W-:Y:S01]  /*0da0*/  STL [R1+0x1578], R5 ;  /* 0x0015780501007387 */ /* 0x000fe20000100800 */
[----:B------:R-:W-:Y:S01]  /*0db0*/  IABS R18, R22 ;  /* 0x0000001600127213 */ /* 0x000fe20000000000 */
[----:B------:R-:W-:Y:S01]  /*0dc0*/  IMAD R8, R3, R15, R16 ;  /* 0x0000000f03087224 */ /* 0x000fe200078e0210 */
[----:B------:R-:W-:Y:S01]  /*0dd0*/  IABS R16, R23 ;  /* 0x0000001700107213 */ /* 0x000fe20000000000 */
[----:B------:R1:W-:Y:S01]  /*0de0*/  STL [R1+0x1570], R6 ;  /* 0x0015700601007387 */ /* 0x0003e20000100800 */
[----:B------:R-:W-:-:S03]  /*0df0*/  IMAD.HI.U32 R14, R11, R24, RZ ;  /* 0x000000180b0e7227 */ /* 0x000fc600078e00ff */
[----:B------:R2:W-:Y:S01]  /*0e00*/  STL [R1+0x156c], R9 ;  /* 0x00156c0901007387 */ /* 0x0005e20000100800 */
[----:B------:R-:W-:-:S03]  /*0e10*/  IMAD.HI.U32 R2, R11, R16, RZ ;  /* 0x000000100b027227 */ /* 0x000fc600078e00ff */
[----:B------:R3:W-:Y:S01]  /*0e20*/  STL [R1+0x11a0], R23 ;  /* 0x0011a01701007387 */ /* 0x0007e20000100800 */
[----:B------:R-:W-:Y:S01]  /*0e30*/  IMAD.HI.U32 R10, R11, R18, RZ ;  /* 0x000000120b0a7227 */ /* 0x000fe200078e00ff */
[C---:B-1----:R-:W-:Y:S02]  /*0e40*/  IADD3 R6, R7.reuse, 0x16, RZ ;  /* 0x0000001607067810 */ /* 0x042fe40007ffe0ff */
[----:B------:R1:W-:Y:S01]  /*0e50*/  STL [R1+0x11a4], R22 ;  /* 0x0011a41601007387 */ /* 0x0003e20000100800 */
[C---:B------:R-:W-:Y:S02]  /*0e60*/  VIADD R4, R7.reuse, 0x18 ;  /* 0x0000001807047836 */ /* 0x040fe40000000000 */
[C---:B--2---:R-:W-:Y:S01]  /*0e70*/  VIADD R9, R7.reuse, 0x15 ;  /* 0x0000001507097836 */ /* 0x044fe20000000000 */
[----:B------:R2:W-:Y:S01]  /*0e80*/  STL [R1+0x11a8], R20 ;  /* 0x0011a81401007387 */ /* 0x0005e20000100800 */
[C---:B------:R-:W-:Y:S01]  /*0e90*/  VIADD R5, R7.reuse, 0x17 ;  /* 0x0000001707057836 */ /* 0x040fe20000000000 */
[----:B------:R-:W-:Y:S01]  /*0ea0*/  IABS R28, R4 ;  /* 0x00000004001c7213 */ /* 0x000fe20000000000 */
[----:B---3--:R-:W-:Y:S01]  /*0eb0*/  VIADD R23, R7, 0x14 ;  /* 0x0000001407177836 */ /* 0x008fe20000000000 */
[----:B------:R-:W-:Y:S01]  /*0ec0*/  STL [R1+0x11ac], R21 ;  /* 0x0011ac1501007387 */ /* 0x000fe20000100800 */
[----:B------:R-:W-:Y:S01]  /*0ed0*/  IMAD.MOV R2, RZ, RZ, -R2 ;  /* 0x000000ffff027224 */ /* 0x000fe200078e0a02 */
[----:B-1----:R-:W-:Y:S01]  /*0ee0*/  IABS R22, R21 ;  /* 0x0000001500167213 */ /* 0x002fe20000000000 */
[----:B------:R-:W-:Y:S01]  /*0ef0*/  IMAD.MOV R15, RZ, RZ, -R10 ;  /* 0x000000ffff0f7224 */ /* 0x000fe200078e0a0a */
[----:B------:R1:W-:Y:S01]  /*0f00*/  STL [R1+0x11b4], R19 ;  /* 0x0011b41301007387 */ /* 0x0003e20000100800 */
[----:B------:R-:W-:Y:S01]  /*0f10*/  IABS R26, R5 ;  /* 0x00000005001a7213 */ /* 0x000fe20000000000 */
[----:B------:R-:W-:Y:S01]  /*0f20*/  IMAD R10, R3, R2, R16 ;  /* 0x00000002030a7224 */ /* 0x000fe200078e0210 */
[----:B--2---:R-:W-:Y:S01]  /*0f30*/  IABS R20, R20 ;  /* 0x0000001400147213 */ /* 0x004fe20000000000 */
[C---:B------:R-:W-:Y:S01]  /*0f40*/  IMAD.HI.U32 R13, R11.reuse, R22, RZ ;  /* 0x000000160b0d7227 */ /* 0x040fe200078e00ff */
[----:B------:R-:W-:Y:S03]  /*0f50*/  STL [R1+0x11c0], R23 ;  /* 0x0011c01701007387 */ /* 0x000fe60000100800 */
[----:B------:R-:W-:Y:S01]  /*0f60*/  IMAD.HI.U32 R12, R11, R20, RZ ;  /* 0x000000140b0c7227 */ /* 0x000fe200078e00ff */
[----:B------:R2:W-:Y:S03]  /*0f70*/  STL [R1+0x11c8], R9 ;  /* 0x0011c80901007387 */ /* 0x0005e60000100800 */
[----:B------:R-:W-:Y:S01]  /*0f80*/  IMAD.MOV R17, RZ, RZ, -R12 ;  /* 0x000000ffff117224 */ /* 0x000fe200078e0a0c */
[----:B------:R3:W-:Y:S01]  /*0f90*/  STL [R1+0x11cc], R6 ;  /* 0x0011cc0601007387 */ /* 0x0007e20000100800 */
[----:B-1----:R-:W-:-:S02]  /*0fa0*/  IMAD.MOV R19, RZ, RZ, -R13 ;  /* 0x000000ffff137224 */ /* 0x002fc400078e0a0d */
[C---:B------:R-:W-:Y:S01]  /*0fb0*/  IMAD R13, R3.reuse, R17, R20 ;  /* 0x00000011030d7224 */ /* 0x040fe200078e0214 */
[----:B------:R-:W-:Y:S01]  /*0fc0*/  IABS R20, R23 ;  /* 0x0000001700147213 */ /* 0x000fe20000000000 */
[----:B------:R-:W-:Y:S01]  /*0fd0*/  IMAD.MOV R21, RZ, RZ, -R14 ;  /* 0x000000ffff157224 */ /* 0x000fe200078e0a0e */
[----:B------:R1:W-:Y:S01]  /*0fe0*/  STL [R1+0x11d4], R5 ;  /* 0x0011d40501007387 */ /* 0x0003e20000100800 */
[C---:B------:R-:W-:Y:S01]  /*0ff0*/  IMAD R14, R3.reuse, R19, R22 ;  /* 0x00000013030e7224 */ /* 0x040fe200078e0216 */
[----:B------:R-:W-:Y:S01]  /*1000*/  IABS R22, R9 ;  /* 0x0000000900167213 */ /* 0x000fe20000000000 */
[C---:B------:R-:W-:Y:S01]  /*1010*/  IMAD R12, R3.reuse, R15, R18 ;  /* 0x0000000f030c7224 */ /* 0x040fe200078e0212 */
[----:B------:R4:W-:Y:S01]  /*1020*/  STL [R1+0x11dc], R4 ;  /* 0x0011dc0401007387 */ /* 0x0009e20000100800 */
[----:B------:R-:W-:Y:S01]  /*1030*/  IMAD R15, R3, R21, R24 ;  /* 0x00000015030f7224 */ /* 0x000fe200078e0218 */
[----:B------:R-:W-:Y:S01]  /*1040*/  IABS R24, R6 ;  /* 0x0000000600187213 */ /* 0x000fe20000000000 */
[----:B------:R-:W-:Y:S01]  /*1050*/  IMAD.HI.U32 R2, R11, R20, RZ ;  /* 0x000000140b027227 */ /* 0x000fe200078e00ff */
[----:B--2---:R-:W-:Y:S01]  /*1060*/  IADD3 R9, R7, 0x1a, RZ ;  /* 0x0000001a07097810 */ /* 0x004fe20007ffe0ff */
[----:B------:R-:W-:Y:S02]  /*1070*/  STL [R1+0x11e4], R29 ;  /* 0x0011e41d01007387 */ /* 0x000fe40000100800 */
[----:B------:R-:W-:-:S02]  /*1080*/  IMAD.HI.U32 R19, R11, R28, RZ ;  /* 0x0000001c0b137227 */ /* 0x000fc400078e00ff */
[----:B------:R-:W-:Y:S02]  /*1090*/  STL [R1+0x11e8], R9 ;  /* 0x0011e80901007387 */ /* 0x000fe40000100800 */
[----:B---3--:R-:W-:Y:S02]  /*10a0*/  VIADD R6, R7, 0x1b ;  /* 0x0000001b07067836 */ /* 0x008fe40000000000 */
[----:B------:R-:W-:-:S03]  /*10b0*/  IMAD.HI.U32 R16, R11, R22, RZ ;  /* 0x000000160b107227 */ /* 0x000fc600078e00ff */
[----:B------:R-:W-:Y:S01]  /*10c0*/  IABS R30, R6 ;  /* 0x00000006001e7213 */ /* 0x000fe20000000000 */
[----:B------:R-:W-:Y:S01]  /*10d0*/  IMAD.HI.U32 R18, R11, R26, RZ ;  /* 0x0000001a0b127227 */ /* 0x000fe200078e00ff */
[----:B------:R-:W-:Y:S03]  /*10e0*/  STL [R1+0x11ec], R6 ;  /* 0x0011ec0601007387 */ /* 0x000fe60000100800 */
[----:B------:R-:W-:Y:S02]  /*10f0*/  IMAD.MOV R2, RZ, RZ, -R2 ;  /* 0x000000ffff027224 */ /* 0x000fe400078e0a02 */
[----:B------:R-:W-:Y:S02]  /*1100*/  IMAD.MOV R27, RZ, RZ, -R19 ;  /* 0x000000ffff1b7224 */ /* 0x000fe400078e0a13 */
[----:B-1----:R-:W-:Y:S02]  /*1110*/  VIADD R5, R7, 0x1c ;  /* 0x0000001c07057836 */ /* 0x002fe40000000000 */
[----:B------:R-:W-:-:S03]  /*1120*/  IMAD.HI.U32 R17, R11, R24, RZ ;  /* 0x000000180b117227 */ /* 0x000fc600078e00ff */
[----:B------:R-:W-:Y:S01]  /*1130*/  IABS R32, R5 ;  /* 0x0000000500207213 */ /* 0x000fe20000000000 */
[----:B----4-:R-:W-:Y:S01]  /*1140*/  VIADD R4, R7, 0x1d ;  /* 0x0000001d07047836 */ /* 0x010fe20000000000 */
[----:B------:R-:W-:Y:S01]  /*1150*/  STL [R1+0x11f4], R5 ;  /* 0x0011f40501007387 */ /* 0x000fe20000100800 */
[----:B------:R-:W-:Y:S02]  /*1160*/  IMAD.MOV R21, RZ, RZ, -R16 ;  /* 0x000000ffff157224 */ /* 0x000fe400078e0a10 */
[----:B------:R-:W-:Y:S01]  /*1170*/  IMAD.MOV R25, RZ, RZ, -R18 ;  /* 0x000000ffff197224 */ /* 0x000fe200078e0a12 */
[----:B------:R-:W-:Y:S01]  /*1180*/  IABS R34, R4 ;  /* 0x0000000400227213 */ /* 0x000fe20000000000 */
[C---:B------:R-:W-:Y:S01]  /*1190*/  IMAD R16, R3.reuse, R2, R20 ;  /* 0x0000000203107224 */ /* 0x040fe200078e0214 */
[----:B------:R1:W-:Y:S01]  /*11a0*/  STL [R1+0x11fc], R4 ;  /* 0x0011fc0401007387 */ /* 0x0003e20000100800 */
[C---:B------:R-:W-:Y:S01]  /*11b0*/  IMAD R20, R3.reuse, R27, R28 ;  /* 0x0000001b03147224 */ /* 0x040fe200078e021c */
[----:B------:R-:W-:Y:S01]  /*11c0*/  IABS R28, R9 ;  /* 0x00000009001c7213 */ /* 0x000fe20000000000 */
[----:B------:R-:W-:Y:S01]  /*11d0*/  IMAD.MOV R23, RZ, RZ, -R17 ;  /* 0x000000ffff177224 */ /* 0x000fe200078e0a11 */
[----:B------:R-:W-:Y:S01]  /*11e0*/  STL [R1+0x1208], R33 ;  /* 0x0012082101007387 */ /* 0x000fe20000100800 */
[----:B------:R-:W-:-:S02]  /*11f0*/  IMAD R17, R3, R21, R22 ;  /* 0x0000001503117224 */ /* 0x000fc400078e0216 */
[----:B------:R-:W-:Y:S01]  /*1200*/  IMAD R19, R3, R25, R26 ;  /* 0x0000001903137224 */ /* 0x000fe200078e021a */
[----:B------:R-:W-:Y:S01]  /*1210*/  IABS R26, R29 ;  /* 0x0000001d001a7213 */ /* 0x000fe20000000000 */
[----:B------:R-:W-:-:S04]  /*1220*/  IMAD.HI.U32 R22, R11, R30, RZ ;  /* 0x0000001e0b167227 */ /* 0x000fc800078e00ff */
[----:B------:R-:W-:Y:S02]  /*1230*/  IMAD R18, R3, R23, R24 ;  /* 0x0000001703127224 */ /* 0x000fe400078e0218 */
[----:B------:R-:W-:-:S04]  /*1240*/  IMAD.HI.U32 R21, R11, R28, RZ ;  /* 0x0000001c0b157227 */ /* 0x000fc800078e00ff */
[----:B------:R-:W-:-:S04]  /*1250*/  IMAD.HI.U32 R23, R11, R32, RZ ;  /* 0x000000200b177227 */ /* 0x000fc800078e00ff */
[----:B-1----:R-:W-:Y:S02]  /*1260*/  VIADD R4, R7, 0x22 ;  /* 0x0000002207047836 */ /* 0x002fe40000000000 */
[----:B------:R-:W-:-:S03]  /*1270*/  IMAD.HI.U32 R24, R11, R34, RZ ;  /* 0x000000220b187227 */ /* 0x000fc600078e00ff */
[----:B------:R-:W-:Y:S01]  /*1280*/  IABS R38, R4 ;  /* 0x0000000400267213 */ /* 0x000fe20000000000 */
[----:B------:R-:W-:Y:S02]  /*1290*/  IMAD.MOV R27, RZ, RZ, -R22 ;  /* 0x000000ffff1b7224 */ /* 0x000fe400078e0a16 */
[----:B------:R-:W-:-:S04]  /*12a0*/  IMAD.HI.U32 R2, R11, R26, RZ ;  /* 0x0000001a0b027227 */ /* 0x000fc800078e00ff */
[----:B------:R-:W-:Y:S02]  /*12b0*/  IMAD.MOV R25, RZ, RZ, -R21 ;  /* 0x000000ffff197224 */ /* 0x000fe400078e0a15 */
[----:B------:R-:W-:Y:S02]  /*12c0*/  IMAD.MOV R29, RZ, RZ, -R23 ;  /* 0x000000ffff1d7224 */ /* 0x000fe400078e0a17 */
[C---:B------:R-:W-:Y:S02]  /*12d0*/  VIADD R9, R7.reuse, 0x1f ;  /* 0x0000001f07097836 */ /* 0x040fe40000000000 */
[----:B------:R-:W-:Y:S02]  /*12e0*/  VIADD R5, R7, 0x21 ;  /* 0x0000002107057836 */ /* 0x000fe40000000000 */
[----:B------:R-:W-:Y:S01]  /*12f0*/  IMAD.MOV R31, RZ, RZ, -R24 ;  /* 0x000000ffff1f7224 */ /* 0x000fe200078e0a18 */
[----:B------:R-:W-:Y:S01]  /*1300*/  STL [R1+0x120c], R9 ;  /* 0x00120c0901007387 */ /* 0x000fe20000100800 */
[----:B------:R-:W-:Y:S01]  /*1310*/  IMAD R23, R3, R27, R30 ;  /* 0x0000001b03177224 */ /* 0x000fe200078e021e */
[----:B------:R-:W-:Y:S01]  /*1320*/  IABS R30, R33 ;  /* 0x00000021001e7213 */ /* 0x000fe20000000000 */
[----:B------:R-:W-:Y:S01]  /*1330*/  VIADD R6, R7, 0x20 ;  /* 0x0000002007067836 */ /* 0x000fe20000000000 */
[----:B------:R-:W-:Y:S01]  /*1340*/  IABS R36, R5 ;  /* 0x0000000500247213 */ /* 0x000fe20000000000 */
[----:B------:R-:W-:-:S02]  /*1350*/  IMAD.MOV R2, RZ, RZ, -R2 ;  /* 0x000000ffff027224 */ /* 0x000fc400078e0a02 */
[C---:B------:R-:W-:Y:S01]  /*1360*/  IMAD R22, R3.reuse, R25, R28 ;  /* 0x0000001903167224 */ /* 0x040fe200078e021c */
[----:B------:R1:W-:Y:S01]  /*1370*/  STL [R1+0x1210], R6 ;  /* 0x0012100601007387 */ /* 0x0003e20000100800 */
[C---:B------:R-:W-:Y:S01]  /*1380*/  IMAD R24, R3.reuse, R29, R32 ;  /* 0x0000001d03187224 */ /* 0x040fe200078e0220 */
[----:B------:R-:W-:Y:S01]  /*1390*/  IABS R32, R9 ;  /* 0x0000000900207213 */ /* 0x000fe20000000000 */
[C---:B------:R-:W-:Y:S01]  /*13a0*/  IMAD R25, R3.reuse, R31, R34 ;  /* 0x0000001f03197224 */ /* 0x040fe200078e0222 */
[----:B------:R-:W-:Y:S01]  /*13b0*/  IABS R34, R6 ;  /* 0x0000000600227213 */ /* 0x000fe20000000000 */
[----:B------:R-:W-:Y:S01]  /*13c0*/  IMAD R21, R3, R2, R26 ;  /* 0x0000000203157224 */ /* 0x000fe200078e021a */
[----:B------:R2:W-:Y:S01]  /*13d0*/  STL [R1+0x1214], R5 ;  /* 0x0012140501007387 */ /* 0x0005e20000100800 */
[----:B------:R-:W-:-:S03]  /*13e0*/  IMAD.HI.U32 R29, R11, R38, RZ ;  /* 0x000000260b1d7227 */ /* 0x000fc600078e00ff */
[----:B------:R3:W-:Y:S01]  /*13f0*/  STL [R1+0x121c], R4 ;  /* 0x00121c0401007387 */ /* 0x0007e20000100800 */
[----:B------:R-:W-:Y:S01]  /*1400*/  IMAD.HI.U32 R2, R11, R30, RZ ;  /* 0x0000001e0b027227 */ /* 0x000fe200078e00ff */
[----:B------:R-:W-:-:S03]  /*1410*/  IADD3 R37, -R29, RZ, RZ ;  /* 0x000000ff1d257210 */ /* 0x000fc60007ffe1ff */
[----:B-1----:R-:W-:Y:S02]  /*1420*/  VIADD R6, R7, 0x25 ;  /* 0x0000002507067836 */ /* 0x002fe40000000000 */
[----:B------:R-:W-:-:S03]  /*1430*/  IMAD.HI.U32 R26, R11, R32, RZ ;  /* 0x000000200b1a7227 */ /* 0x000fc600078e00ff */
[----:B------:R-:W-:Y:S01]  /*1440*/  IABS R40, R6 ;  /* 0x0000000600287213 */ /* 0x000fe20000000000 */
[----:B------:R-:W-:-:S04]  /*1450*/  IMAD.HI.U32 R28, R11, R36, RZ ;  /* 0x000000240b1c7227 */ /* 0x000fc800078e00ff */
[----:B--2---:R-:W-:Y:S02]  /*1460*/  VIADD R5, R7, 0x26 ;  /* 0x0000002607057836 */ /* 0x004fe40000000000 */
[----:B------:R-:W-:-:S03]  /*1470*/  IMAD.HI.U32 R27, R11, R34, RZ ;  /* 0x000000220b1b7227 */ /* 0x000fc600078e00ff */
[----:B------:R-:W-:Y:S01]  /*1480*/  IABS R42, R5 ;  /* 0x00000005002a7213 */ /* 0x000fe20000000000 */
[----:B------:R-:W-:Y:S02]  /*1490*/  IMAD.MOV R2, RZ, RZ, -R2 ;  /* 0x000000ffff027224 */ /* 0x000fe400078e0a02 */
[C---:B------:R-:W-:Y:S02]  /*14a0*/  VIADD R9, R7.reuse, 0x24 ;  /* 0x0000002407097836 */ /* 0x040fe40000000000 */
[C---:B---3--:R-:W-:Y:S02]  /*14b0*/  VIADD R4, R7.reuse, 0x27 ;  /* 0x0000002707047836 */ /* 0x048fe40000000000 */
[----:B------:R-:W-:Y:S02]  /*14c0*/  IMAD.MOV R31, RZ, RZ, -R26 ;  /* 0x000000ffff1f7224 */ /* 0x000fe400078e0a1a */
[----:B------:R-:W-:Y:S01]  /*14d0*/  IMAD.MOV R35, RZ, RZ, -R28 ;  /* 0x000000ffff237224 */ /* 0x000fe200078e0a1c */
[----:B------:R-:W-:Y:S01]  /*14e0*/  IABS R44, R4 ;  /* 0x00000004002c7213 */ /* 0x000fe20000000000 */
[----:B------:R-:W-:-:S02]  /*14f0*/  VIADD R39, R7, 0x23 ;  /* 0x0000002307277836 */ /* 0x000fc40000000000 */
[----:B------:R-:W-:Y:S02]  /*1500*/  IMAD.MOV R33, RZ, RZ, -R27 ;  /* 0x000000ffff217224 */ /* 0x000fe400078e0a1b */
[C---:B------:R-:W-:Y:S01]  /*1510*/  IMAD R26, R3.reuse, R2, R30 ;  /* 0x00000002031a7224 */ /* 0x040fe200078e021e */
[----:B------:R1:W-:Y:S01]  /*1520*/  STL [R1+0x1230], R39 ;  /* 0x0012302701007387 */ /* 0x0003e20000100800 */
[C---:B------:R-:W-:Y:S01]  /*1530*/  IMAD R30, R3.reuse, R37, R38 ;  /* 0x00000025031e7224 */ /* 0x040fe200078e0226 */
[----:B------:R-:W-:Y:S01]  /*1540*/  IABS R38, R9 ;  /* 0x0000000900267213 */ /* 0x000fe20000000000 */
[C---:B------:R-:W-:Y:S01]  /*1550*/  IMAD R27, R3.reuse, R31, R32 ;  /* 0x0000001f031b7224 */ /* 0x040fe200078e0220 */
[----:B------:R-:W-:Y:S01]  /*1560*/  STL [R1+0x1234], R9 ;  /* 0x0012340901007387 */ /* 0x000fe20000100800 */
[C---:B------:R-:W-:Y:S01]  /*1570*/  IMAD R29, R3.reuse, R35, R36 ;  /* 0x00000023031d7224 */ /* 0x040fe200078e0224 */
[----:B------:R-:W-:Y:S01]  /*1580*/  IABS R36, R39 ;  /* 0x0000002700247213 */ /* 0x000fe20000000000 */
[----:B------:R-:W-:Y:S01]  /*1590*/  IMAD R28, R3, R33, R34 ;  /* 0x00000021031c7224 */ /* 0x000fe200078e0222 */
[----:B------:R-:W-:Y:S01]  /*15a0*/  STL [R1+0x1238], R6 ;  /* 0x0012380601007387 */ /* 0x000fe20000100800 */
[----:B------:R-:W-:-:S03]  /*15b0*/  IMAD.HI.U32 R32, R11, R40, RZ ;  /* 0x000000280b207227 */ /* 0x000fc600078e00ff */
[----:B------:R-:W-:Y:S01]  /*15c0*/  STL [R1+0x123c], R5 ;  /* 0x00123c0501007387 */ /* 0x000fe20000100800 */
[----:B------:R-:W-:-:S03]  /*15d0*/  IMAD.HI.U32 R33, R11, R42, RZ ;  /* 0x0000002a0b217227 */ /* 0x000fc600078e00ff */
[----:B------:R2:W-:Y:S01]  /*15e0*/  STL [R1+0x1240], R4 ;  /* 0x0012400401007387 */ /* 0x0005e20000100800 */
[----:B------:R-:W-:Y:S01]  /*15f0*/  IMAD.HI.U32 R31, R11, R38, RZ ;  /* 0x000000260b1f7227 */ /* 0x000fe200078e00ff */
[----:B-1----:R-:W-:-:S03]  /*1600*/  IADD3 R39, -R33, RZ, RZ ;  /* 0x000000ff21277210 */ /* 0x002fc60007ffe1ff */
[----:B------:R-:W-:-:S04]  /*1610*/  IMAD.HI.U32 R34, R11, R44, RZ ;  /* 0x0000002c0b227227 */ /* 0x000fc800078e00ff */
[----:B------:R-:W-:Y:S02]  /*1620*/  IMAD.MOV R37, RZ, RZ, -R32 ;  /* 0x000000ffff257224 */ /* 0x000fe400078e0a20 */
[----:B------:R-:W-:Y:S02]  /*1630*/  VIADD R43, R7, 0x28 ;  /* 0x00000028072b7836 */ /* 0x000fe40000000000 */
[----:B------:R-:W-:-:S03]  /*1640*/  IMAD.HI.U32 R2, R11, R36, RZ ;  /* 0x000000240b027227 */ /* 0x000fc600078e00ff */
[----:B------:R-:W-:Y:S01]  /*1650*/  STL [R1+0x1250], R43 ;  /* 0x0012502b01007387 */ /* 0x000fe20000100800 */
[C---:B--2---:R-:W-:Y:S02]  /*1660*/  VIADD R4, R7.reuse, 0x2c ;  /* 0x0000002c07047836 */ /* 0x044fe40000000000 */
[----:B------:R-:W-:Y:S02]  /*1670*/  IMAD.MOV R35, RZ, RZ, -R31 ;  /* 0x000000ffff237224 */ /* 0x000fe400078e0a1f */
[C---:B------:R-:W-:Y:S01]  /*1680*/  VIADD R9, R7.reuse, 0x29 ;  /* 0x0000002907097836 */ /* 0x040fe20000000000 */
[----:B------:R-:W-:Y:S01]  /*1690*/  IABS R48, R4 ;  /* 0x0000000400307213 */ /* 0x000fe20000000000 */
        /* <DEDUP_REMOVED lines=18> */
[----:B------:R-:W-:-:S04]  /*17c0*/  IMAD.HI.U32 R39, R11, R48, RZ ;  /* 0x000000300b277227 */ /* 0x000fc800078e00ff */
[----:B-1----:R-:W-:Y:S02]  /*17d0*/  VIADD R6, R7, 0x2f ;  /* 0x0000002f07067836 */ /* 0x002fe40000000000 */
[----:B------:R-:W-:-:S03]  /*17e0*/  IMAD.HI.U32 R36, R11, R42, RZ ;  /* 0x0000002a0b247227 */ /* 0x000fc600078e00ff */
[----:B------:R-:W-:Y:S01]  /*17f0*/  IABS R50, R6 ;  /* 0x0000000600327213 */ /* 0x000fe20000000000 */
[----:B------:R-:W-:-:S04]  /*1800*/  IMAD.HI.U32 R38, R11, R46, RZ ;  /* 0x0000002e0b267227 */ /* 0x000fc800078e00ff */
[----:B------:R-:W-:-:S04]  /*1810*/  IMAD.HI.U32 R37, R11, R44, RZ ;  /* 0x0000002c0b257227 */ /* 0x000fc800078e00ff */
[----:B------:R-:W-:Y:S01]  /*1820*/  IMAD.MOV R2, RZ, RZ, -R2 ;  /* 0x000000ffff027224 */ /* 0x000fe200078e0a02 */
[----:B------:R-:W-:Y:S01]  /*1830*/  IADD3 R43, -R37, RZ, RZ ;  /* 0x000000ff252b7210 */ /* 0x000fe20007ffe1ff */
[----:B------:R-:W-:Y:S02]  /*1840*/  IMAD.MOV R47, RZ, RZ, -R39 ;  /* 0x000000ffff2f7224 */ /* 0x000fe400078e0a27 */
[C---:B------:R-:W-:Y:S02]  /*1850*/  VIADD R9, R7.reuse, 0x2e ;  /* 0x0000002e07097836 */ /* 0x040fe40000000000 */
[C---:B--2---:R-:W-:Y:S02]  /*1860*/  VIADD R5, R7.reuse, 0x30 ;  /* 0x0000003007057836 */ /* 0x044fe40000000000 */
[----:B------:R-:W-:Y:S02]  /*1870*/  IMAD.MOV R41, RZ, RZ, -R36 ;  /* 0x000000ffff297224 */ /* 0x000fe400078e0a24 */
[----:B------:R-:W-:Y:S01]  /*1880*/  IMAD.MOV R45, RZ, RZ, -R38 ;  /* 0x000000ffff2d7224 */ /* 0x000fe200078e0a26 */
[----:B------:R-:W-:Y:S01]  /*1890*/  IABS R52, R5 ;  /* 0x0000000500347213 */ /* 0x000fe20000000000 */
[----:B------:R-:W-:-:S02]  /*18a0*/  VIADD R49, R7, 0x2d ;  /* 0x0000002d07317836 */ /* 0x000fc40000000000 */
[----:B------:R-:W-:Y:S02]  /*18b0*/  IMAD R36, R3, R2, R40 ;  /* 0x0000000203247224 */ /* 0x000fe400078e0228 */
[----:B---3--:R-:W-:Y:S01]  /*18c0*/  VIADD R4, R7, 0x31 ;  /* 0x0000003107047836 */ /* 0x008fe20000000000 */
[----:B------:R1:W-:Y:S01]  /*18d0*/  STL [R1+0x1274], R49 ;  /* 0x0012743101007387 */ /* 0x0003e20000100800 */
[C---:B------:R-:W-:Y:S01]  /*18e0*/  IMAD R40, R3.reuse, R47, R48 ;  /* 0x0000002f03287224 */ /* 0x040fe200078e0230 */
[----:B------:R-:W-:Y:S01]  /*18f0*/  IABS R48, R9 ;  /* 0x0000000900307213 */ /* 0x000fe20000000000 */
[C---:B------:R-:W-:Y:S01]  /*1900*/  IMAD R37, R3.reuse, R41, R42 ;  /* 0x0000002903257224 */ /* 0x040fe200078e022a */
[----:B------:R-:W-:Y:S01]  /*1910*/  IABS R54, R4 ;  /* 0x0000000400367213 */ /* 0x000fe20000000000 */
[----:B------:R-:W-:Y:S01]  /*1920*/  IMAD R39, R3, R45, R46 ;  /* 0x0000002d03277224 */ /* 0x000fe200078e022e */
[----:B------:R-:W-:Y:S01]  /*1930*/  IABS R46, R49 ;  /* 0x00000031002e7213 */ /* 0x000fe20000000000 */
[----:B------:R-:W-:Y:S01]  /*1940*/  IMAD.HI.U32 R42, R11, R50, RZ ;  /* 0x000000320b2a7227 */ /* 0x000fe200078e00ff */
[----:B------:R2:W-:Y:S03]  /*1950*/  STL [R1+0x1278], R9 ;  /* 0x0012780901007387 */ /* 0x0005e60000100800 */
[----:B------:R-:W-:Y:S01]  /*1960*/  IMAD R38, R3, R43, R44 ;  /* 0x0000002b03267224 */ /* 0x000fe200078e022c */
[----:B------:R-:W-:Y:S01]  /*1970*/  STL [R1+0x127c], R6 ;  /* 0x00127c0601007387 */ /* 0x000fe20000100800 */
[----:B------:R-:W-:-:S03]  /*1980*/  IMAD.HI.U32 R41, R11, R48, RZ ;  /* 0x000000300b297227 */ /* 0x000fc600078e00ff */
[----:B------:R3:W-:Y:S01]  /*1990*/  STL [R1+0x1284], R5 ;  /* 0x0012840501007387 */ /* 0x0007e20000100800 */
[----:B------:R-:W-:Y:S01]  /*19a0*/  IMAD.HI.U32 R43, R11, R52, RZ ;  /* 0x000000340b2b7227 */ /* 0x000fe200078e00ff */
[----:B------:R-:W-:Y:S02]  /*19b0*/  IADD3 R45, -R41, RZ, RZ ;  /* 0x000000ff292d7210 */ /* 0x000fe40007ffe1ff */
[----:B------:R4:W-:Y:S01]  /*19c0*/  STL [R1+0x128c], R4 ;  /* 0x00128c0401007387 */ /* 0x0009e20000100800 */
[----:B------:R-:W-:Y:S02]  /*19d0*/  IMAD.MOV R47, RZ, RZ, -R42 ;  /* 0x000000ffff2f7224 */ /* 0x000fe400078e0a2a */
[----:B------:R-:W-:Y:S02]  /*19e0*/  VIADD R53, R7, 0x32 ;  /* 0x0000003207357836 */ /* 0x000fe40000000000 */
[----:B------:R-:W-:-:S03]  /*19f0*/  IMAD.HI.U32 R2, R11, R46, RZ ;  /* 0x0000002e0b027227 */ /* 0x000fc600078e00ff */
[----:B------:R-:W-:Y:S01]  /*1a00*/  STL [R1+0x1294], R53 ;  /* 0x0012943501007387 */ /* 0x000fe20000100800 */
[----:B------:R-:W-:-:S04]  /*1a10*/  IMAD.HI.U32 R44, R11, R54, RZ ;  /* 0x000000360b2c7227 */ /* 0x000fc800078e00ff */
[----:B-1----:R-:W-:Y:S02]  /*1a20*/  IMAD.MOV R49, RZ, RZ, -R43 ;  /* 0x000000ffff317224 */ /* 0x002fe400078e0a2b */
[C---:B--2---:R-:W-:Y:S02]  /*1a30*/  VIADD R9, R7.reuse, 0x33 ;  /* 0x0000003307097836 */ /* 0x044fe40000000000 */
[C---:B---3--:R-:W-:Y:S02]  /*1a40*/  VIADD R5, R7.reuse, 0x35 ;  /* 0x0000003507057836 */ /* 0x048fe40000000000 */
[----:B----4-:R-:W-:Y:S01]  /*1a50*/  VIADD R4, R7, 0x36 ;  /* 0x0000003607047836 */ /* 0x010fe20000000000 */
[----:B------:R-:W-:Y:S01]  /*1a60*/  STL [R1+0x1298], R9 ;  /* 0x0012980901007387 */ /* 0x000fe20000100800 */
[----:B------:R-:W-:Y:S01]  /*1a70*/  IMAD R43, R3, R47, R50 ;  /* 0x0000002f032b7224 */ /* 0x000fe200078e0232 */
[----:B------:R-:W-:Y:S01]  /*1a80*/  IABS R50, R53 ;  /* 0x0000003500327213 */ /* 0x000fe20000000000 */
[----:B------:R-:W-:Y:S01]  /*1a90*/  IMAD.MOV R2, RZ, RZ, -R2 ;  /* 0x000000ffff027224 */ /* 0x000fe200078e0a02 */
[----:B------:R-:W-:Y:S01]  /*1aa0*/  IABS R56, R5 ;  /* 0x0000000500387213 */ /* 0x000fe20000000000 */
[----:B------:R-:W-:Y:S01]  /*1ab0*/  IMAD.MOV R51, RZ, RZ, -R44 ;  /* 0x000000ffff337224 */ /* 0x000fe200078e0a2c */
[----:B------:R-:W-:Y:S01]  /*1ac0*/  IABS R58, R4 ;  /* 0x00000004003a7213 */ /* 0x000fe20000000000 */
[----:B------:R-:W-:-:S02]  /*1ad0*/  VIADD R6, R7, 0x34 ;  /* 0x0000003407067836 */ /* 0x000fc40000000000 */
[C---:B------:R-:W-:Y:S01]  /*1ae0*/  IMAD R44, R3.reuse, R49, R52 ;  /* 0x00000031032c7224 */ /* 0x040fe200078e0234 */
[----:B------:R-:W-:Y:S01]  /*1af0*/  IABS R52, R9 ;  /* 0x0000000900347213 */ /* 0x000fe20000000000 */
[C---:B------:R-:W-:Y:S01]  /*1b00*/  IMAD R41, R3.reuse, R2, R46 ;  /* 0x0000000203297224 */ /* 0x040fe200078e022e */
[----:B------:R1:W-:Y:S01]  /*1b10*/  STL [R1+0x129c], R6 ;  /* 0x00129c0601007387 */ /* 0x0003e20000100800 */
[C---:B------:R-:W-:Y:S02]  /*1b20*/  IMAD R42, R3.reuse, R45, R48 ;  /* 0x0000002d032a7224 */ /* 0x040fe400078e0230 */
[----:B------:R-:W-:Y:S01]  /*1b30*/  IMAD R45, R3, R51, R54 ;  /* 0x00000033032d7224 */ /* 0x000fe200078e0236 */
[----:B------:R-:W-:Y:S01]  /*1b40*/  IABS R54, R6 ;  /* 0x0000000600367213 */ /* 0x000fe20000000000 */
[C---:B------:R-:W-:Y:S01]  /*1b50*/  IMAD.HI.U32 R2, R11.reuse, R50, RZ ;  /* 0x000000320b027227 */ /* 0x040fe200078e00ff */
[----:B------:R-:W-:Y:S03]  /*1b60*/  STL [R1+0x12a4], R5 ;  /* 0x0012a40501007387 */ /* 0x000fe60000100800 */
[----:B------:R-:W-:Y:S01]  /*1b70*/  IMAD.HI.U32 R46, R11, R52, RZ ;  /* 0x000000340b2e7227 */ /* 0x000fe200078e00ff */
[----:B------:R-:W-:Y:S01]  /*1b80*/  IADD3 R2, -R2, RZ, RZ ;  /* 0x000000ff02027210 */ /* 0x000fe20007ffe1ff */
[----:B------:R2:W-:Y:S02]  /*1b90*/  STL [R1+0x12ac], R4 ;  /* 0x0012ac0401007387 */ /* 0x0005e40000100800 */
[----:B-1----:R-:W-:-:S02]  /*1ba0*/  VIADD R6, R7, 0x39 ;  /* 0x0000003907067836 */ /* 0x002fc40000000000 */
[----:B------:R-:W-:-:S03]  /*1bb0*/  IMAD.HI.U32 R48, R11, R56, RZ ;  /* 0x000000380b307227 */ /* 0x000fc600078e00ff */
[----:B------:R-:W-:Y:S01]  /*1bc0*/  IABS R60, R6 ;  /* 0x00000006003c7213 */ /* 0x000fe20000000000 */
[----:B------:R-:W-:Y:S01]  /*1bd0*/  IMAD.HI.U32 R49, R11, R58, RZ ;  /* 0x0000003a0b317227 */ /* 0x000fe200078e00ff */
[----:B--2---:R-:W-:-:S03]  /*1be0*/  IADD3 R4, R7, 0x3b, RZ ;  /* 0x0000003b07047810 */ /* 0x004fc60007ffe0ff */
[----:B------:R-:W-:Y:S02]  /*1bf0*/  VIADD R5, R7, 0x3a ;  /* 0x0000003a07057836 */ /* 0x000fe40000000000 */
[----:B------:R-:W-:Y:S01]  /*1c00*/  IMAD.HI.U32 R47, R11, R54, RZ ;  /* 0x000000360b2f7227 */ /* 0x000fe200078e00ff */
[----:B------:R-:W-:Y:S02]  /*1c10*/  IABS R64, R4 ;  /* 0x0000000400407213 */ /* 0x000fe40000000000 */
[----:B------:R-:W-:Y:S01]  /*1c20*/  IABS R62, R5 ;  /* 0x00000005003e7213 */ /* 0x000fe20000000000 */
[----:B------:R-:W-:Y:S02]  /*1c30*/  IMAD.MOV R51, RZ, RZ, -R46 ;  /* 0x000000ffff337224 */ /* 0x000fe400078e0a2e */
[----:B------:R-:W-:Y:S02]  /*1c40*/  IMAD.MOV R55, RZ, RZ, -R48 ;  /* 0x000000ffff377224 */ /* 0x000fe400078e0a30 */
[----:B------:R-:W-:-:S02]  /*1c50*/  IMAD.MOV R57, RZ, RZ, -R49 ;  /* 0x000000ffff397224 */ /* 0x000fc400078e0a31 */
[C---:B------:R-:W-:Y:S02]  /*1c60*/  VIADD R59, R7.reuse, 0x37 ;  /* 0x00000037073b7836 */ /* 0x040fe40000000000 */
[----:B------:R-:W-:Y:S02]  /*1c70*/  VIADD R9, R7, 0x38 ;  /* 0x0000003807097836 */ /* 0x000fe40000000000 */
[----:B------:R-:W-:Y:S01]  /*1c80*/  IMAD.MOV R53, RZ, RZ, -R47 ;  /* 0x000000ffff357224 */ /* 0x000fe200078e0a2f */
[----:B------:R-:W-:Y:S01]  /*1c90*/  STL [R1+0x12bc], R59 ;  /* 0x0012bc3b01007387 */ /* 0x000fe20000100800 */
[C---:B------:R-:W-:Y:S02]  /*1ca0*/  IMAD R46, R3.reuse, R2, R50 ;  /* 0x00000002032e7224 */ /* 0x040fe400078e0232 */
[C---:B------:R-:W-:Y:S01]  /*1cb0*/  IMAD R47, R3.reuse, R51, R52 ;  /* 0x00000033032f7224 */ /* 0x040fe200078e0234 */
[----:B------:R-:W-:Y:S01]  /*1cc0*/  STL [R1+0x12c0], R9 ;  /* 0x0012c00901007387 */ /* 0x000fe20000100800 */
[C---:B------:R-:W-:Y:S01]  /*1cd0*/  IMAD R49, R3.reuse, R55, R56 ;  /* 0x0000003703317224 */ /* 0x040fe200078e0238 */
[----:B------:R-:W-:Y:S01]  /*1ce0*/  IABS R56, R59 ;  /* 0x0000003b00387213 */ /* 0x000fe20000000000 */
[----:B------:R-:W-:Y:S01]  /*1cf0*/  IMAD R50, R3, R57, R58 ;  /* 0x0000003903327224 */ /* 0x000fe200078e023a */
[----:B------:R-:W-:Y:S01]  /*1d00*/  IABS R58, R9 ;  /* 0x00000009003a7213 */ /* 0x000fe20000000000 */
[----:B------:R-:W-:Y:S01]  /*1d10*/  IMAD.HI.U32 R52, R11, R60, RZ ;  /* 0x0000003c0b347227 */ /* 0x000fe200078e00ff */
[----:B------:R-:W-:Y:S03]  /*1d20*/  STL [R1+0x12c4], R6 ;  /* 0x0012c40601007387 */ /* 0x000fe60000100800 */
[----:B------:R-:W-:Y:S01]  /*1d30*/  IMAD R48, R3, R53, R54 ;  /* 0x0000003503307224 */ /* 0x000fe200078e0236 */
[----:B------:R1:W-:Y:S01]  /*1d40*/  STL [R1+0x12c8], R5 ;  /* 0x0012c80501007387 */ /* 0x0003e20000100800 */
[----:B------:R-:W-:-:S03]  /*1d50*/  IMAD.HI.U32 R53, R11, R62, RZ ;  /* 0x0000003e0b357227 */ /* 0x000fc600078e00ff */
[----:B------:R2:W-:Y:S01]  /*1d60*/  STL [R1+0x12cc], R4 ;  /* 0x0012cc0401007387 */ /* 0x0005e20000100800 */
[----:B------:R-:W-:Y:S02]  /*1d70*/  IMAD.MOV R57, RZ, RZ, -R52 ;  /* 0x000000ffff397224 */ /* 0x000fe400078e0a34 */
[----:B------:R-:W-:Y:S02]  /*1d80*/  VIADD R63, R7, 0x3c ;  /* 0x0000003c073f7836 */ /* 0x000fe40000000000 */
[----:B------:R-:W-:Y:S01]  /*1d90*/  IMAD.HI.U32 R2, R11, R56, RZ ;  /* 0x000000380b027227 */ /* 0x000fe200078e00ff */
[----:B-1----:R-:W-:Y:S02]  /*1da0*/  IADD3 R5, R7, 0x3f, RZ ;  /* 0x0000003f07057810 */ /* 0x002fe40007ffe0ff */
[----:B------:R-:W-:Y:S01]  /*1db0*/  STL [R1+0x12e0], R63 ;  /* 0x0012e03f01007387 */ /* 0x000fe20000100800 */
[----:B------:R-:W-:Y:S01]  /*1dc0*/  IMAD.HI.U32 R51, R11, R58, RZ ;  /* 0x0000003a0b337227 */ /* 0x000fe200078e00ff */
[----:B------:R-:W-:-:S03]  /*1dd0*/  IABS R66, R5 ;  /* 0x0000000500427213 */ /* 0x000fc60000000000 */
[----:B--2---:R-:W-:Y:S02]  /*1de0*/  VIADD R4, R7, 0x40 ;  /* 0x0000004007047836 */ /* 0x004fe40000000000 */
[----:B------:R-:W-:-:S03]  /*1df0*/  IMAD.HI.U32 R54, R11, R64, RZ ;  /* 0x000000400b367227 */ /* 0x000fc600078e00ff */
[----:B------:R-:W-:Y:S01]  /*1e00*/  IABS R68, R4 ;  /* 0x0000000400447213 */ /* 0x000fe20000000000 */
[----:B------:R-:W-:Y:S02]  /*1e10*/  IMAD.MOV R59, RZ, RZ, -R53 ;  /* 0x000000ffff3b7224 */ /* 0x000fe400078e0a35 */
[----:B------:R-:W-:Y:S02]  /*1e20*/  VIADD R9, R7, 0x3d ;  /* 0x0000003d07097836 */ /* 0x000fe40000000000 */
[----:B------:R-:W-:Y:S01]  /*1e30*/  IMAD R53, R3, R57, R60 ;  /* 0x0000003903357224 */ /* 0x000fe200078e023c */
[----:B------:R-:W-:Y:S01]  /*1e40*/  IABS R60, R63 ;  /* 0x0000003f003c7213 */ /* 0x000fe20000000000 */
[----:B------:R-:W-:Y:S01]  /*1e50*/  IMAD.MOV R2, RZ, RZ, -R2 ;  /* 0x000000ffff027224 */ /* 0x000fe200078e0a02 */
[----:B------:R-:W-:Y:S01]  /*1e60*/  STL [R1+0x12e8], R9 ;  /* 0x0012e80901007387 */ /* 0x000fe20000100800 */
[----:B------:R-:W-:Y:S02]  /*1e70*/  IMAD.MOV R55, RZ, RZ, -R51 ;  /* 0x000000ffff377224 */ /* 0x000fe400078e0a33 */
[----:B------:R-:W-:-:S02]  /*1e80*/  IMAD.MOV R61, RZ, RZ, -R54 ;  /* 0x000000ffff3d7224 */ /* 0x000fc400078e0a36 */
[----:B------:R-:W-:Y:S02]  /*1e90*/  VIADD R6, R7, 0x3e ;  /* 0x0000003e07067836 */ /* 0x000fe40000000000 */
        /* <DEDUP_REMOVED lines=8> */
[----:B------:R2:W-:Y:S03]  /*1f20*/  STL [R1+0x12f0], R5 ;  /* 0x0012f00501007387 */ /* 0x0005e60000100800 */
[----:B------:R-:W-:Y:S01]  /*1f30*/  IMAD.HI.U32 R59, R11, R68, RZ ;  /* 0x000000440b3b7227 */ /* 0x000fe200078e00ff */
[----:B-1----:R-:W-:Y:S01]  /*1f40*/  IADD3 R6, R7, 0x43, RZ ;  /* 0x0000004307067810 */ /* 0x002fe20007ffe0ff */
[----:B------:R1:W-:Y:S02]  /*1f50*/  STL [R1+0x12f4], R4 ;  /* 0x0012f40401007387 */ /* 0x0003e40000100800 */
[----:B------:R-:W-:Y:S01]  /*1f60*/  IMAD.HI.U32 R56, R11, R62, RZ ;  /* 0x0000003e0b387227 */ /* 0x000fe200078e00ff */
[----:B------:R-:W-:-:S03]  /*1f70*/  IABS R70, R6 ;  /* 0x0000000600467213 */ /* 0x000fc60000000000 */
[----:B------:R-:W-:-:S04]  /*1f80*/  IMAD.HI.U32 R58, R11, R66, RZ ;  /* 0x000000420b3a7227 */ /* 0x000fc800078e00ff */
[----:B------:R-:W-:Y:S02]  /*1f90*/  IMAD.MOV R2, RZ, RZ, -R2 ;  /* 0x000000ffff027224 */ /* 0x000fe400078e0a02 */
[----:B------:R-:W-:Y:S02]  /*1fa0*/  IMAD.MOV R67, RZ, RZ, -R59 ;  /* 0x000000ffff437224 */ /* 0x000fe400078e0a3b */
[C---:B------:R-:W-:Y:S02]  /*1fb0*/  VIADD R9, R7.reuse, 0x42 ;  /* 0x0000004207097836 */ /* 0x040fe40000000000 */
[----:B--2---:R-:W-:Y:S02]  /*1fc0*/  VIADD R5, R7, 0x44 ;  /* 0x0000004407057836 */ /* 0x004fe40000000000 */
[----:B------:R-:W-:-:S03]  /*1fd0*/  IMAD.HI.U32 R57, R11, R64, RZ ;  /* 0x000000400b397227 */ /* 0x000fc600078e00ff */
[----:B------:R-:W-:Y:S01]  /*1fe0*/  IABS R72, R5 ;  /* 0x0000000500487213 */ /* 0x000fe20000000000 */
[C---:B-1----:R-:W-:Y:S02]  /*1ff0*/  VIADD R4, R7.reuse, 0x45 ;  /* 0x0000004507047836 */ /* 0x042fe40000000000 */
[----:B------:R-:W-:Y:S02]  /*2000*/  IMAD.MOV R61, RZ, RZ, -R56 ;  /* 0x000000ffff3d7224 */ /* 0x000fe400078e0a38 */
[----:B------:R-:W-:Y:S01]  /*2010*/  IMAD.MOV R65, RZ, RZ, -R58 ;  /* 0x000000ffff417224 */ /* 0x000fe200078e0a3a */
[----:B------:R-:W-:Y:S01]  /*2020*/  IABS R74, R4 ;  /* 0x00000004004a7213 */ /* 0x000fe20000000000 */
[----:B------:R-:W-:Y:S02]  /*2030*/  VIADD R69, R7, 0x41 ;  /* 0x0000004107457836 */ /* 0x000fe40000000000 */
[C---:B------:R-:W-:Y:S02]  /*2040*/  IMAD R56, R3.reuse, R2, R60 ;  /* 0x0000000203387224 */ /* 0x040fe400078e023c */
[C---:B------:R-:W-:Y:S01]  /*2050*/  IMAD R60, R3.reuse, R67, R68 ;  /* 0x00000043033c7224 */ /* 0x040fe200078e0244 */
[----:B------:R-:W-:Y:S01]  /*2060*/  IABS R68, R9 ;  /* 0x0000000900447213 */ /* 0x000fe20000000000 */
[----:B------:R-:W-:Y:S01]  /*2070*/  IMAD.MOV R63, RZ, RZ, -R57 ;  /* 0x000000ffff3f7224 */ /* 0x000fe200078e0a39 */
[----:B------:R-:W-:Y:S01]  /*2080*/  STL [R1+0x1304], R69 ;  /* 0x0013044501007387 */ /* 0x000fe20000100800 */
[----:B------:R-:W-:-:S02]  /*2090*/  IMAD R57, R3, R61, R62 ;  /* 0x0000003d03397224 */ /* 0x000fc400078e023e */
[----:B------:R-:W-:Y:S01]  /*20a0*/  IMAD R59, R3, R65, R66 ;  /* 0x00000041033b7224 */ /* 0x000fe200078e0242 */
[----:B------:R-:W-:Y:S01]  /*20b0*/  IABS R66, R69 ;  /* 0x0000004500427213 */ /* 0x000fe20000000000 */
[----:B------:R-:W-:Y:S01]  /*20c0*/  IMAD.HI.U32 R62, R11, R70, RZ ;  /* 0x000000460b3e7227 */ /* 0x000fe200078e00ff */
[----:B------:R1:W-:Y:S03]  /*20d0*/  STL [R1+0x1308], R9 ;  /* 0x0013080901007387 */ /* 0x0003e60000100800 */
[----:B------:R-:W-:Y:S01]  /*20e0*/  IMAD R58, R3, R63, R64 ;  /* 0x0000003f033a7224 */ /* 0x000fe200078e0240 */
[----:B------:R-:W-:Y:S01]  /*20f0*/  STL [R1+0x130c], R6 ;  /* 0x00130c0601007387 */ /* 0x000fe20000100800 */
[----:B------:R-:W-:-:S03]  /*2100*/  IMAD.HI.U32 R61, R11, R68, RZ ;  /* 0x000000440b3d7227 */ /* 0x000fc600078e00ff */
[----:B------:R-:W-:Y:S01]  /*2110*/  STL [R1+0x1314], R5 ;  /* 0x0013140501007387 */ /* 0x000fe20000100800 */
[----:B------:R-:W-:Y:S01]  /*2120*/  IMAD.HI.U32 R63, R11, R72, RZ ;  /* 0x000000480b3f7227 */ /* 0x000fe200078e00ff */
[----:B-1----:R-:W-:Y:S02]  /*2130*/  IADD3 R9, R7, 0x47, RZ ;  /* 0x0000004707097810 */ /* 0x002fe40007ffe0ff */
[----:B------:R1:W-:Y:S01]  /*2140*/  STL [R1+0x131c], R4 ;  /* 0x00131c0401007387 */ /* 0x0003e20000100800 */
[----:B------:R-:W-:-:S04]  /*2150*/  IMAD.HI.U32 R64, R11, R74, RZ ;  /* 0x0000004a0b407227 */ /* 0x000fc800078e00ff */
[----:B------:R-:W-:Y:S02]  /*2160*/  IMAD.MOV R67, RZ, RZ, -R62 ;  /* 0x000000ffff437224 */ /* 0x000fe400078e0a3e */
[----:B------:R-:W-:Y:S02]  /*2170*/  VIADD R73, R7, 0x46 ;  /* 0x0000004607497836 */ /* 0x000fe40000000000 */
[----:B------:R-:W-:-:S03]  /*2180*/  IMAD.HI.U32 R2, R11, R66, RZ ;  /* 0x000000420b027227 */ /* 0x000fc600078e00ff */
[----:B------:R-:W-:Y:S01]  /*2190*/  STL [R1+0x1320], R73 ;  /* 0x0013204901007387 */ /* 0x000fe20000100800 */
[----:B-1----:R-:W-:Y:S02]  /*21a0*/  VIADD R4, R7, 0x4a ;  /* 0x0000004a07047836 */ /* 0x002fe40000000000 */
[----:B------:R-:W-:Y:S01]  /*21b0*/  IMAD.MOV R65, RZ, RZ, -R61 ;  /* 0x000000ffff417224 */ /* 0x000fe200078e0a3d */
[----:B------:R-:W-:Y:S01]  /*21c0*/  STL [R1+0x1328], R9 ;  /* 0x0013280901007387 */ /* 0x000fe20000100800 */
[----:B------:R-:W-:Y:S01]  /*21d0*/  IMAD.MOV R69, RZ, RZ, -R63 ;  /* 0x000000ffff457224 */ /* 0x000fe200078e0a3f */
[----:B------:R-:W-:Y:S01]  /*21e0*/  IABS R78, R4 ;  /* 0x00000004004e7213 */ /* 0x000fe20000000000 */
[----:B------:R-:W-:Y:S02]  /*21f0*/  IMAD.MOV R71, RZ, RZ, -R64 ;  /* 0x000000ffff477224 */ /* 0x000fe400078e0a40 */
[----:B------:R-:W-:Y:S01]  /*2200*/  IMAD R63, R3, R67, R70 ;  /* 0x00000043033f7224 */ /* 0x000fe200078e0246 */
[----:B------:R-:W-:Y:S01]  /*2210*/  IABS R70, R73 ;  /* 0x0000004900467213 */ /* 0x000fe20000000000 */
[----:B------:R-:W-:-:S02]  /*2220*/  VIADD R6, R7, 0x48 ;  /* 0x0000004807067836 */ /* 0x000fc40000000000 */
[----:B------:R-:W-:Y:S02]  /*2230*/  VIADD R5, R7, 0x49 ;  /* 0x0000004907057836 */ /* 0x000fe40000000000 */
[----:B------:R-:W-:Y:S01]  /*2240*/  IMAD.MOV R2, RZ, RZ, -R2 ;  /* 0x000000ffff027224 */ /* 0x000fe200078e0a02 */
[----:B------:R-:W-:Y:S01]  /*2250*/  STL [R1+0x132c], R6 ;  /* 0x00132c0601007387 */ /* 0x000fe20000100800 */
[C---:B------:R-:W-:Y:S01]  /*2260*/  IMAD R62, R3.reuse, R65, R68 ;  /* 0x00000041033e7224 */ /* 0x040fe200078e0244 */
[----:B------:R-:W-:Y:S01]  /*2270*/  IABS R76, R5 ;  /* 0x00000005004c7213 */ /* 0x000fe20000000000 */
        /* <DEDUP_REMOVED lines=15> */
[----:B------:R-:W-:Y:S02]  /*2370*/  IMAD.MOV R2, RZ, RZ, -R2 ;  /* 0x000000ffff027224 */ /* 0x000fe400078e0a02 */
[C---:B------:R-:W-:Y:S02]  /*2380*/  VIADD R6, R7.reuse, 0x4d ;  /* 0x0000004d07067836 */ /* 0x040fe40000000000 */
[C---:B--2---:R-:W-:Y:S02]  /*2390*/  VIADD R4, R7.reuse, 0x4f ;  /* 0x0000004f07047836 */ /* 0x044fe40000000000 */
[----:B------:R-:W-:Y:S01]  /*23a0*/  IMAD.MOV R77, RZ, RZ, -R69 ;  /* 0x000000ffff4d7224 */ /* 0x000fe200078e0a45 */
[----:B------:R-:W-:Y:S01]  /*23b0*/  IABS R80, R6 ;  /* 0x0000000600507213 */ /* 0x000fe20000000000 */
[----:B------:R-:W-:Y:S01]  /*23c0*/  VIADD R9, R7, 0x4c ;  /* 0x0000004c07097836 */ /* 0x000fe20000000000 */
[----:B------:R-:W-:Y:S01]  /*23d0*/  IABS R84, R4 ;  /* 0x0000000400547213 */ /* 0x000fe20000000000 */
[----:B------:R-:W-:-:S02]  /*23e0*/  IMAD.MOV R71, RZ, RZ, -R66 ;  /* 0x000000ffff477224 */ /* 0x000fc400078e0a42 */
[----:B------:R-:W-:Y:S01]  /*23f0*/  IMAD.MOV R73, RZ, RZ, -R67 ;  /* 0x000000ffff497224 */ /* 0x000fe200078e0a43 */
[----:B------:R1:W-:Y:S01]  /*2400*/  STL [R1+0x134c], R9 ;  /* 0x00134c0901007387 */ /* 0x0003e20000100800 */
[----:B------:R-:W-:Y:S02]  /*2410*/  IMAD.MOV R75, RZ, RZ, -R68 ;  /* 0x000000ffff4b7224 */ /* 0x000fe400078e0a44 */
[C---:B------:R-:W-:Y:S01]  /*2420*/  IMAD R66, R3.reuse, R2, R70 ;  /* 0x0000000203427224 */ /* 0x040fe200078e0246 */
[----:B------:R-:W-:Y:S01]  /*2430*/  STL [R1+0x1354], R6 ;  /* 0x0013540601007387 */ /* 0x000fe20000100800 */
[C---:B------:R-:W-:Y:S01]  /*2440*/  IMAD R70, R3.reuse, R77, R78 ;  /* 0x0000004d03467224 */ /* 0x040fe200078e024e */
[----:B------:R-:W-:Y:S01]  /*2450*/  IABS R78, R9 ;  /* 0x00000009004e7213 */ /* 0x000fe20000000000 */
[C---:B------:R-:W-:Y:S01]  /*2460*/  IMAD R68, R3.reuse, R73, R74 ;  /* 0x0000004903447224 */ /* 0x040fe200078e024a */
[----:B------:R2:W-:Y:S01]  /*2470*/  STL [R1+0x1350], R5 ;  /* 0x0013500501007387 */ /* 0x0005e20000100800 */
[C---:B------:R-:W-:Y:S01]  /*2480*/  IMAD R69, R3.reuse, R75, R76 ;  /* 0x0000004b03457224 */ /* 0x040fe200078e024c */
[----:B------:R-:W-:Y:S01]  /*2490*/  IABS R76, R79 ;  /* 0x0000004f004c7213 */ /* 0x000fe20000000000 */
[----:B------:R-:W-:Y:S01]  /*24a0*/  IMAD R67, R3, R71, R72 ;  /* 0x0000004703437224 */ /* 0x000fe200078e0248 */
[----:B------:R4:W-:Y:S01]  /*24b0*/  STL [R1+0x1358], R4 ;  /* 0x0013580401007387 */ /* 0x0009e20000100800 */
[----:B------:R-:W-:-:S04]  /*24c0*/  IMAD.HI.U32 R73, R11, R82, RZ ;  /* 0x000000520b497227 */ /* 0x000fc800078e00ff */
[----:B------:R-:W-:-:S04]  /*24d0*/  IMAD.HI.U32 R72, R11, R80, RZ ;  /* 0x000000500b487227 */ /* 0x000fc800078e00ff */
[----:B------:R-:W-:-:S04]  /*24e0*/  IMAD.HI.U32 R74, R11, R84, RZ ;  /* 0x000000540b4a7227 */ /* 0x000fc800078e00ff */
[----:B------:R-:W-:Y:S01]  /*24f0*/  IMAD.HI.U32 R71, R11, R78, RZ ;  /* 0x0000004e0b477227 */ /* 0x000fe200078e00ff */
[----:B------:R-:W-:-:S03]  /*2500*/  IADD3 R81, -R74, RZ, RZ ;  /* 0x000000ff4a517210 */ /* 0x000fc60007ffe1ff */
[----:B---3--:R-:W-:Y:S02]  /*2510*/  IMAD.MOV R79, RZ, RZ, -R73 ;  /* 0x000000ffff4f7224 */ /* 0x008fe400078e0a49 */
[C---:B-1----:R-:W-:Y:S02]  /*2520*/  VIADD R9, R7.reuse, 0x51 ;  /* 0x0000005107097836 */ /* 0x042fe40000000000 */
[----:B--2---:R-:W-:Y:S02]  /*2530*/  VIADD R5, R7, 0x53 ;  /* 0x0000005307057836 */ /* 0x004fe40000000000 */
[----:B------:R-:W-:-:S03]  /*2540*/  IMAD.HI.U32 R2, R11, R76, RZ ;  /* 0x0000004c0b027227 */ /* 0x000fc600078e00ff */
[----:B------:R-:W-:Y:S01]  /*2550*/  IABS R86, R5 ;  /* 0x0000000500567213 */ /* 0x000fe20000000000 */
[----:B------:R-:W-:Y:S02]  /*2560*/  IMAD.MOV R77, RZ, RZ, -R72 ;  /* 0x000000ffff4d7224 */ /* 0x000fe400078e0a48 */
[C---:B------:R-:W-:Y:S02]  /*2570*/  VIADD R83, R7.reuse, 0x50 ;  /* 0x0000005007537836 */ /* 0x040fe40000000000 */
[----:B------:R-:W-:Y:S02]  /*2580*/  IMAD.MOV R75, RZ, RZ, -R71 ;  /* 0x000000ffff4b7224 */ /* 0x000fe400078e0a47 */
[C---:B----4-:R-:W-:Y:S01]  /*2590*/  VIADD R4, R7.reuse, 0x54 ;  /* 0x0000005407047836 */ /* 0x050fe20000000000 */
[----:B------:R-:W-:Y:S01]  /*25a0*/  STL [R1+0x1370], R83 ;  /* 0x0013705301007387 */ /* 0x000fe20000100800 */
[----:B------:R-:W-:Y:S02]  /*25b0*/  VIADD R6, R7, 0x52 ;  /* 0x0000005207067836 */ /* 0x000fe40000000000 */
[C---:B------:R-:W-:Y:S01]  /*25c0*/  IMAD R74, R3.reuse, R79, R82 ;  /* 0x0000004f034a7224 */ /* 0x040fe200078e0252 */
[----:B------:R-:W-:Y:S01]  /*25d0*/  IABS R82, R9 ;  /* 0x0000000900527213 */ /* 0x000fe20000000000 */
[----:B------:R-:W-:Y:S01]  /*25e0*/  IMAD.MOV R2, RZ, RZ, -R2 ;  /* 0x000000ffff027224 */ /* 0x000fe200078e0a02 */
[----:B------:R-:W-:Y:S01]  /*25f0*/  STL [R1+0x1378], R9 ;  /* 0x0013780901007387 */ /* 0x000fe20000100800 */
[C---:B------:R-:W-:Y:S01]  /*2600*/  IMAD R73, R3.reuse, R77, R80 ;  /* 0x0000004d03497224 */ /* 0x040fe200078e0250 */
[----:B------:R-:W-:Y:S01]  /*2610*/  IABS R80, R83 ;  /* 0x0000005300507213 */ /* 0x000fe20000000000 */
[C---:B------:R-:W-:Y:S01]  /*2620*/  IMAD R72, R3.reuse, R75, R78 ;  /* 0x0000004b03487224 */ /* 0x040fe200078e024e */
[----:B------:R-:W-:Y:S01]  /*2630*/  IABS R88, R4 ;  /* 0x0000000400587213 */ /* 0x000fe20000000000 */
[C---:B------:R-:W-:Y:S01]  /*2640*/  IMAD R75, R3.reuse, R81, R84 ;  /* 0x00000051034b7224 */ /* 0x040fe200078e0254 */
[----:B------:R1:W-:Y:S01]  /*2650*/  STL [R1+0x1374], R6 ;  /* 0x0013740601007387 */ /* 0x0003e20000100800 */
[----:B------:R-:W-:Y:S01]  /*2660*/  IABS R84, R6 ;  /* 0x0000000600547213 */ /* 0x000fe20000000000 */
[----:B------:R-:W-:-:S02]  /*2670*/  IMAD R71, R3, R2, R76 ;  /* 0x0000000203477224 */ /* 0x000fc400078e024c */
[C---:B------:R-:W-:Y:S01]  /*2680*/  IMAD.HI.U32 R76, R11.reuse, R82, RZ ;  /* 0x000000520b4c7227 */ /* 0x040fe200078e00ff */
[----:B------:R2:W-:Y:S03]  /*2690*/  STL [R1+0x137c], R5 ;  /* 0x00137c0501007387 */ /* 0x0005e60000100800 */
[----:B------:R-:W-:Y:S01]  /*26a0*/  IMAD.HI.U32 R78, R11, R86, RZ ;  /* 0x000000560b4e7227 */ /* 0x000fe200078e00ff */
[----:B------:R3:W-:Y:S03]  /*26b0*/  STL [R1+0x1380], R4 ;  /* 0x0013800401007387 */ /* 0x0007e60000100800 */
[----:B-1----:R-:W-:Y:S01]  /*26c0*/  VIADD R6, R7, 0x57 ;  /* 0x0000005707067836 */ /* 0x002fe20000000000 */
[----:B------:R-:W-:Y:S01]  /*26d0*/  IADD3 R85, -R78, RZ, RZ ;  /* 0x000000ff4e557210 */ /* 0x000fe20007ffe1ff */
[----:B------:R-:W-:-:S03]  /*26e0*/  IMAD.HI.U32 R2, R11, R80, RZ ;  /* 0x000000500b027227 */ /* 0x000fc600078e00ff */
[----:B------:R-:W-:Y:S01]  /*26f0*/  IABS R90, R6 ;  /* 0x00000006005a7213 */ /* 0x000fe20000000000 */
[----:B------:R-:W-:-:S04]  /*2700*/  IMAD.HI.U32 R79, R11, R88, RZ ;  /* 0x000000580b4f7227 */ /* 0x000fc800078e00ff */
[----:B--2---:R-:W-:Y:S02]  /*2710*/  VIADD R5, R7, 0x58 ;  /* 0x0000005807057836 */ /* 0x004fe40000000000 */
[----:B------:R-:W-:-:S03]  /*2720*/  IMAD.HI.U32 R77, R11, R84, RZ ;  /* 0x000000540b4d7227 */ /* 0x000fc600078e00ff */
[----:B------:R-:W-:Y:S01]  /*2730*/  IABS R92, R5 ;  /* 0x00000005005c7213 */ /* 0x000fe20000000000 */
[----:B------:R-:W-:Y:S02]  /*2740*/  IMAD.MOV R81, RZ, RZ, -R76 ;  /* 0x000000ffff517224 */ /* 0x000fe400078e0a4c */
[----:B------:R-:W-:Y:S02]  /*2750*/  IMAD.MOV R2, RZ, RZ, -R2 ;  /* 0x000000ffff027224 */ /* 0x000fe400078e0a02 */
[C---:B---3--:R-:W-:Y:S02]  /*2760*/  VIADD R4, R7.reuse, 0x59 ;  /* 0x0000005907047836 */ /* 0x048fe40000000000 */
[----:B------:R-:W-:Y:S02]  /*2770*/  IMAD.MOV R87, RZ, RZ, -R79 ;  /* 0x000000ffff577224 */ /* 0x000fe400078e0a4f */
[C---:B------:R-:W-:Y:S01]  /*2780*/  VIADD R89, R7.reuse, 0x55 ;  /* 0x0000005507597836 */ /* 0x040fe20000000000 */
[----:B------:R-:W-:Y:S01]  /*2790*/  IABS R94, R4 ;  /* 0x00000004005e7213 */ /* 0x000fe20000000000 */
[----:B------:R-:W-:-:S02]  /*27a0*/  VIADD R9, R7, 0x56 ;  /* 0x0000005607097836 */ /* 0x000fc40000000000 */
[----:B------:R-:W-:Y:S01]  /*27b0*/  IMAD.MOV R83, RZ, RZ, -R77 ;  /* 0x000000ffff537224 */ /* 0x000fe200078e0a4d */
[----:B------:R1:W-:Y:S01]  /*27c0*/  STL [R1+0x1394], R89 ;  /* 0x0013945901007387 */ /* 0x0003e20000100800 */
[C---:B------:R-:W-:Y:S02]  /*27d0*/  IMAD R77, R3.reuse, R81, R82 ;  /* 0x00000051034d7224 */ /* 0x040fe400078e0252 */
[----:B------:R-:W-:Y:S01]  /*27e0*/  IMAD R76, R3, R2, R80 ;  /* 0x00000002034c7224 */ /* 0x000fe200078e0250 */
[----:B------:R2:W-:Y:S01]  /*27f0*/  STL [R1+0x1390], R9 ;  /* 0x0013900901007387 */ /* 0x0005e20000100800 */
[----:B------:R-:W-:-:S03]  /*2800*/  IMAD.HI.U32 R82, R11, R90, RZ ;  /* 0x0000005a0b527227 */ /* 0x000fc600078e00ff */
[----:B------:R-:W-:Y:S01]  /*2810*/  STL [R1+0x1398], R6 ;  /* 0x0013980601007387 */ /* 0x000fe20000100800 */
[C---:B------:R-:W-:Y:S01]  /*2820*/  IMAD R79, R3.reuse, R85, R86 ;  /* 0x00000055034f7224 */ /* 0x040fe200078e0256 */
[----:B------:R-:W-:Y:S01]  /*2830*/  IABS R86, R89 ;  /* 0x0000005900567213 */ /* 0x000fe20000000000 */
[C---:B------:R-:W-:Y:S01]  /*2840*/  IMAD R80, R3.reuse, R87, R88 ;  /* 0x0000005703507224 */ /* 0x040fe200078e0258 */
[----:B------:R-:W-:Y:S01]  /*2850*/  IABS R88, R9 ;  /* 0x0000000900587213 */ /* 0x000fe20000000000 */
[----:B------:R-:W-:Y:S01]  /*2860*/  IMAD R78, R3, R83, R84 ;  /* 0x00000053034e7224 */ /* 0x000fe200078e0254 */
[----:B------:R3:W-:Y:S01]  /*2870*/  STL [R1+0x13a0], R5 ;  /* 0x0013a00501007387 */ /* 0x0007e20000100800 */
[C---:B------:R-:W-:Y:S01]  /*2880*/  IMAD.HI.U32 R83, R11.reuse, R92, RZ ;  /* 0x0000005c0b537227 */ /* 0x040fe200078e00ff */
[----:B------:R-:W-:Y:S02]  /*2890*/  IADD3 R87, -R82, RZ, RZ ;  /* 0x000000ff52577210 */ /* 0x000fe40007ffe1ff */
[----:B------:R4:W-:Y:S01]  /*28a0*/  STL [R1+0x13ac], R4 ;  /* 0x0013ac0401007387 */ /* 0x0009e20000100800 */
[----:B------:R-:W-:-:S04]  /*28b0*/  IMAD.HI.U32 R84, R11, R94, RZ ;  /* 0x0000005e0b547227 */ /* 0x000fc800078e00ff */
        /* <DEDUP_REMOVED lines=9> */
[----:B------:R-:W-:Y:S01]  /*2950*/  IMAD.MOV R91, RZ, RZ, -R84 ;  /* 0x000000ffff5b7224 */ /* 0x000fe200078e0a54 */
[----:B------:R-:W-:Y:S01]  /*2960*/  IABS R96, R5 ;  /* 0x0000000500607213 */ /* 0x000fe20000000000 */
[----:B------:R-:W-:Y:S01]  /*2970*/  IMAD R83, R3, R87, R90 ;  /* 0x0000005703537224 */ /* 0x000fe200078e025a */
[----:B------:R-:W-:Y:S01]  /*2980*/  IABS R90, R93 ;  /* 0x0000005d005a7213 */ /* 0x000fe20000000000 */
[----:B------:R-:W-:Y:S01]  /*2990*/  IMAD.MOV R2, RZ, RZ, -R2 ;  /* 0x000000ffff027224 */ /* 0x000fe200078e0a02 */
[----:B------:R-:W-:Y:S01]  /*29a0*/  IABS R98, R4 ;  /* 0x0000000400627213 */ /* 0x000fe20000000000 */
[----:B------:R-:W-:-:S02]  /*29b0*/  IMAD.MOV R85, RZ, RZ, -R81 ;  /* 0x000000ffff557224 */ /* 0x000fc400078e0a51 */
[----:B------:R-:W-:Y:S01]  /*29c0*/  IMAD R84, R3, R89, R92 ;  /* 0x0000005903547224 */ /* 0x000fe200078e025c */
[----:B------:R-:W-:Y:S01]  /*29d0*/  IABS R92, R9 ;  /* 0x00000009005c7213 */ /* 0x000fe20000000000 */
[----:B------:R-:W-:Y:S02]  /*29e0*/  VIADD R6, R7, 0x5c ;  /* 0x0000005c07067836 */ /* 0x000fe40000000000 */
[C---:B------:R-:W-:Y:S02]  /*29f0*/  IMAD R81, R3.reuse, R2, R86 ;  /* 0x0000000203517224 */ /* 0x040fe400078e0256 */
[C---:B------:R-:W-:Y:S01]  /*2a00*/  IMAD R82, R3.reuse, R85, R88 ;  /* 0x0000005503527224 */ /* 0x040fe200078e0258 */
[----:B------:R1:W-:Y:S01]  /*2a10*/  STL [R1+0x13b8], R6 ;  /* 0x0013b80601007387 */ /* 0x0003e20000100800 */
[----:B------:R-:W-:Y:S01]  /*2a20*/  IMAD R85, R3, R91, R94 ;  /* 0x0000005b03557224 */ /* 0x000fe200078e025e */
[----:B------:R-:W-:Y:S01]  /*2a30*/  IABS R94, R6 ;  /* 0x00000006005e7213 */ /* 0x000fe20000000000 */
[C---:B------:R-:W-:Y:S01]  /*2a40*/  IMAD.HI.U32 R2, R11.reuse, R90, RZ ;  /* 0x0000005a0b027227 */ /* 0x040fe200078e00ff */
[----:B------:R2:W-:Y:S03]  /*2a50*/  STL [R1+0x13c4], R5 ;  /* 0x0013c40501007387 */ /* 0x0005e60000100800 */
[C---:B------:R-:W-:Y:S01]  /*2a60*/  IMAD.HI.U32 R86, R11.reuse, R92, RZ ;  /* 0x0000005c0b567227 */ /* 0x040fe200078e00ff */
[----:B------:R3:W-:Y:S03]  /*2a70*/  STL [R1+0x13c0], R4 ;  /* 0x0013c00401007387 */ /* 0x0007e60000100800 */
[----:B------:R-:W-:Y:S01]  /*2a80*/  IMAD.HI.U32 R88, R11, R96, RZ ;  /* 0x000000600b587227 */ /* 0x000fe200078e00ff */
[----:B------:R-:W-:-:S03]  /*2a90*/  IADD3 R91, -R86, RZ, RZ ;  /* 0x000000ff565b7210 */ /* 0x000fc60007ffe1ff */
[----:B------:R-:W-:-:S04]  /*2aa0*/  IMAD.HI.U32 R89, R11, R98, RZ ;  /* 0x000000620b597227 */ /* 0x000fc800078e00ff */
[C---:B-1----:R-:W-:Y:S02]  /*2ab0*/  VIADD R6, R7.reuse, 0x61 ;  /* 0x0000006107067836 */ /* 0x042fe40000000000 */
[----:B------:R-:W-:Y:S02]  /*2ac0*/  IMAD.MOV R2, RZ, RZ, -R2 ;  /* 0x000000ffff027224 */ /* 0x000fe400078e0a02 */
[----:B------:R-:W-:Y:S01]  /*2ad0*/  IMAD.MOV R95, RZ, RZ, -R88 ;  /* 0x000000ffff5f7224 */ /* 0x000fe200078e0a58 */
[----:B------:R-:W-:Y:S01]  /*2ae0*/  IABS R100, R6 ;  /* 0x0000000600647213 */ /* 0x000fe20000000000 */
[----:B------:R-:W-:Y:S02]  /*2af0*/  IMAD.MOV R97, RZ, RZ, -R89 ;  /* 0x000000ffff617224 */ /* 0x000fe400078e0a59 */
[C---:B------:R-:W-:Y:S02]  /*2b00*/  VIADD R99, R7.reuse, 0x5f ;  /* 0x0000005f07637836 */ /* 0x040fe40000000000 */
[----:B------:R-:W-:-:S02]  /*2b10*/  VIADD R9, R7, 0x60 ;  /* 0x0000006007097836 */ /* 0x000fc40000000000 */
[----:B--2---:R-:W-:Y:S01]  /*2b20*/  VIADD R5, R7, 0x62 ;  /* 0x0000006207057836 */ /* 0x004fe20000000000 */
[----:B------:R-:W-:Y:S01]  /*2b30*/  STL [R1+0x13d4], R99 ;  /* 0x0013d46301007387 */ /* 0x000fe20000100800 */
[----:B------:R-:W-:-:S03]  /*2b40*/  IMAD.HI.U32 R87, R11, R94, RZ ;  /* 0x0000005e0b577227 */ /* 0x000fc600078e00ff */
[----:B------:R-:W-:Y:S01]  /*2b50*/  IABS R102, R5 ;  /* 0x0000000500667213 */ /* 0x000fe20000000000 */
[----:B---3--:R-:W-:Y:S01]  /*2b60*/  VIADD R4, R7, 0x63 ;  /* 0x0000006307047836 */ /* 0x008fe20000000000 */
[----:B------:R-:W-:Y:S01]  /*2b70*/  STL [R1+0x13d8], R9 ;  /* 0x0013d80901007387 */ /* 0x000fe20000100800 */
[C---:B------:R-:W-:Y:S02]  /*2b80*/  IMAD R86, R3.reuse, R2, R90 ;  /* 0x0000000203567224 */ /* 0x040fe400078e025a */
[C---:B------:R-:W-:Y:S01]  /*2b90*/  IMAD R89, R3.reuse, R95, R96 ;  /* 0x0000005f03597224 */ /* 0x040fe200078e0260 */
[----:B------:R-:W-:Y:S01]  /*2ba0*/  IABS R96, R99 ;  /* 0x0000006300607213 */ /* 0x000fe20000000000 */
[C---:B------:R-:W-:Y:S01]  /*2bb0*/  IMAD R90, R3.reuse, R97, R98 ;  /* 0x00000061035a7224 */ /* 0x040fe200078e0262 */
[----:B------:R-:W-:Y:S01]  /*2bc0*/  IABS R98, R9 ;  /* 0x0000000900627213 */ /* 0x000fe20000000000 */
[----:B------:R-:W-:Y:S01]  /*2bd0*/  IMAD.MOV R93, RZ, RZ, -R87 ;  /* 0x000000ffff5d7224 */ /* 0x000fe200078e0a57 */
[----:B------:R-:W-:Y:S01]  /*2be0*/  IABS R104, R4 ;  /* 0x0000000400687213 */ /* 0x000fe20000000000 */
[----:B------:R-:W-:Y:S01]  /*2bf0*/  IMAD R87, R3, R91, R92 ;  /* 0x0000005b03577224 */ /* 0x000fe200078e025c */
[----:B------:R-:W-:Y:S01]  /*2c00*/  STL [R1+0x13e0], R6 ;  /* 0x0013e00601007387 */ /* 0x000fe20000100800 */
[----:B------:R-:W-:-:S03]  /*2c10*/  IMAD.HI.U32 R92, R11, R100, RZ ;  /* 0x000000640b5c7227 */ /* 0x000fc600078e00ff */
[----:B------:R-:W-:Y:S01]  /*2c20*/  STL [R1+0x13dc], R5 ;  /* 0x0013dc0501007387 */ /* 0x000fe20000100800 */
[----:B------:R-:W-:Y:S02]  /*2c30*/  IMAD R88, R3, R93, R94 ;  /* 0x0000005d03587224 */ /* 0x000fe400078e025e */
[C---:B------:R-:W-:Y:S01]  /*2c40*/  IMAD.HI.U32 R2, R11.reuse, R96, RZ ;  /* 0x000000600b027227 */ /* 0x040fe200078e00ff */
[----:B------:R1:W-:Y:S03]  /*2c50*/  STL [R1+0x13e4], R4 ;  /* 0x0013e40401007387 */ /* 0x0003e60000100800 */
[----:B------:R-:W-:Y:S01]  /*2c60*/  IMAD.HI.U32 R91, R11, R98, RZ ;  /* 0x000000620b5b7227 */ /* 0x000fe200078e00ff */
[----:B------:R-:W-:-:S03]  /*2c70*/  IADD3 R2, -R2, RZ, RZ ;  /* 0x000000ff02027210 */ /* 0x000fc60007ffe1ff */
[----:B------:R-:W-:Y:S01]  /*2c80*/  IMAD.HI.U32 R93, R11, R102, RZ ;  /* 0x000000660b5d7227 */ /* 0x000fe200078e00ff */
[----:B-1----:R-:W-:-:S03]  /*2c90*/  IADD3 R4, R7, 0x68, RZ ;  /* 0x0000006807047810 */ /* 0x002fc60007ffe0ff */
[----:B------:R-:W-:Y:S01]  /*2ca0*/  IMAD.HI.U32 R94, R11, R104, RZ ;  /* 0x000000680b5e7227 */ /* 0x000fe200078e00ff */
[----:B------:R-:W-:-:S03]  /*2cb0*/  IABS R108, R4 ;  /* 0x00000004006c7213 */ /* 0x000fc60000000000 */
[----:B------:R-:W-:Y:S02]  /*2cc0*/  IMAD.MOV R97, RZ, RZ, -R92 ;  /* 0x000000ffff617224 */ /* 0x000fe400078e0a5c */
[C---:B------:R-:W-:Y:S02]  /*2cd0*/  VIADD R103, R7.reuse, 0x64 ;  /* 0x0000006407677836 */ /* 0x040fe40000000000 */
[----:B------:R-:W-:Y:S02]  /*2ce0*/  IMAD.MOV R95, RZ, RZ, -R91 ;  /* 0x000000ffff5f7224 */ /* 0x000fe400078e0a5b */
[----:B------:R-:W-:Y:S01]  /*2cf0*/  IMAD.MOV R99, RZ, RZ, -R93 ;  /* 0x000000ffff637224 */ /* 0x000fe200078e0a5d */
[----:B------:R-:W-:Y:S01]  /*2d00*/  STL [R1+0x13fc], R103 ;  /* 0x0013fc6701007387 */ /* 0x000fe20000100800 */
[----:B------:R-:W-:Y:S02]  /*2d10*/  VIADD R9, R7, 0x65 ;  /* 0x0000006507097836 */ /* 0x000fe40000000000 */
[----:B------:R-:W-:-:S02]  /*2d20*/  IMAD.MOV R101, RZ, RZ, -R94 ;  /* 0x000000ffff657224 */ /* 0x000fc400078e0a5e */
[----:B------:R-:W-:Y:S01]  /*2d30*/  IMAD R93, R3, R97, R100 ;  /* 0x00000061035d7224 */ /* 0x000fe200078e0264 */
[----:B------:R-:W-:Y:S01]  /*2d40*/  IABS R100, R103 ;  /* 0x0000006700647213 */ /* 0x000fe20000000000 */
[C---:B------:R-:W-:Y:S01]  /*2d50*/  VIADD R6, R7.reuse, 0x66 ;  /* 0x0000006607067836 */ /* 0x040fe20000000000 */
[----:B------:R-:W-:Y:S01]  /*2d60*/  STL [R1+0x1404], R9 ;  /* 0x0014040901007387 */ /* 0x000fe20000100800 */
[----:B------:R-:W-:Y:S02]  /*2d70*/  VIADD R5, R7, 0x67 ;  /* 0x0000006707057836 */ /* 0x000fe40000000000 */
[C---:B------:R-:W-:Y:S01]  /*2d80*/  IMAD R92, R3.reuse, R95, R98 ;  /* 0x0000005f035c7224 */ /* 0x040fe200078e0262 */
[----:B------:R-:W-:Y:S01]  /*2d90*/  STL [R1+0x1400], R6 ;  /* 0x0014000601007387 */ /* 0x000fe20000100800 */
[C---:B------:R-:W-:Y:S01]  /*2da0*/  IMAD R94, R3.reuse, R99, R102 ;  /* 0x00000063035e7224 */ /* 0x040fe200078e0266 */
[----:B------:R-:W-:Y:S01]  /*2db0*/  IABS R102, R9 ;  /* 0x0000000900667213 */ /* 0x000fe20000000000 */
[C---:B------:R-:W-:Y:S01]  /*2dc0*/  IMAD R95, R3.reuse, R101, R104 ;  /* 0x00000065035f7224 */ /* 0x040fe200078e0268 */
[----:B------:R-:W-:Y:S01]  /*2dd0*/  IABS R104, R6 ;  /* 0x0000000600687213 */ /* 0x000fe20000000000 */
[----:B------:R-:W-:Y:S01]  /*2de0*/  IMAD R91, R3, R2, R96 ;  /* 0x00000002035b7224 */ /* 0x000fe200078e0260 */
[----:B------:R-:W-:Y:S01]  /*2df0*/  IABS R106, R5 ;  /* 0x00000005006a7213 */ /* 0x000fe20000000000 */
[C---:B------:R-:W-:Y:S01]  /*2e00*/  IMAD.HI.U32 R2, R11.reuse, R100, RZ ;  /* 0x000000640b027227 */ /* 0x040fe200078e00ff */
[----:B------:R1:W-:Y:S03]  /*2e10*/  STL [R1+0x140c], R5 ;  /* 0x00140c0501007387 */ /* 0x0003e60000100800 */
[C---:B------:R-:W-:Y:S01]  /*2e20*/  IMAD.HI.U32 R99, R11.reuse, R108, RZ ;  /* 0x0000006c0b637227 */ /* 0x040fe200078e00ff */
[----:B------:R2:W-:Y:S03]  /*2e30*/  STL [R1+0x1414], R4 ;  /* 0x0014140401007387 */ /* 0x0005e60000100800 */
[----:B------:R-:W-:Y:S01]  /*2e40*/  IMAD.HI.U32 R96, R11, R102, RZ ;  /* 0x000000660b607227 */ /* 0x000fe200078e00ff */
[----:B-1----:R-:W-:-:S03]  /*2e50*/  IADD3 R5, R7, 0x6c, RZ ;  /* 0x0000006c07057810 */ /* 0x002fc60007ffe0ff */
[----:B------:R-:W-:Y:S01]  /*2e60*/  IMAD.HI.U32 R97, R11, R104, RZ ;  /* 0x000000680b617227 */ /* 0x000fe200078e00ff */
[----:B------:R-:W-:-:S03]  /*2e70*/  IABS R112, R5 ;  /* 0x0000000500707213 */ /* 0x000fc60000000000 */
[----:B------:R-:W-:-:S04]  /*2e80*/  IMAD.HI.U32 R98, R11, R106, RZ ;  /* 0x0000006a0b627227 */ /* 0x000fc800078e00ff */
[----:B------:R-:W-:Y:S02]  /*2e90*/  IMAD.MOV R2, RZ, RZ, -R2 ;  /* 0x000000ffff027224 */ /* 0x000fe400078e0a02 */
[----:B------:R-:W-:Y:S02]  /*2ea0*/  IMAD.MOV R107, RZ, RZ, -R99 ;  /* 0x000000ffff6b7224 */ /* 0x000fe400078e0a63 */
[C---:B------:R-:W-:Y:S02]  /*2eb0*/  VIADD R9, R7.reuse, 0x6a ;  /* 0x0000006a07097836 */ /* 0x040fe40000000000 */
[----:B--2---:R-:W-:Y:S02]  /*2ec0*/  VIADD R4, R7, 0x6d ;  /* 0x0000006d07047836 */ /* 0x004fe40000000000 */
[----:B------:R-:W-:Y:S02]  /*2ed0*/  IMAD.MOV R101, RZ, RZ, -R96 ;  /* 0x000000ffff657224 */ /* 0x000fe400078e0a60 */
[----:B------:R-:W-:Y:S01]  /*2ee0*/  IMAD.MOV R103, RZ, RZ, -R97 ;  /* 0x000000ffff677224 */ /* 0x000fe200078e0a61 */
[----:B------:R-:W-:Y:S01]  /*2ef0*/  IABS R114, R4 ;  /* 0x0000000400727213 */ /* 0x000fe20000000000 */
[----:B------:R-:W-:-:S02]  /*2f00*/  IMAD.MOV R105, RZ, RZ, -R98 ;  /* 0x000000ffff697224 */ /* 0x000fc400078e0a62 */
[----:B------:R-:W-:Y:S02]  /*2f10*/  IMAD R96, R3, R2, R100 ;  /* 0x0000000203607224 */ /* 0x000fe400078e0264 */
[C---:B------:R-:W-:Y:S02]  /*2f20*/  VIADD R109, R7.reuse, 0x69 ;  /* 0x00000069076d7836 */ /* 0x040fe40000000000 */
[----:B------:R-:W-:Y:S02]  /*2f30*/  VIADD R6, R7, 0x6b ;  /* 0x0000006b07067836 */ /* 0x000fe40000000000 */
        /* <DEDUP_REMOVED lines=9> */
[----:B------:R2:W-:Y:S01]  /*2fd0*/  STL [R1+0x1448], R9 ;  /* 0x0014480901007387 */ /* 0x0005e20000100800 */
[----:B------:R-:W-:-:S03]  /*2fe0*/  IMAD.HI.U32 R101, R11, R108, RZ ;  /* 0x0000006c0b657227 */ /* 0x000fc600078e00ff */
[----:B------:R3:W-:Y:S01]  /*2ff0*/  STL [R1+0x1450], R6 ;  /* 0x0014500601007387 */ /* 0x0007e20000100800 */
[----:B------:R-:W-:-:S03]  /*3000*/  IMAD.HI.U32 R104, R11, R114, RZ ;  /* 0x000000720b687227 */ /* 0x000fc600078e00ff */
[----:B------:R4:W-:Y:S01]  /*3010*/  STL [R1+0x1458], R5 ;  /* 0x0014580501007387 */ /* 0x0009e20000100800 */
[----:B-1----:R-:W-:Y:S02]  /*3020*/  IMAD.MOV R109, RZ, RZ, -R103 ;  /* 0x000000ffff6d7224 */ /* 0x002fe400078e0a67 */
[----:B--2---:R-:W-:Y:S01]  /*3030*/  VIADD R9, R7, 0x6f ;  /* 0x0000006f07097836 */ /* 0x004fe20000000000 */
[----:B------:R1:W-:Y:S01]  /*3040*/  STL [R1+0x1464], R4 ;  /* 0x0014640401007387 */ /* 0x0003e20000100800 */
[----:B------:R-:W-:Y:S01]  /*3050*/  IMAD.HI.U32 R2, R11, R106, RZ ;  /* 0x0000006a0b027227 */ /* 0x000fe200078e00ff */
[----:B---3--:R-:W-:-:S03]  /*3060*/  IADD3 R6, R7, 0x70, RZ ;  /* 0x0000007007067810 */ /* 0x008fc60007ffe0ff */
[----:B------:R-:W-:-:S04]  /*3070*/  IMAD.HI.U32 R102, R11, R110, RZ ;  /* 0x0000006e0b667227 */ /* 0x000fc800078e00ff */
[----:B------:R-:W-:Y:S02]  /*3080*/  IMAD.MOV R105, RZ, RZ, -R101 ;  /* 0x000000ffff697224 */ /* 0x000fe400078e0a65 */
[----:B------:R-:W-:Y:S02]  /*3090*/  IMAD.MOV R111, RZ, RZ, -R104 ;  /* 0x000000ffff6f7224 */ /* 0x000fe400078e0a68 */
[C---:B------:R-:W-:Y:S01]  /*30a0*/  IMAD R104, R3.reuse, R109, R112 ;  /* 0x0000006d03687224 */ /* 0x040fe200078e0270 */
[----:B------:R-:W-:Y:S01]  /*30b0*/  IABS R112, R9 ;  /* 0x0000000900707213 */ /* 0x000fe20000000000 */
[----:B------:R-:W-:Y:S02]  /*30c0*/  IMAD.MOV R2, RZ, RZ, -R2 ;  /* 0x000000ffff027224 */ /* 0x000fe400078e0a02 */
[----:B------:R-:W-:Y:S02]  /*30d0*/  IMAD.MOV R107, RZ, RZ, -R102 ;  /* 0x000000ffff6b7224 */ /* 0x000fe400078e0a66 */
[----:B------:R-:W-:-:S02]  /*30e0*/  IMAD R102, R3, R105, R108 ;  /* 0x0000006903667224 */ /* 0x000fc400078e026c */
[C---:B------:R-:W-:Y:S01]  /*30f0*/  IMAD R105, R3.reuse, R111, R114 ;  /* 0x0000006f03697224 */ /* 0x040fe200078e0272 */
[----:B------:R-:W-:Y:S01]  /*3100*/  IABS R114, R6 ;  /* 0x0000000600727213 */ /* 0x000fe20000000000 */
[----:B------:R-:W-:Y:S02]  /*3110*/  IMAD R101, R3, R2, R106 ;  /* 0x0000000203657224 */ /* 0x000fe400078e026a */
[----:B------:R-:W-:-:S04]  /*3120*/  IMAD.HI.U32 R106, R11, R112, RZ ;  /* 0x000000700b6a7227 */ /* 0x000fc800078e00ff */
[C---:B------:R-:W-:Y:S02]  /*3130*/  VIADD R113, R7.reuse, 0x6e ;  /* 0x0000006e07717836 */ /* 0x040fe40000000000 */
[----:B----4-:R-:W-:Y:S02]  /*3140*/  VIADD R5, R7, 0x71 ;  /* 0x0000007107057836 */ /* 0x010fe40000000000 */
[----:B------:R-:W-:Y:S01]  /*3150*/  IMAD R103, R3, R107, R110 ;  /* 0x0000006b03677224 */ /* 0x000fe200078e026e */
[----:B------:R2:W-:Y:S01]  /*3160*/  STL [R1+0x1480], R113 ;  /* 0x0014807101007387 */ /* 0x0005e20000100800 */
[----:B-1----:R-:W-:Y:S01]  /*3170*/  VIADD R4, R7, 0x72 ;  /* 0x0000007207047836 */ /* 0x002fe20000000000 */
[----:B------:R-:W-:Y:S01]  /*3180*/  IABS R110, R113 ;  /* 0x00000071006e7213 */ /* 0x000fe20000000000 */
[----:B------:R-:W-:Y:S01]  /*3190*/  IMAD.HI.U32 R107, R11, R114, RZ ;  /* 0x000000720b6b7227 */ /* 0x000fe200078e00ff */
[----:B------:R-:W-:Y:S01]  /*31a0*/  IABS R116, R5 ;  /* 0x0000000500747213 */ /* 0x000fe20000000000 */
[----:B------:R1:W-:Y:S01]  /*31b0*/  STL [R1+0x148c], R9 ;  /* 0x00148c0901007387 */ /* 0x0003e20000100800 */
[----:B------:R-:W-:Y:S01]  /*31c0*/  IABS R118, R4 ;  /* 0x0000000400767213 */ /* 0x000fe20000000000 */
[----:B------:R-:W-:-:S02]  /*31d0*/  IMAD.MOV R111, RZ, RZ, -R106 ;  /* 0x000000ffff6f7224 */ /* 0x000fc400078e0a6a */
[----:B------:R-:W-:Y:S01]  /*31e0*/  VIADD R119, R7, 0x73 ;  /* 0x0000007307777836 */ /* 0x000fe20000000000 */
[----:B------:R3:W-:Y:S01]  /*31f0*/  STL [R1+0x1490], R6 ;  /* 0x0014900601007387 */ /* 0x0007e20000100800 */
[----:B--2---:R-:W-:Y:S02]  /*3200*/  IMAD.MOV R113, RZ, RZ, -R107 ;  /* 0x000000ffff717224 */ /* 0x004fe400078e0a6b */
[----:B------:R-:W-:Y:S01]  /*3210*/  IMAD R107, R3, R111, R112 ;  /* 0x0000006f036b7224 */ /* 0x000fe200078e0270 */
[----:B------:R-:W-:Y:S01]  /*3220*/  IABS R111, R119 ;  /* 0x00000077006f7213 */ /* 0x000fe20000000000 */
[----:B------:R2:W-:Y:S01]  /*3230*/  STL [R1+0x14a0], R5 ;  /* 0x0014a00501007387 */ /* 0x0005e20000100800 */
[----:B-1----:R-:W-:Y:S01]  /*3240*/  IADD3 R9, R7, 0x74, RZ ;  /* 0x0000007407097810 */ /* 0x002fe20007ffe0ff */
[C---:B------:R-:W-:Y:S02]  /*3250*/  IMAD.HI.U32 R2, R11.reuse, R110, RZ ;  /* 0x0000006e0b027227 */ /* 0x040fe400078e00ff */
[----:B------:R-:W-:Y:S01]  /*3260*/  STL [R1+0x14a4], R4 ;  /* 0x0014a40401007387 */ /* 0x000fe20000100800 */
[----:B------:R-:W-:Y:S01]  /*3270*/  IABS R112, R9 ;  /* 0x0000000900707213 */ /* 0x000fe20000000000 */
[----:B------:R-:W-:-:S02]  /*3280*/  IMAD.HI.U32 R108, R11, R116, RZ ;  /* 0x000000740b6c7227 */ /* 0x000fc400078e00ff */
[----:B------:R1:W-:Y:S02]  /*3290*/  STL [R1+0x14c8], R119 ;  /* 0x0014c87701007387 */ /* 0x0003e40000100800 */
[----:B---3--:R-:W-:Y:S02]  /*32a0*/  VIADD R6, R7, 0x75 ;  /* 0x0000007507067836 */ /* 0x008fe40000000000 */
[----:B------:R-:W-:Y:S01]  /*32b0*/  IMAD.HI.U32 R109, R11, R118, RZ ;  /* 0x000000760b6d7227 */ /* 0x000fe200078e00ff */
[----:B------:R-:W-:Y:S03]  /*32c0*/  STL [R1+0x14d0], R9 ;  /* 0x0014d00901007387 */ /* 0x000fe60000100800 */
[----:B--2---:R-:W-:Y:S01]  /*32d0*/  VIADD R5, R7, 0x76 ;  /* 0x0000007607057836 */ /* 0x004fe20000000000 */
[----:B------:R-:W-:Y:S01]  /*32e0*/  STL [R1+0x14d4], R6 ;  /* 0x0014d40601007387 */ /* 0x000fe20000100800 */
[----:B-1----:R-:W-:-:S03]  /*32f0*/  IMAD.HI.U32 R119, R11, R111, RZ ;  /* 0x0000006f0b777227 */ /* 0x002fc600078e00ff */
[----:B------:R1:W-:Y:S01]  /*3300*/  STL [R1+0x14dc], R5 ;  /* 0x0014dc0501007387 */ /* 0x0003e20000100800 */
[----:B------:R-:W-:Y:S02]  /*3310*/  IMAD.MOV R2, RZ, RZ, -R2 ;  /* 0x000000ffff027224 */ /* 0x000fe400078e0a02 */
[----:B------:R-:W-:Y:S02]  /*3320*/  IMAD.MOV R115, RZ, RZ, -R108 ;  /* 0x000000ffff737224 */ /* 0x000fe400078e0a6c */
[----:B------:R-:W-:Y:S02]  /*3330*/  IMAD.MOV R117, RZ, RZ, -R109 ;  /* 0x000000ffff757224 */ /* 0x000fe400078e0a6d */
[----:B------:R-:W-:Y:S01]  /*3340*/  IMAD R108, R3, R113, R114 ;  /* 0x00000071036c7224 */ /* 0x000fe200078e0272 */
[----:B------:R-:W-:Y:S01]  /*3350*/  IABS R113, R6 ;  /* 0x0000000600717213 */ /* 0x000fe20000000000 */
[----:B------:R-:W-:Y:S01]  /*3360*/  IMAD.MOV R119, RZ, RZ, -R119 ;  /* 0x000000ffff777224 */ /* 0x000fe200078e0a77 */
[----:B------:R-:W-:Y:S01]  /*3370*/  IABS R114, R5 ;  /* 0x0000000500727213 */ /* 0x000fe20000000000 */
[----:B-1----:R-:W-:-:S02]  /*3380*/  VIADD R5, R7, 0x7b ;  /* 0x0000007b07057836 */ /* 0x002fc40000000000 */
[C---:B------:R-:W-:Y:S02]  /*3390*/  IMAD R106, R3.reuse, R2, R110 ;  /* 0x00000002036a7224 */ /* 0x040fe400078e026e */
[----:B------:R-:W-:Y:S02]  /*33a0*/  IMAD R110, R3, R117, R118 ;  /* 0x00000075036e7224 */ /* 0x000fe400078e0276 */
[----:B------:R-:W-:-:S04]  /*33b0*/  IMAD.HI.U32 R118, R11, R112, RZ ;  /* 0x000000700b767227 */ /* 0x000fc800078e00ff */
[----:B------:R-:W-:-:S04]  /*33c0*/  IMAD.HI.U32 R117, R11, R113, RZ ;  /* 0x000000710b757227 */ /* 0x000fc800078e00ff */
[----:B------:R-:W-:Y:S01]  /*33d0*/  IMAD R111, R3, R119, R111 ;  /* 0x00000077036f7224 */ /* 0x000fe200078e026f */
[----:B------:R-:W-:Y:S01]  /*33e0*/  IABS R119, R5 ;  /* 0x0000000500777213 */ /* 0x000fe20000000000 */
[----:B------:R-:W-:Y:S02]  /*33f0*/  IMAD.MOV R118, RZ, RZ, -R118 ;  /* 0x000000ffff767224 */ /* 0x000fe400078e0a76 */
[C---:B------:R-:W-:Y:S02]  /*3400*/  VIADD R6, R7.reuse, 0x7a ;  /* 0x0000007a07067836 */ /* 0x040fe40000000000 */
[----:B------:R-:W-:Y:S02]  /*3410*/  IMAD.MOV R117, RZ, RZ, -R117 ;  /* 0x000000ffff757224 */ /* 0x000fe400078e0a75 */
[----:B------:R-:W-:Y:S02]  /*3420*/  VIADD R9, R7, 0x79 ;  /* 0x0000007907097836 */ /* 0x000fe40000000000 */
[----:B------:R-:W-:-:S04]  /*3430*/  IMAD.HI.U32 R121, R11, R119, RZ ;  /* 0x000000770b797227 */ /* 0x000fc800078e00ff */
[C---:B------:R-:W-:Y:S01]  /*3440*/  IMAD R112, R3.reuse, R118, R112 ;  /* 0x0000007603707224 */ /* 0x040fe200078e0270 */
[----:B------:R-:W-:Y:S01]  /*3450*/  IABS R118, R6 ;  /* 0x0000000600767213 */ /* 0x000fe20000000000 */
[----:B------:R-:W-:Y:S01]  /*3460*/  IMAD R113, R3, R117, R113 ;  /* 0x0000007503717224 */ /* 0x000fe200078e0271 */
[----:B------:R-:W-:Y:S01]  /*3470*/  IABS R117, R9 ;  /* 0x0000000900757213 */ /* 0x000fe20000000000 */
[C---:B------:R-:W-:Y:S02]  /*3480*/  VIADD R4, R7.reuse, 0x77 ;  /* 0x0000007707047836 */ /* 0x040fe40000000000 */
[----:B------:R-:W-:Y:S02]  /*3490*/  IMAD.MOV R121, RZ, RZ, -R121 ;  /* 0x000000ffff797224 */ /* 0x000fe400078e0a79 */
[----:B------:R-:W-:Y:S01]  /*34a0*/  VIADD R125, R7, 0x7d ;  /* 0x0000007d077d7836 */ /* 0x000fe20000000000 */
[----:B------:R1:W-:Y:S01]  /*34b0*/  STL [R1+0x14ec], R4 ;  /* 0x0014ec0401007387 */ /* 0x0003e20000100800 */
[----:B------:R-:W-:Y:S01]  /*34c0*/  IMAD R109, R3, R115, R116 ;  /* 0x00000073036d7224 */ /* 0x000fe200078e0274 */
[----:B------:R-:W-:Y:S01]  /*34d0*/  IABS R115, R4 ;  /* 0x0000000400737213 */ /* 0x000fe20000000000 */
[C---:B------:R-:W-:Y:S01]  /*34e0*/  IMAD.HI.U32 R122, R11.reuse, R118, RZ ;  /* 0x000000760b7a7227 */ /* 0x040fe200078e00ff */
[----:B------:R-:W-:Y:S03]  /*34f0*/  STL [R1+0x1500], R120 ;  /* 0x0015007801007387 */ /* 0x000fe60000100800 */
[----:B------:R-:W-:Y:S01]  /*3500*/  IMAD.HI.U32 R123, R11, R117, RZ ;  /* 0x000000750b7b7227 */ /* 0x000fe200078e00ff */
[----:B------:R2:W-:Y:S03]  /*3510*/  STL [R1+0x1514], R9 ;  /* 0x0015140901007387 */ /* 0x0005e60000100800 */
[----:B------:R-:W-:Y:S01]  /*3520*/  IMAD R119, R3, R121, R119 ;  /* 0x0000007903777224 */ /* 0x000fe200078e0277 */
[----:B------:R-:W-:Y:S01]  /*3530*/  IABS R121, R125 ;  /* 0x0000007d00797213 */ /* 0x000fe20000000000 */
[----:B-1----:R-:W-:Y:S01]  /*3540*/  VIADD R4, R7, 0x7c ;  /* 0x0000007c07047836 */ /* 0x002fe20000000000 */
[----:B------:R1:W-:Y:S01]  /*3550*/  STL [R1+0x1518], R6 ;  /* 0x0015180601007387 */ /* 0x0003e20000100800 */
[----:B------:R-:W-:-:S02]  /*3560*/  IMAD.MOV R122, RZ, RZ, -R122 ;  /* 0x000000ffff7a7224 */ /* 0x000fc400078e0a7a */
[----:B------:R-:W-:Y:S01]  /*3570*/  IMAD.MOV R123, RZ, RZ, -R123 ;  /* 0x000000ffff7b7224 */ /* 0x000fe200078e0a7b */
[----:B------:R-:W-:Y:S01]  /*3580*/  STL [R1+0x1520], R5 ;  /* 0x0015200501007387 */ /* 0x000fe20000100800 */
[----:B--2---:R-:W-:Y:S02]  /*3590*/  VIADD R9, R7, 0x7e ;  /* 0x0000007e07097836 */ /* 0x004fe40000000000 */
[----:B------:R-:W-:Y:S01]  /*35a0*/  IMAD.HI.U32 R116, R11, R114, RZ ;  /* 0x000000720b747227 */ /* 0x000fe200078e00ff */
[----:B------:R-:W-:Y:S03]  /*35b0*/  STL [R1+0x1524], R4 ;  /* 0x0015240401007387 */ /* 0x000fe60000100800 */
[----:B-1----:R-:W-:Y:S01]  /*35c0*/  VIADD R6, R7, 0x7f ;  /* 0x0000007f07067836 */ /* 0x002fe20000000000 */
[----:B------:R-:W-:Y:S01]  /*35d0*/  STL [R1+0x14f8], R125 ;  /* 0x0014f87d01007387 */ /* 0x000fe20000100800 */
[----:B------:R-:W-:-:S03]  /*35e0*/  IMAD.HI.U32 R130, R11, R121, RZ ;  /* 0x000000790b827227 */ /* 0x000fc600078e00ff */
[----:B------:R-:W-:Y:S01]  /*35f0*/  STL [R1+0x14fc], R9 ;  /* 0x0014fc0901007387 */ /* 0x000fe20000100800 */
[C---:B------:R-:W-:Y:S01]  /*3600*/  IMAD R118, R3.reuse, R122, R118 ;  /* 0x0000007a03767224 */ /* 0x040fe200078e0276 */
[----:B------:R-:W-:Y:S01]  /*3610*/  IABS R122, R9 ;  /* 0x00000009007a7213 */ /* 0x000fe20000000000 */
[----:B------:R-:W-:Y:S01]  /*3620*/  IMAD R117, R3, R123, R117 ;  /* 0x0000007b03757224 */ /* 0x000fe200078e0275 */
[----:B------:R1:W-:Y:S01]  /*3630*/  STL [R1+0x1508], R6 ;  /* 0x0015080601007387 */ /* 0x0003e20000100800 */
[----:B------:R-:W-:Y:S01]  /*3640*/  IABS R123, R6 ;  /* 0x00000006007b7213 */ /* 0x000fe20000000000 */
[----:B------:R-:W-:Y:S02]  /*3650*/  IMAD.MOV R116, RZ, RZ, -R116 ;  /* 0x000000ffff747224 */ /* 0x000fe400078e0a74 */
[----:B------:R-:W-:Y:S02]  /*3660*/  IMAD.MOV R130, RZ, RZ, -R130 ;  /* 0x000000ffff827224 */ /* 0x000fe400078e0a82 */
[----:B------:R-:W-:-:S04]  /*3670*/  IMAD.HI.U32 R129, R11, R122, RZ ;  /* 0x0000007a0b817227 */ /* 0x000fc800078e00ff */
[----:B-1----:R-:W-:Y:S02]  /*3680*/  VIADD R6, R7, 0x84 ;  /* 0x0000008407067836 */ /* 0x002fe40000000000 */
[----:B------:R-:W-:Y:S01]  /*3690*/  IMAD R114, R3, R116, R114 ;  /* 0x0000007403727224 */ /* 0x000fe200078e0272 */
[----:B------:R-:W-:Y:S01]  /*36a0*/  IABS R116, R120 ;  /* 0x0000007800747213 */ /* 0x000fe20000000000 */
[----:B------:R-:W-:Y:S01]  /*36b0*/  IMAD.HI.U32 R128, R11, R123, RZ ;  /* 0x0000007b0b807227 */ /* 0x000fe200078e00ff */
[----:B------:R-:W-:-:S03]  /*36c0*/  IABS R120, R4 ;  /* 0x0000000400787213 */ /* 0x000fc60000000000 */
[----:B------:R-:W-:Y:S01]  /*36d0*/  IMAD R121, R3, R130, R121 ;  /* 0x0000008203797224 */ /* 0x000fe200078e0279 */
[----:B------:R-:W-:Y:S01]  /*36e0*/  IABS R130, R6 ;  /* 0x0000000600827213 */ /* 0x000fe20000000000 */
[----:B------:R-:W-:Y:S02]  /*36f0*/  IMAD.MOV R129, RZ, RZ, -R129 ;  /* 0x000000ffff817224 */ /* 0x000fe400078e0a81 */
[C---:B------:R-:W-:Y:S02]  /*3700*/  VIADD R9, R7.reuse, 0x83 ;  /* 0x0000008307097836 */ /* 0x040fe40000000000 */
[----:B------:R-:W-:Y:S02]  /*3710*/  IMAD.MOV R128, RZ, RZ, -R128 ;  /* 0x000000ffff807224 */ /* 0x000fe400078e0a80 */
[----:B------:R-:W-:Y:S02]  /*3720*/  VIADD R131, R7, 0x82 ;  /* 0x0000008207837836 */ /* 0x000fe40000000000 */
[----:B------:R-:W-:-:S04]  /*3730*/  IMAD.HI.U32 R124, R11, R116, RZ ;  /* 0x000000740b7c7227 */ /* 0x000fc800078e00ff */
[----:B------:R-:W-:-:S04]  /*3740*/  IMAD.HI.U32 R133, R11, R130, RZ ;  /* 0x000000820b857227 */ /* 0x000fc800078e00ff */
[----:B------:R-:W-:Y:S01]  /*3750*/  IMAD R122, R3, R129, R122 ;  /* 0x00000081037a7224 */ /* 0x000fe200078e027a */
[----:B------:R-:W-:Y:S01]  /*3760*/  IABS R129, R9 ;  /* 0x0000000900817213 */ /* 0x000fe20000000000 */
[----:B------:R-:W-:Y:S01]  /*3770*/  VIADD R5, R7, 0x80 ;  /* 0x0000008007057836 */ /* 0x000fe20000000000 */
[----:B------:R-:W-:Y:S01]  /*3780*/  IADD3 R133, -R133, RZ, RZ ;  /* 0x000000ff85857210 */ /* 0x000fe20007ffe1ff */
[----:B------:R-:W-:Y:S01]  /*3790*/  IMAD R123, R3, R128, R123 ;  /* 0x00000080037b7224 */ /* 0x000fe200078e027b */
[----:B------:R-:W-:Y:S01]  /*37a0*/  IABS R128, R131 ;  /* 0x0000008300807213 */ /* 0x000fe20000000000 */
[C---:B------:R-:W-:Y:S01]  /*37b0*/  VIADD R4, R7.reuse, 0x81 ;  /* 0x0000008107047836 */ /* 0x040fe20000000000 */
[----:B------:R1:W-:Y:S01]  /*37c0*/  STL [R1+0x1510], R5 ;  /* 0x0015100501007387 */ /* 0x0003e20000100800 */
[----:B------:R-:W-:Y:S02]  /*37d0*/  IMAD.MOV R124, RZ, RZ, -R124 ;  /* 0x000000ffff7c7224 */ /* 0x000fe400078e0a7c */
[----:B------:R-:W-:Y:S01]  /*37e0*/  VIADD R136, R7, 0x87 ;  /* 0x0000008707887836 */ /* 0x000fe20000000000 */
[----:B------:R2:W-:Y:S01]  /*37f0*/  STL [R1+0x151c], R4 ;  /* 0x00151c0401007387 */ /* 0x0005e20000100800 */
[----:B------:R-:W-:Y:S01]  /*3800*/  IMAD.HI.U32 R134, R11, R129, RZ ;  /* 0x000000810b867227 */ /* 0x000fe200078e00ff */
[----:B------:R-:W-:-:S02]  /*3810*/  IABS R125, R4 ;  /* 0x00000004007d7213 */ /* 0x000fc40000000000 */
[----:B------:R3:W-:Y:S01]  /*3820*/  STL [R1+0x14e4], R131 ;  /* 0x0014e48301007387 */ /* 0x0007e20000100800 */
[----:B------:R-:W-:Y:S01]  /*3830*/  IMAD R116, R3, R124, R116 ;  /* 0x0000007c03747224 */ /* 0x000fe200078e0274 */
[----:B------:R-:W-:Y:S01]  /*3840*/  IABS R124, R5 ;  /* 0x00000005007c7213 */ /* 0x000fe20000000000 */
[----:B------:R-:W-:Y:S01]  /*3850*/  IMAD.HI.U32 R135, R11, R128, RZ ;  /* 0x000000800b877227 */ /* 0x000fe200078e00ff */
[----:B------:R4:W-:Y:S03]  /*3860*/  STL [R1+0x14f0], R9 ;  /* 0x0014f00901007387 */ /* 0x0009e60000100800 */
[----:B-1----:R-:W-:Y:S01]  /*3870*/  VIADD R5, R7, 0x85 ;  /* 0x0000008507057836 */ /* 0x002fe20000000000 */
[----:B------:R1:W-:Y:S01]  /*3880*/  STL [R1+0x14f4], R6 ;  /* 0x0014f40601007387 */ /* 0x0003e20000100800 */
[----:B------:R-:W-:Y:S01]  /*3890*/  IMAD R130, R3, R133, R130 ;  /* 0x0000008503827224 */ /* 0x000fe200078e0282 */
[----:B------:R-:W-:Y:S01]  /*38a0*/  IABS R133, R136 ;  /* 0x0000008800857213 */ /* 0x000fe20000000000 */
[C---:B--2---:R-:W-:Y:S01]  /*38b0*/  VIADD R4, R7.reuse, 0x86 ;  /* 0x0000008607047836 */ /* 0x044fe20000000000 */
[----:B------:R-:W-:Y:S01]  /*38c0*/  STL [R1+0x1504], R5 ;  /* 0x0015040501007387 */ /* 0x000fe20000100800 */
[----:B------:R-:W-:Y:S01]  /*38d0*/  IMAD.MOV R134, RZ, RZ, -R134 ;  /* 0x000000ffff867224 */ /* 0x000fe200078e0a86 */
[----:B---3--:R-:W-:Y:S01]  /*38e0*/  IABS R131, R5 ;  /* 0x0000000500837213 */ /* 0x008fe20000000000 */
[C---:B----4-:R-:W-:Y:S01]  /*38f0*/  VIADD R9, R7.reuse, 0x88 ;  /* 0x0000008807097836 */ /* 0x050fe20000000000 */
[----:B------:R-:W-:Y:S01]  /*3900*/  STL [R1+0x150c], R4 ;  /* 0x00150c0401007387 */ /* 0x000fe20000100800 */
[----:B------:R-:W-:Y:S01]  /*3910*/  IMAD.MOV R135, RZ, RZ, -R135 ;  /* 0x000000ffff877224 */ /* 0x000fe200078e0a87 */
[----:B------:R-:W-:Y:S01]  /*3920*/  IABS R132, R4 ;  /* 0x0000000400847213 */ /* 0x000fe20000000000 */
[----:B-1----:R-:W-:Y:S01]  /*3930*/  VIADD R6, R7, 0x89 ;  /* 0x0000008907067836 */ /* 0x002fe20000000000 */
[----:B------:R-:W-:Y:S01]  /*3940*/  STL [R1+0x14c4], R136 ;  /* 0x0014c48801007387 */ /* 0x000fe20000100800 */
[C---:B------:R-:W-:Y:S01]  /*3950*/  IMAD R129, R3.reuse, R134, R129 ;  /* 0x0000008603817224 */ /* 0x040fe200078e0281 */
[----:B------:R-:W-:Y:S01]  /*3960*/  IABS R134, R9 ;  /* 0x0000000900867213 */ /* 0x000fe20000000000 */
[----:B------:R-:W-:Y:S01]  /*3970*/  IMAD R128, R3, R135, R128 ;  /* 0x0000008703807224 */ /* 0x000fe200078e0280 */
[----:B------:R-:W-:Y:S01]  /*3980*/  IABS R135, R6 ;  /* 0x0000000600877213 */ /* 0x000fe20000000000 */
[C---:B------:R-:W-:Y:S01]  /*3990*/  IMAD.HI.U32 R140, R11.reuse, R133, RZ ;  /* 0x000000850b8c7227 */ /* 0x040fe200078e00ff */
[----:B------:R-:W-:Y:S03]  /*39a0*/  STL [R1+0x14cc], R9 ;  /* 0x0014cc0901007387 */ /* 0x000fe60000100800 */
[----:B------:R-:W-:Y:S01]  /*39b0*/  IMAD.MOV R140, RZ, RZ, -R140 ;  /* 0x000000ffff8c7224 */ /* 0x000fe200078e0a8c */
[----:B------:R1:W-:Y:S01]  /*39c0*/  STL [R1+0x14e0], R6 ;  /* 0x0014e00601007387 */ /* 0x0003e20000100800 */
[----:B------:R-:W-:-:S04]  /*39d0*/  IMAD.HI.U32 R139, R11, R134, RZ ;  /* 0x000000860b8b7227 */ /* 0x000fc800078e00ff */
[----:B------:R-:W-:Y:S01]  /*39e0*/  IMAD.HI.U32 R138, R11, R135, RZ ;  /* 0x000000870b8a7227 */ /* 0x000fe200078e00ff */
[----:B------:R-:W-:-:S03]  /*39f0*/  IADD3 R139, -R139, RZ, RZ ;  /* 0x000000ff8b8b7210 */ /* 0x000fc60007ffe1ff */
[----:B------:R-:W-:Y:S02]  /*3a00*/  IMAD R133, R3, R140, R133 ;  /* 0x0000008c03857224 */ /* 0x000fe400078e0285 */
[C---:B-1----:R-:W-:Y:S02]  /*3a10*/  VIADD R6, R7.reuse, 0x8e ;  /* 0x0000008e07067836 */ /* 0x042fe40000000000 */
[----:B------:R-:W-:Y:S02]  /*3a20*/  IMAD.MOV R138, RZ, RZ, -R138 ;  /* 0x000000ffff8a7224 */ /* 0x000fe400078e0a8a */
[C---:B------:R-:W-:Y:S01]  /*3a30*/  VIADD R141, R7.reuse, 0x8c ;  /* 0x0000008c078d7836 */ /* 0x040fe20000000000 */
[----:B------:R-:W-:Y:S01]  /*3a40*/  IABS R140, R6 ;  /* 0x00000006008c7213 */ /* 0x000fe20000000000 */
[----:B------:R-:W-:Y:S02]  /*3a50*/  VIADD R9, R7, 0x8d ;  /* 0x0000008d07097836 */ /* 0x000fe40000000000 */
[----:B------:R-:W-:Y:S01]  /*3a60*/  IMAD R135, R3, R138, R135 ;  /* 0x0000008a03877224 */ /* 0x000fe200078e0287 */
[----:B------:R-:W-:Y:S01]  /*3a70*/  IABS R138, R141 ;  /* 0x0000008d008a7213 */ /* 0x000fe20000000000 */
[----:B------:R-:W-:-:S04]  /*3a80*/  IMAD.HI.U32 R143, R11, R140, RZ ;  /* 0x0000008c0b8f7227 */ /* 0x000fc800078e00ff */
[----:B------:R-:W-:Y:S01]  /*3a90*/  IMAD R134, R3, R139, R134 ;  /* 0x0000008b03867224 */ /* 0x000fe200078e0286 */
[----:B------:R-:W-:Y:S01]  /*3aa0*/  IABS R139, R9 ;  /* 0x00000009008b7213 */ /* 0x000fe20000000000 */
[C---:B------:R-:W-:Y:S02]  /*3ab0*/  VIADD R5, R7.reuse, 0x8a ;  /* 0x0000008a07057836 */ /* 0x040fe40000000000 */
[C---:B------:R-:W-:Y:S02]  /*3ac0*/  VIADD R4, R7.reuse, 0x8b ;  /* 0x0000008b07047836 */ /* 0x040fe40000000000 */
[----:B------:R-:W-:Y:S01]  /*3ad0*/  IMAD.MOV R143, RZ, RZ, -R143 ;  /* 0x000000ffff8f7224 */ /* 0x000fe200078e0a8f */
[----:B------:R1:W-:Y:S01]  /*3ae0*/  STL [R1+0x14d8], R5 ;  /* 0x0014d80501007387 */ /* 0x0003e20000100800 */
[----:B------:R-:W-:Y:S01]  /*3af0*/  VIADD R146, R7, 0x91 ;  /* 0x0000009107927836 */ /* 0x000fe20000000000 */
[----:B------:R-:W-:Y:S01]  /*3b00*/  IABS R136, R5 ;  /* 0x0000000500887213 */ /* 0x000fe20000000000 */
[----:B------:R-:W-:Y:S01]  /*3b10*/  IMAD.HI.U32 R145, R11, R138, RZ ;  /* 0x0000008a0b917227 */ /* 0x000fe200078e00ff */
[----:B------:R2:W-:Y:S01]  /*3b20*/  STL [R1+0x14e8], R4 ;  /* 0x0014e80401007387 */ /* 0x0005e20000100800 */
[----:B------:R-:W-:-:S02]  /*3b30*/  IABS R137, R4 ;  /* 0x0000000400897213 */ /* 0x000fc40000000000 */
[----:B------:R-:W-:Y:S01]  /*3b40*/  IMAD.HI.U32 R144, R11, R139, RZ ;  /* 0x0000008b0b907227 */ /* 0x000fe200078e00ff */
[----:B------:R3:W-:Y:S01]  /*3b50*/  STL [R1+0x14b0], R141 ;  /* 0x0014b08d01007387 */ /* 0x0007e20000100800 */
[----:B------:R-:W-:Y:S02]  /*3b60*/  IADD3 R145, -R145, RZ, RZ ;  /* 0x000000ff91917210 */ /* 0x000fe40007ffe1ff */
[----:B-1----:R-:W-:Y:S01]  /*3b70*/  VIADD R5, R7, 0x8f ;  /* 0x0000008f07057836 */ /* 0x002fe20000000000 */
[----:B------:R1:W-:Y:S01]  /*3b80*/  STL [R1+0x14b8], R9 ;  /* 0x0014b80901007387 */ /* 0x0003e20000100800 */
[----:B------:R-:W-:Y:S01]  /*3b90*/  IMAD R140, R3, R143, R140 ;  /* 0x0000008f038c7224 */ /* 0x000fe200078e028c */
[----:B------:R-:W-:Y:S01]  /*3ba0*/  IABS R143, R146 ;  /* 0x00000092008f7213 */ /* 0x000fe20000000000 */
[----:B--2---:R-:W-:Y:S01]  /*3bb0*/  VIADD R4, R7, 0x90 ;  /* 0x0000009007047836 */ /* 0x004fe20000000000 */
[----:B------:R2:W-:Y:S01]  /*3bc0*/  STL [R1+0x14b4], R6 ;  /* 0x0014b40601007387 */ /* 0x0005e20000100800 */
[----:B------:R-:W-:Y:S01]  /*3bd0*/  IMAD.MOV R144, RZ, RZ, -R144 ;  /* 0x000000ffff907224 */ /* 0x000fe200078e0a90 */
[----:B---3--:R-:W-:Y:S01]  /*3be0*/  IABS R141, R5 ;  /* 0x00000005008d7213 */ /* 0x008fe20000000000 */
[----:B------:R-:W-:Y:S01]  /*3bf0*/  IMAD.HI.U32 R150, R11, R143, RZ ;  /* 0x0000008f0b967227 */ /* 0x000fe200078e00ff */
[----:B------:R-:W-:Y:S01]  /*3c00*/  STL [R1+0x14bc], R5 ;  /* 0x0014bc0501007387 */ /* 0x000fe20000100800 */
[----:B------:R-:W-:-:S02]  /*3c10*/  IABS R142, R4 ;  /* 0x00000004008e7213 */ /* 0x000fc40000000000 */
[----:B-1----:R-:W-:Y:S01]  /*3c20*/  VIADD R9, R7, 0x92 ;  /* 0x0000009207097836 */ /* 0x002fe20000000000 */
[----:B------:R1:W-:Y:S01]  /*3c30*/  STL [R1+0x14c0], R4 ;  /* 0x0014c00401007387 */ /* 0x0003e20000100800 */
[----:B------:R-:W-:Y:S02]  /*3c40*/  IMAD R139, R3, R144, R139 ;  /* 0x00000090038b7224 */ /* 0x000fe400078e028b */
[----:B--2---:R-:W-:Y:S01]  /*3c50*/  VIADD R6, R7, 0x93 ;  /* 0x0000009307067836 */ /* 0x004fe20000000000 */
[----:B------:R-:W-:Y:S01]  /*3c60*/  STL [R1+0x1498], R146 ;  /* 0x0014989201007387 */ /* 0x000fe20000100800 */
[----:B------:R-:W-:Y:S01]  /*3c70*/  IMAD R138, R3, R145, R138 ;  /* 0x00000091038a7224 */ /* 0x000fe200078e028a */
[----:B------:R-:W-:Y:S01]  /*3c80*/  IABS R144, R9 ;  /* 0x0000000900907213 */ /* 0x000fe20000000000 */
[----:B------:R-:W-:Y:S01]  /*3c90*/  IMAD.MOV R150, RZ, RZ, -R150 ;  /* 0x000000ffff967224 */ /* 0x000fe200078e0a96 */
[----:B------:R-:W-:Y:S01]  /*3ca0*/  STL [R1+0x1494], R9 ;  /* 0x0014940901007387 */ /* 0x000fe20000100800 */
[----:B------:R-:W-:Y:S01]  /*3cb0*/  IABS R145, R6 ;  /* 0x0000000600917213 */ /* 0x000fe20000000000 */
[C---:B------:R-:W-:Y:S01]  /*3cc0*/  VIADD R151, R7.reuse, 0x96 ;  /* 0x0000009607977836 */ /* 0x040fe20000000000 */
[----:B-1----:R-:W-:Y:S01]  /*3cd0*/  IADD3 R4, R7, 0x95, RZ ;  /* 0x0000009507047810 */ /* 0x002fe20007ffe0ff */
[----:B------:R1:W-:Y:S01]  /*3ce0*/  STL [R1+0x149c], R6 ;  /* 0x00149c0601007387 */ /* 0x0003e20000100800 */
[----:B------:R-:W-:-:S02]  /*3cf0*/  IMAD.HI.U32 R149, R11, R144, RZ ;  /* 0x000000900b957227 */ /* 0x000fc400078e00ff */
[----:B------:R-:W-:Y:S02]  /*3d00*/  IABS R147, R4 ;  /* 0x0000000400937213 */ /* 0x000fe40000000000 */
[----:B------:R-:W-:-:S04]  /*3d10*/  IMAD.HI.U32 R148, R11, R145, RZ ;  /* 0x000000910b947227 */ /* 0x000fc800078e00ff */
[----:B------:R-:W-:Y:S02]  /*3d20*/  IMAD R143, R3, R150, R143 ;  /* 0x00000096038f7224 */ /* 0x000fe400078e028f */
[C---:B-1----:R-:W-:Y:S02]  /*3d30*/  VIADD R6, R7.reuse, 0x98 ;  /* 0x0000009807067836 */ /* 0x042fe40000000000 */
[----:B------:R-:W-:Y:S02]  /*3d40*/  IMAD.MOV R149, RZ, RZ, -R149 ;  /* 0x000000ffff957224 */ /* 0x000fe400078e0a95 */
[----:B------:R-:W-:Y:S01]  /*3d50*/  VIADD R9, R7, 0x97 ;  /* 0x0000009707097836 */ /* 0x000fe20000000000 */
[----:B------:R-:W-:Y:S01]  /*3d60*/  IABS R150, R6 ;  /* 0x0000000600967213 */ /* 0x000fe20000000000 */
[----:B------:R-:W-:Y:S02]  /*3d70*/  IMAD.MOV R148, RZ, RZ, -R148 ;  /* 0x000000ffff947224 */ /* 0x000fe400078e0a94 */
[----:B------:R-:W-:Y:S01]  /*3d80*/  IMAD R144, R3, R149, R144 ;  /* 0x0000009503907224 */ /* 0x000fe200078e0290 */
[----:B------:R-:W-:Y:S01]  /*3d90*/  IABS R149, R9 ;  /* 0x0000000900957213 */ /* 0x000fe20000000000 */
[----:B------:R-:W-:-:S04]  /*3da0*/  IMAD.HI.U32 R153, R11, R150, RZ ;  /* 0x000000960b997227 */ /* 0x000fc800078e00ff */
[----:B------:R-:W-:Y:S02]  /*3db0*/  VIADD R5, R7, 0x94 ;  /* 0x0000009407057836 */ /* 0x000fe40000000000 */
[----:B------:R-:W-:Y:S01]  /*3dc0*/  IMAD R145, R3, R148, R145 ;  /* 0x0000009403917224 */ /* 0x000fe200078e0291 */
[----:B------:R-:W-:Y:S01]  /*3dd0*/  IABS R148, R151 ;  /* 0x0000009700947213 */ /* 0x000fe20000000000 */
[----:B------:R-:W-:Y:S01]  /*3de0*/  IMAD.MOV R153, RZ, RZ, -R153 ;  /* 0x000000ffff997224 */ /* 0x000fe200078e0a99 */
[----:B------:R1:W-:Y:S01]  /*3df0*/  STL [R1+0x14a8], R5 ;  /* 0x0014a80501007387 */ /* 0x0003e20000100800 */
[----:B------:R-:W-:Y:S01]  /*3e00*/  VIADD R156, R7, 0x9b ;  /* 0x0000009b079c7836 */ /* 0x000fe20000000000 */
[----:B------:R-:W-:Y:S01]  /*3e10*/  IABS R146, R5 ;  /* 0x0000000500927213 */ /* 0x000fe20000000000 */
[C---:B------:R-:W-:Y:S01]  /*3e20*/  IMAD.HI.U32 R154, R11.reuse, R149, RZ ;  /* 0x000000950b9a7227 */ /* 0x040fe200078e00ff */
[----:B------:R2:W-:Y:S03]  /*3e30*/  STL [R1+0x14ac], R4 ;  /* 0x0014ac0401007387 */ /* 0x0005e60000100800 */
[----:B------:R-:W-:Y:S01]  /*3e40*/  IMAD.HI.U32 R155, R11, R148, RZ ;  /* 0x000000940b9b7227 */ /* 0x000fe200078e00ff */
[----:B------:R3:W-:Y:S01]  /*3e50*/  STL [R1+0x1474], R151 ;  /* 0x0014749701007387 */ /* 0x0007e20000100800 */
[----:B-1----:R-:W-:-:S02]  /*3e60*/  IADD3 R5, R7, 0x99, RZ ;  /* 0x0000009907057810 */ /* 0x002fc40007ffe0ff */
[----:B------:R-:W-:Y:S01]  /*3e70*/  IMAD R150, R3, R153, R150 ;  /* 0x0000009903967224 */ /* 0x000fe200078e0296 */
[----:B------:R-:W-:Y:S01]  /*3e80*/  IABS R153, R156 ;  /* 0x0000009c00997213 */ /* 0x000fe20000000000 */
[----:B------:R1:W-:Y:S01]  /*3e90*/  STL [R1+0x1478], R9 ;  /* 0x0014780901007387 */ /* 0x0003e20000100800 */
[----:B--2---:R-:W-:Y:S02]  /*3ea0*/  VIADD R4, R7, 0x9a ;  /* 0x0000009a07047836 */ /* 0x004fe40000000000 */
[----:B------:R-:W-:Y:S01]  /*3eb0*/  IMAD.MOV R154, RZ, RZ, -R154 ;  /* 0x000000ffff9a7224 */ /* 0x000fe200078e0a9a */
[----:B------:R2:W-:Y:S01]  /*3ec0*/  STL [R1+0x147c], R6 ;  /* 0x00147c0601007387 */ /* 0x0005e20000100800 */
[----:B------:R-:W-:Y:S01]  /*3ed0*/  IMAD.MOV R155, RZ, RZ, -R155 ;  /* 0x000000ffff9b7224 */ /* 0x000fe200078e0a9b */
[----:B---3--:R-:W-:Y:S01]  /*3ee0*/  IABS R151, R5 ;  /* 0x0000000500977213 */ /* 0x008fe20000000000 */
[----:B------:R-:W-:Y:S01]  /*3ef0*/  IMAD.HI.U32 R160, R11, R153, RZ ;  /* 0x000000990ba07227 */ /* 0x000fe200078e00ff */
[----:B------:R-:W-:Y:S01]  /*3f00*/  STL [R1+0x1488], R5 ;  /* 0x0014880501007387 */ /* 0x000fe20000100800 */
[----:B------:R-:W-:-:S02]  /*3f10*/  IABS R152, R4 ;  /* 0x0000000400987213 */ /* 0x000fc40000000000 */
[----:B-1----:R-:W-:Y:S01]  /*3f20*/  VIADD R9, R7, 0x9c ;  /* 0x0000009c07097836 */ /* 0x002fe20000000000 */
[----:B------:R-:W-:Y:S01]  /*3f30*/  STL [R1+0x1484], R4 ;  /* 0x0014840401007387 */ /* 0x000fe20000100800 */
[----:B------:R-:W-:Y:S01]  /*3f40*/  IMAD R149, R3, R154, R149 ;  /* 0x0000009a03957224 */ /* 0x000fe200078e0295 */
[----:B--2---:R-:W-:Y:S01]  /*3f50*/  IADD3 R6, R7, 0x9d, RZ ;  /* 0x0000009d07067810 */ /* 0x004fe20007ffe0ff */
[----:B------:R-:W-:Y:S01]  /*3f60*/  IMAD R148, R3, R155, R148 ;  /* 0x0000009b03947224 */ /* 0x000fe200078e0294 */
[----:B------:R-:W-:Y:S01]  /*3f70*/  STL [R1+0x145c], R156 ;  /* 0x00145c9c01007387 */ /* 0x000fe20000100800 */
[----:B------:R-:W-:Y:S01]  /*3f80*/  IABS R154, R9 ;  /* 0x00000009009a7213 */ /* 0x000fe20000000000 */
[----:B------:R-:W-:Y:S01]  /*3f90*/  IMAD.HI.U32 R2, R11, R115, RZ ;  /* 0x000000730b027227 */ /* 0x000fe200078e00ff */
[----:B------:R-:W-:Y:S01]  /*3fa0*/  IABS R155, R6 ;  /* 0x00000006009b7213 */ /* 0x000fe20000000000 */
[----:B------:R1:W-:Y:S02]  /*3fb0*/  STL [R1+0x1460], R9 ;  /* 0x0014600901007387 */ /* 0x0003e40000100800 */
[----:B------:R-:W-:-:S02]  /*3fc0*/  IMAD.MOV R160, RZ, RZ, -R160 ;  /* 0x000000ffffa07224 */ /* 0x000fc400078e0aa0 */
[----:B------:R2:W-:Y:S01]  /*3fd0*/  STL [R1+0x146c], R6 ;  /* 0x00146c0601007387 */ /* 0x0005e20000100800 */
[----:B------:R-:W-:Y:S02]  /*3fe0*/  IMAD.MOV R2, RZ, RZ, -R2 ;  /* 0x000000ffff027224 */ /* 0x000fe400078e0a02 */
[----:B------:R-:W-:Y:S01]  /*3ff0*/  IMAD.HI.U32 R159, R11, R154, RZ ;  /* 0x0000009a0b9f7227 */ /* 0x000fe200078e00ff */
[----:B-1----:R-:W-:-:S03]  /*4000*/  IADD3 R9, R7, 0xa1, RZ ;  /* 0x000000a107097810 */ /* 0x002fc60007ffe0ff */
[----:B------:R-:W-:-:S04]  /*4010*/  IMAD.HI.U32 R158, R11, R155, RZ ;  /* 0x0000009b0b9e7227 */ /* 0x000fc800078e00ff */
[----:B--2---:R-:W-:Y:S02]  /*4020*/  VIADD R6, R7, 0xa2 ;  /* 0x000000a207067836 */ /* 0x004fe40000000000 */
[C---:B------:R-:W-:Y:S02]  /*4030*/  IMAD R153, R3.reuse, R160, R153 ;  /* 0x000000a003997224 */ /* 0x040fe400078e0299 */
[----:B------:R-:W-:Y:S01]  /*4040*/  IMAD R115, R3, R2, R115 ;  /* 0x0000000203737224 */ /* 0x000fe200078e0273 */
[----:B------:R-:W-:Y:S01]  /*4050*/  IABS R160, R6 ;  /* 0x0000000600a07213 */ /* 0x000fe20000000000 */
[----:B------:R-:W-:Y:S02]  /*4060*/  IMAD.MOV R159, RZ, RZ, -R159 ;  /* 0x000000ffff9f7224 */ /* 0x000fe400078e0a9f */
[----:B------:R-:W-:-:S04]  /*4070*/  IMAD.HI.U32 R2, R11, R120, RZ ;  /* 0x000000780b027227 */ /* 0x000fc800078e00ff */
[----:B------:R-:W-:Y:S01]  /*4080*/  IMAD.MOV R158, RZ, RZ, -R158 ;  /* 0x000000ffff9e7224 */ /* 0x000fe200078e0a9e */
[----:B------:R-:W-:Y:S01]  /*4090*/  IADD3 R2, -R2, RZ, RZ ;  /* 0x000000ff02027210 */ /* 0x000fe20007ffe1ff */
[----:B------:R-:W-:Y:S02]  /*40a0*/  VIADD R161, R7, 0xa0 ;  /* 0x000000a007a17836 */ /* 0x000fe40000000000 */
[----:B------:R-:W-:-:S04]  /*40b0*/  IMAD.HI.U32 R163, R11, R160, RZ ;  /* 0x000000a00ba37227 */ /* 0x000fc800078e00ff */
[----:B------:R-:W-:Y:S01]  /*40c0*/  IMAD R154, R3, R159, R154 ;  /* 0x0000009f039a7224 */ /* 0x000fe200078e029a */
[----:B------:R-:W-:Y:S01]  /*40d0*/  IABS R159, R9 ;  /* 0x00000009009f7213 */ /* 0x000fe20000000000 */
[----:B------:R-:W-:Y:S02]  /*40e0*/  VIADD R5, R7, 0x9e ;  /* 0x0000009e07057836 */ /* 0x000fe40000000000 */
[----:B------:R-:W-:Y:S01]  /*40f0*/  IMAD R155, R3, R158, R155 ;  /* 0x0000009e039b7224 */ /* 0x000fe200078e029b */
[----:B------:R-:W-:Y:S01]  /*4100*/  IABS R158, R161 ;  /* 0x000000a1009e7213 */ /* 0x000fe20000000000 */
[----:B------:R-:W-:Y:S01]  /*4110*/  VIADD R4, R7, 0x9f ;  /* 0x0000009f07047836 */ /* 0x000fe20000000000 */
[----:B------:R1:W-:Y:S01]  /*4120*/  STL [R1+0x1468], R5 ;  /* 0x0014680501007387 */ /* 0x0003e20000100800 */
[----:B------:R-:W-:Y:S01]  /*4130*/  IMAD.MOV R163, RZ, RZ, -R163 ;  /* 0x000000ffffa37224 */ /* 0x000fe200078e0aa3 */
[----:B------:R-:W-:Y:S01]  /*4140*/  IABS R156, R5 ;  /* 0x00000005009c7213 */ /* 0x000fe20000000000 */
[----:B------:R-:W-:Y:S01]  /*4150*/  IMAD.HI.U32 R164, R11, R159, RZ ;  /* 0x0000009f0ba47227 */ /* 0x000fe200078e00ff */
[----:B------:R-:W-:Y:S01]  /*4160*/  STL [R1+0x1470], R4 ;  /* 0x0014700401007387 */ /* 0x000fe20000100800 */
[----:B------:R-:W-:-:S02]  /*4170*/  IABS R157, R4 ;  /* 0x00000004009d7213 */ /* 0x000fc40000000000 */
[----:B------:R-:W-:Y:S01]  /*4180*/  IMAD R120, R3, R2, R120 ;  /* 0x0000000203787224 */ /* 0x000fe200078e0278 */
[----:B------:R2:W-:Y:S01]  /*4190*/  STL [R1+0x1438], R161 ;  /* 0x001438a101007387 */ /* 0x0005e20000100800 */
[----:B------:R-:W-:-:S03]  /*41a0*/  IMAD.HI.U32 R165, R11, R158, RZ ;  /* 0x0000009e0ba57227 */ /* 0x000fc600078e00ff */
[----:B------:R3:W-:Y:S01]  /*41b0*/  STL [R1+0x1440], R9 ;  /* 0x0014400901007387 */ /* 0x0007e20000100800 */
[----:B-1----:R-:W-:Y:S02]  /*41c0*/  VIADD R5, R7, 0xa3 ;  /* 0x000000a307057836 */ /* 0x002fe40000000000 */
[----:B------:R-:W-:Y:S01]  /*41d0*/  IMAD R160, R3, R163, R160 ;  /* 0x000000a303a07224 */ /* 0x000fe200078e02a0 */
[----:B------:R-:W-:Y:S01]  /*41e0*/  IABS R163, R166 ;  /* 0x000000a600a37213 */ /* 0x000fe20000000000 */
[----:B------:R-:W-:Y:S01]  /*41f0*/  IMAD.HI.U32 R2, R11, R125, RZ ;  /* 0x0000007d0b027227 */ /* 0x000fe200078e00ff */
[----:B------:R1:W-:Y:S01]  /*4200*/  STL [R1+0x143c], R6 ;  /* 0x00143c0601007387 */ /* 0x0003e20000100800 */
[----:B--2---:R-:W-:Y:S02]  /*4210*/  IABS R161, R5 ;  /* 0x0000000500a17213 */ /* 0x004fe40000000000 */
[----:B------:R-:W-:Y:S01]  /*4220*/  VIADD R4, R7, 0xa4 ;  /* 0x000000a407047836 */ /* 0x000fe20000000000 */
[----:B------:R-:W-:Y:S01]  /*4230*/  STL [R1+0x144c], R5 ;  /* 0x00144c0501007387 */ /* 0x000fe20000100800 */
[----:B------:R-:W-:-:S02]  /*4240*/  IMAD.MOV R164, RZ, RZ, -R164 ;  /* 0x000000ffffa47224 */ /* 0x000fc400078e0aa4 */
[C---:B---3--:R-:W-:Y:S01]  /*4250*/  VIADD R9, R7.reuse, 0xa6 ;  /* 0x000000a607097836 */ /* 0x048fe20000000000 */
[----:B------:R-:W-:Y:S01]  /*4260*/  STL [R1+0x1454], R4 ;  /* 0x0014540401007387 */ /* 0x000fe20000100800 */
[----:B------:R-:W-:Y:S01]  /*4270*/  IMAD.MOV R165, RZ, RZ, -R165 ;  /* 0x000000ffffa57224 */ /* 0x000fe200078e0aa5 */
[----:B------:R-:W-:Y:S01]  /*4280*/  IABS R162, R4 ;  /* 0x0000000400a27213 */ /* 0x000fe20000000000 */
[----:B-1----:R-:W-:Y:S01]  /*4290*/  VIADD R6, R7, 0xa7 ;  /* 0x000000a707067836 */ /* 0x002fe20000000000 */
[----:B------:R-:W-:Y:S01]  /*42a0*/  STL [R1+0x1428], R166 ;  /* 0x001428a601007387 */ /* 0x000fe20000100800 */
[----:B------:R-:W-:Y:S02]  /*42b0*/  IMAD.MOV R2, RZ, RZ, -R2 ;  /* 0x000000ffff027224 */ /* 0x000fe400078e0a02 */
[----:B------:R-:W-:Y:S01]  /*42c0*/  IMAD.HI.U32 R170, R11, R163, RZ ;  /* 0x000000a30baa7227 */ /* 0x000fe200078e00ff */
[----:B------:R-:W-:Y:S03]  /*42d0*/  STL [R1+0x1424], R9 ;  /* 0x0014240901007387 */ /* 0x000fe60000100800 */
[C---:B------:R-:W-:Y:S01]  /*42e0*/  IMAD R159, R3.reuse, R164, R159 ;  /* 0x000000a4039f7224 */ /* 0x040fe200078e029f */
[----:B------:R-:W-:Y:S01]  /*42f0*/  IABS R164, R9 ;  /* 0x0000000900a47213 */ /* 0x000fe20000000000 */
[C---:B------:R-:W-:Y:S01]  /*4300*/  IMAD R158, R3.reuse, R165, R158 ;  /* 0x000000a5039e7224 */ /* 0x040fe200078e029e */
[----:B------:R1:W-:Y:S01]  /*4310*/  STL [R1+0x142c], R6 ;  /* 0x00142c0601007387 */ /* 0x0003e20000100800 */
[----:B------:R-:W-:Y:S01]  /*4320*/  IMAD R125, R3, R2, R125 ;  /* 0x00000002037d7224 */ /* 0x000fe200078e027d */
[----:B------:R-:W-:Y:S01]  /*4330*/  IABS R165, R6 ;  /* 0x0000000600a57213 */ /* 0x000fe20000000000 */
[----:B------:R-:W-:-:S04]  /*4340*/  IMAD.HI.U32 R2, R11, R132, RZ ;  /* 0x000000840b027227 */ /* 0x000fc800078e00ff */
[----:B------:R-:W-:Y:S02]  /*4350*/  IMAD.MOV R170, RZ, RZ, -R170 ;  /* 0x000000ffffaa7224 */ /* 0x000fe400078e0aaa */
[----:B------:R-:W-:-:S04]  /*4360*/  IMAD.HI.U32 R169, R11, R164, RZ ;  /* 0x000000a40ba97227 */ /* 0x000fc800078e00ff */
[----:B-1----:R-:W-:Y:S02]  /*4370*/  VIADD R6, R7, 0xac ;  /* 0x000000ac07067836 */ /* 0x002fe40000000000 */
[----:B------:R-:W-:Y:S02]  /*4380*/  IMAD.MOV R2, RZ, RZ, -R2 ;  /* 0x000000ffff027224 */ /* 0x000fe400078e0a02 */
[----:B------:R-:W-:-:S04]  /*4390*/  IMAD.HI.U32 R168, R11, R165, RZ ;  /* 0x000000a50ba87227 */ /* 0x000fc800078e00ff */
[----:B------:R-:W-:Y:S01]  /*43a0*/  IMAD R163, R3, R170, R163 ;  /* 0x000000aa03a37224 */ /* 0x000fe200078e02a3 */
[----:B------:R-:W-:Y:S01]  /*43b0*/  IABS R170, R6 ;  /* 0x0000000600aa7213 */ /* 0x000fe20000000000 */
[----:B------:R-:W-:Y:S02]  /*43c0*/  IMAD.MOV R169, RZ, RZ, -R169 ;  /* 0x000000ffffa97224 */ /* 0x000fe400078e0aa9 */
[----:B------:R-:W-:Y:S02]  /*43d0*/  VIADD R9, R7, 0xab ;  /* 0x000000ab07097836 */ /* 0x000fe40000000000 */
[----:B------:R-:W-:-:S04]  /*43e0*/  IMAD.HI.U32 R127, R11, R124, RZ ;  /* 0x0000007c0b7f7227 */ /* 0x000fc800078e00ff */
[----:B------:R-:W-:Y:S01]  /*43f0*/  IMAD R132, R3, R2, R132 ;  /* 0x0000000203847224 */ /* 0x000fe200078e0284 */
[----:B------:R-:W-:Y:S01]  /*4400*/  IADD3 R127, -R127, RZ, RZ ;  /* 0x000000ff7f7f7210 */ /* 0x000fe20007ffe1ff */
[----:B------:R-:W-:Y:S02]  /*4410*/  IMAD.MOV R168, RZ, RZ, -R168 ;  /* 0x000000ffffa87224 */ /* 0x000fe400078e0aa8 */
[----:B------:R-:W-:Y:S02]  /*4420*/  VIADD R171, R7, 0xaa ;  /* 0x000000aa07ab7836 */ /* 0x000fe40000000000 */
[----:B------:R-:W-:-:S04]  /*4430*/  IMAD.HI.U32 R2, R11, R137, RZ ;  /* 0x000000890b027227 */ /* 0x000fc800078e00ff */
[----:B------:R-:W-:-:S04]  /*4440*/  IMAD.HI.U32 R173, R11, R170, RZ ;  /* 0x000000aa0bad7227 */ /* 0x000fc800078e00ff */
[----:B------:R-:W-:Y:S01]  /*4450*/  IMAD R164, R3, R169, R164 ;  /* 0x000000a903a47224 */ /* 0x000fe200078e02a4 */
[----:B------:R-:W-:Y:S01]  /*4460*/  IABS R169, R9 ;  /* 0x0000000900a97213 */ /* 0x000fe20000000000 */
[----:B------:R-:W-:Y:S02]  /*4470*/  VIADD R5, R7, 0xa8 ;  /* 0x000000a807057836 */ /* 0x000fe40000000000 */
[----:B------:R-:W-:Y:S01]  /*4480*/  IMAD R165, R3, R168, R165 ;  /* 0x000000a803a57224 */ /* 0x000fe200078e02a5 */
[----:B------:R-:W-:Y:S01]  /*4490*/  IABS R168, R171 ;  /* 0x000000ab00a87213 */ /* 0x000fe20000000000 */
[----:B------:R-:W-:Y:S01]  /*44a0*/  IMAD.MOV R2, RZ, RZ, -R2 ;  /* 0x000000ffff027224 */ /* 0x000fe200078e0a02 */
[----:B------:R1:W-:Y:S01]  /*44b0*/  STL [R1+0x1430], R5 ;  /* 0x0014300501007387 */ /* 0x0003e20000100800 */
[----:B------:R-:W-:Y:S01]  /*44c0*/  VIADD R4, R7, 0xa9 ;  /* 0x000000a907047836 */ /* 0x000fe20000000000 */
[----:B------:R-:W-:Y:S01]  /*44d0*/  IABS R166, R5 ;  /* 0x0000000500a67213 */ /* 0x000fe20000000000 */
[----:B------:R-:W-:-:S02]  /*44e0*/  IMAD.MOV R173, RZ, RZ, -R173 ;  /* 0x000000ffffad7224 */ /* 0x000fc400078e0aad */
[----:B------:R-:W-:Y:S01]  /*44f0*/  VIADD R176, R7, 0xaf ;  /* 0x000000af07b07836 */ /* 0x000fe20000000000 */
[----:B------:R-:W-:Y:S01]  /*4500*/  STL [R1+0x1434], R4 ;  /* 0x0014340401007387 */ /* 0x000fe20000100800 */
        /* <DEDUP_REMOVED lines=8> */
[----:B-1----:R-:W-:Y:S02]  /*4590*/  VIADD R5, R7, 0xad ;  /* 0x000000ad07057836 */ /* 0x002fe40000000000 */
[----:B------:R-:W-:-:S03]  /*45a0*/  IMAD.HI.U32 R175, R11, R168, RZ ;  /* 0x000000a80baf7227 */ /* 0x000fc600078e00ff */
[----:B------:R-:W-:Y:S01]  /*45b0*/  STL [R1+0x1420], R5 ;  /* 0x0014200501007387 */ /* 0x000fe20000100800 */
[----:B------:R-:W-:Y:S01]  /*45c0*/  IMAD R170, R3, R173, R170 ;  /* 0x000000ad03aa7224 */ /* 0x000fe200078e02aa */
[----:B------:R-:W-:Y:S01]  /*45d0*/  IABS R173, R176 ;  /* 0x000000b000ad7213 */ /* 0x000fe20000000000 */
[----:B------:R-:W-:Y:S01]  /*45e0*/  IMAD.HI.U32 R127, R11, R131, RZ ;  /* 0x000000830b7f7227 */ /* 0x000fe200078e00ff */
[----:B--2---:R-:W-:-:S03]  /*45f0*/  IABS R171, R5 ;  /* 0x0000000500ab7213 */ /* 0x004fc60000000000 */
[C---:B------:R-:W-:Y:S02]  /*4600*/  VIADD R4, R7.reuse, 0xae ;  /* 0x000000ae07047836 */ /* 0x040fe40000000000 */
[----:B------:R-:W-:Y:S02]  /*4610*/  IMAD.MOV R174, RZ, RZ, -R174 ;  /* 0x000000ffffae7224 */ /* 0x000fe400078e0aae */
[C---:B---3--:R-:W-:Y:S01]  /*4620*/  VIADD R9, R7.reuse, 0xb0 ;  /* 0x000000b007097836 */ /* 0x048fe20000000000 */
[----:B------:R-:W-:Y:S01]  /*4630*/  STL [R1+0x141c], R4 ;  /* 0x00141c0401007387 */ /* 0x000fe20000100800 */
[----:B------:R-:W-:Y:S01]  /*4640*/  IMAD.MOV R2, RZ, RZ, -R2 ;  /* 0x000000ffff027224 */ /* 0x000fe200078e0a02 */
[----:B------:R-:W-:Y:S01]  /*4650*/  IABS R172, R4 ;  /* 0x0000000400ac7213 */ /* 0x000fe20000000000 */
[----:B------:R-:W-:Y:S01]  /*4660*/  IMAD.MOV R175, RZ, RZ, -R175 ;  /* 0x000000ffffaf7224 */ /* 0x000fe200078e0aaf */
[----:B------:R-:W-:Y:S01]  /*4670*/  STL [R1+0x13f8], R176 ;  /* 0x0013f8b001007387 */ /* 0x000fe20000100800 */
[----:B----4-:R-:W-:-:S02]  /*4680*/  VIADD R6, R7, 0xb1 ;  /* 0x000000b107067836 */ /* 0x010fc40000000000 */
[----:B------:R-:W-:Y:S01]  /*4690*/  IMAD.MOV R127, RZ, RZ, -R127 ;  /* 0x000000ffff7f7224 */ /* 0x000fe200078e0a7f */
[----:B------:R-:W-:Y:S01]  /*46a0*/  STL [R1+0x13f4], R9 ;  /* 0x0013f40901007387 */ /* 0x000fe20000100800 */
[----:B------:R-:W-:-:S03]  /*46b0*/  IMAD.HI.U32 R180, R11, R173, RZ ;  /* 0x000000ad0bb47227 */ /* 0x000fc600078e00ff */
[----:B------:R1:W-:Y:S01]  /*46c0*/  STL [R1+0x13f0], R6 ;  /* 0x0013f00601007387 */ /* 0x0003e20000100800 */
[C---:B------:R-:W-:Y:S01]  /*46d0*/  IMAD R169, R3.reuse, R174, R169 ;  /* 0x000000ae03a97224 */ /* 0x040fe200078e02a9 */
[----:B------:R-:W-:Y:S01]  /*46e0*/  IABS R174, R9 ;  /* 0x0000000900ae7213 */ /* 0x000fe20000000000 */
[C---:B------:R-:W-:Y:S02]  /*46f0*/  IMAD R142, R3.reuse, R2, R142 ;  /* 0x00000002038e7224 */ /* 0x040fe400078e028e */
[C---:B------:R-:W-:Y:S01]  /*4700*/  IMAD R168, R3.reuse, R175, R168 ;  /* 0x000000af03a87224 */ /* 0x040fe200078e02a8 */
[----:B------:R-:W-:Y:S01]  /*4710*/  IABS R175, R6 ;  /* 0x0000000600af7213 */ /* 0x000fe20000000000 */
[----:B------:R-:W-:Y:S02]  /*4720*/  IMAD R131, R3, R127, R131 ;  /* 0x0000007f03837224 */ /* 0x000fe400078e0283 */
[----:B------:R-:W-:-:S04]  /*4730*/  IMAD.HI.U32 R2, R11, R147, RZ ;  /* 0x000000930b027227 */ /* 0x000fc800078e00ff */
[----:B------:R-:W-:-:S04]  /*4740*/  IMAD.HI.U32 R127, R11, R136, RZ ;  /* 0x000000880b7f7227 */ /* 0x000fc800078e00ff */
[----:B------:R-:W-:Y:S02]  /*4750*/  IMAD.MOV R180, RZ, RZ, -R180 ;  /* 0x000000ffffb47224 */ /* 0x000fe400078e0ab4 */
[----:B-1----:R-:W-:Y:S02]  /*4760*/  VIADD R6, R7, 0xb6 ;  /* 0x000000b607067836 */ /* 0x002fe40000000000 */
[----:B------:R-:W-:Y:S02]  /*4770*/  IMAD.MOV R2, RZ, RZ, -R2 ;  /* 0x000000ffff027224 */ /* 0x000fe400078e0a02 */
[----:B------:R-:W-:-:S04]  /*4780*/  IMAD.HI.U32 R179, R11, R174, RZ ;  /* 0x000000ae0bb37227 */ /* 0x000fc800078e00ff */
[----:B------:R-:W-:Y:S02]  /*4790*/  IMAD.MOV R127, RZ, RZ, -R127 ;  /* 0x000000ffff7f7224 */ /* 0x000fe400078e0a7f */
[----:B------:R-:W-:-:S04]  /*47a0*/  IMAD.HI.U32 R178, R11, R175, RZ ;  /* 0x000000af0bb27227 */ /* 0x000fc800078e00ff */
[C---:B------:R-:W-:Y:S01]  /*47b0*/  IMAD R173, R3.reuse, R180, R173 ;  /* 0x000000b403ad7224 */ /* 0x040fe200078e02ad */
[----:B------:R-:W-:Y:S01]  /*47c0*/  IABS R180, R6 ;  /* 0x0000000600b47213 */ /* 0x000fe20000000000 */
[----:B------:R-:W-:Y:S01]  /*47d0*/  IMAD R147, R3, R2, R147 ;  /* 0x0000000203937224 */ /* 0x000fe200078e0293 */
[----:B------:R-:W-:Y:S01]  /*47e0*/  IADD3 R178, -R178, RZ, RZ ;  /* 0x000000ffb2b27210 */ /* 0x000fe20007ffe1ff */
[----:B------:R-:W-:Y:S02]  /*47f0*/  IMAD.MOV R179, RZ, RZ, -R179 ;  /* 0x000000ffffb37224 */ /* 0x000fe400078e0ab3 */
[----:B------:R-:W-:Y:S02]  /*4800*/  VIADD R9, R7, 0xb5 ;  /* 0x000000b507097836 */ /* 0x000fe40000000000 */
[----:B------:R-:W-:Y:S02]  /*4810*/  IMAD R136, R3, R127, R136 ;  /* 0x0000007f03887224 */ /* 0x000fe400078e0288 */
[----:B------:R-:W-:-:S04]  /*4820*/  IMAD.HI.U32 R2, R11, R152, RZ ;  /* 0x000000980b027227 */ /* 0x000fc800078e00ff */
[----:B------:R-:W-:-:S04]  /*4830*/  IMAD.HI.U32 R127, R11, R141, RZ ;  /* 0x0000008d0b7f7227 */ /* 0x000fc800078e00ff */
[----:B------:R-:W-:Y:S02]  /*4840*/  VIADD R181, R7, 0xb4 ;  /* 0x000000b407b57836 */ /* 0x000fe40000000000 */
[----:B------:R-:W-:-:S04]  /*4850*/  IMAD.HI.U32 R183, R11, R180, RZ ;  /* 0x000000b40bb77227 */ /* 0x000fc800078e00ff */
[----:B------:R-:W-:Y:S01]  /*4860*/  IMAD R174, R3, R179, R174 ;  /* 0x000000b303ae7224 */ /* 0x000fe200078e02ae */
[----:B------:R-:W-:Y:S01]  /*4870*/  IABS R179, R9 ;  /* 0x0000000900b37213 */ /* 0x000fe20000000000 */
[----:B------:R-:W-:Y:S02]  /*4880*/  IMAD.MOV R2, RZ, RZ, -R2 ;  /* 0x000000ffff027224 */ /* 0x000fe400078e0a02 */
[----:B------:R-:W-:Y:S02]  /*4890*/  IMAD.MOV R127, RZ, RZ, -R127 ;  /* 0x000000ffff7f7224 */ /* 0x000fe400078e0a7f */
[----:B------:R-:W-:Y:S02]  /*48a0*/  VIADD R5, R7, 0xb2 ;  /* 0x000000b207057836 */ /* 0x000fe40000000000 */
[----:B------:R-:W-:Y:S01]  /*48b0*/  IMAD R175, R3, R178, R175 ;  /* 0x000000b203af7224 */ /* 0x000fe200078e02af */
[----:B------:R-:W-:Y:S01]  /*48c0*/  IABS R178, R181 ;  /* 0x000000b500b27213 */ /* 0x000fe20000000000 */
[----:B------:R-:W-:Y:S01]  /*48d0*/  IMAD.MOV R183, RZ, RZ, -R183 ;  /* 0x000000ffffb77224 */ /* 0x000fe200078e0ab7 */
[----:B------:R1:W-:Y:S01]  /*48e0*/  STL [R1+0x13ec], R5 ;  /* 0x0013ec0501007387 */ /* 0x0003e20000100800 */
[C---:B------:R-:W-:Y:S01]  /*48f0*/  VIADD R186, R7.reuse, 0xb9 ;  /* 0x000000b907ba7836 */ /* 0x040fe20000000000 */
[----:B------:R-:W-:Y:S01]  /*4900*/  IABS R176, R5 ;  /* 0x0000000500b07213 */ /* 0x000fe20000000000 */
[----:B------:R-:W-:-:S02]  /*4910*/  VIADD R4, R7, 0xb3 ;  /* 0x000000b307047836 */ /* 0x000fc40000000000 */
[C---:B------:R-:W-:Y:S02]  /*4920*/  IMAD R152, R3.reuse, R2, R152 ;  /* 0x0000000203987224 */ /* 0x040fe400078e0298 */
[----:B------:R-:W-:Y:S01]  /*4930*/  IMAD R141, R3, R127, R141 ;  /* 0x0000007f038d7224 */ /* 0x000fe200078e028d */
[----:B------:R-:W-:Y:S01]  /*4940*/  STL [R1+0x13e8], R4 ;  /* 0x0013e80401007387 */ /* 0x000fe20000100800 */
[C---:B------:R-:W-:Y:S01]  /*4950*/  IMAD.HI.U32 R2, R11.reuse, R157, RZ ;  /* 0x0000009d0b027227 */ /* 0x040fe200078e00ff */
[----:B------:R-:W-:Y:S02]  /*4960*/  IABS R177, R4 ;  /* 0x0000000400b17213 */ /* 0x000fe40000000000 */
[----:B------:R2:W-:Y:S01]  /*4970*/  STL [R1+0x13d0], R181 ;  /* 0x0013d0b501007387 */ /* 0x0005e20000100800 */
[----:B------:R-:W-:-:S03]  /*4980*/  IMAD.HI.U32 R184, R11, R179, RZ ;  /* 0x000000b30bb87227 */ /* 0x000fc600078e00ff */
[----:B------:R3:W-:Y:S01]  /*4990*/  STL [R1+0x13cc], R9 ;  /* 0x0013cc0901007387 */ /* 0x0007e20000100800 */
[----:B------:R-:W-:Y:S01]  /*49a0*/  IMAD.HI.U32 R127, R11, R146, RZ ;  /* 0x000000920b7f7227 */ /* 0x000fe200078e00ff */
[----:B------:R-:W-:Y:S02]  /*49b0*/  IADD3 R184, -R184, RZ, RZ ;  /* 0x000000ffb8b87210 */ /* 0x000fe40007ffe1ff */
[----:B------:R4:W-:Y:S01]  /*49c0*/  STL [R1+0x13c8], R6 ;  /* 0x0013c80601007387 */ /* 0x0009e20000100800 */
[----:B------:R-:W-:Y:S01]  /*49d0*/  IMAD R180, R3, R183, R180 ;  /* 0x000000b703b47224 */ /* 0x000fe200078e02b4 */
[----:B------:R-:W-:Y:S01]  /*49e0*/  IABS R183, R186 ;  /* 0x000000ba00b77213 */ /* 0x000fe20000000000 */
[----:B-1----:R-:W-:Y:S02]  /*49f0*/  VIADD R5, R7, 0xb7 ;  /* 0x000000b707057836 */ /* 0x002fe40000000000 */
[----:B------:R-:W-:-:S03]  /*4a00*/  IMAD.HI.U32 R185, R11, R178, RZ ;  /* 0x000000b20bb97227 */ /* 0x000fc600078e00ff */
[----:B------:R-:W-:Y:S01]  /*4a10*/  STL [R1+0x13bc], R5 ;  /* 0x0013bc0501007387 */ /* 0x000fe20000100800 */
[----:B------:R-:W-:Y:S01]  /*4a20*/  IMAD.MOV R2, RZ, RZ, -R2 ;  /* 0x000000ffff027224 */ /* 0x000fe200078e0a02 */
[----:B--2---:R-:W-:Y:S01]  /*4a30*/  IABS R181, R5 ;  /* 0x0000000500b57213 */ /* 0x004fe20000000000 */
[C---:B------:R-:W-:Y:S02]  /*4a40*/  VIADD R4, R7.reuse, 0xb8 ;  /* 0x000000b807047836 */ /* 0x040fe40000000000 */
[----:B------:R-:W-:Y:S02]  /*4a50*/  IMAD.MOV R127, RZ, RZ, -R127 ;  /* 0x000000ffff7f7224 */ /* 0x000fe400078e0a7f */
[C---:B---3--:R-:W-:Y:S01]  /*4a60*/  VIADD R9, R7.reuse, 0xba ;  /* 0x000000ba07097836 */ /* 0x048fe20000000000 */
[----:B------:R-:W-:Y:S01]  /*4a70*/  STL [R1+0x13b4], R4 ;  /* 0x0013b40401007387 */ /* 0x000fe20000100800 */
[----:B------:R-:W-:Y:S01]  /*4a80*/  IMAD.MOV R185, RZ, RZ, -R185 ;  /* 0x000000ffffb97224 */ /* 0x000fe200078e0ab9 */
[----:B------:R-:W-:Y:S01]  /*4a90*/  IABS R182, R4 ;  /* 0x0000000400b67213 */ /* 0x000fe20000000000 */
[----:B----4-:R-:W-:Y:S01]  /*4aa0*/  VIADD R6, R7, 0xbb ;  /* 0x000000bb07067836 */ /* 0x010fe20000000000 */
[----:B------:R-:W-:Y:S01]  /*4ab0*/  STL [R1+0x13a4], R186 ;  /* 0x0013a4ba01007387 */ /* 0x000fe20000100800 */
[----:B------:R-:W-:-:S03]  /*4ac0*/  IMAD.HI.U32 R190, R11, R183, RZ ;  /* 0x000000b70bbe7227 */ /* 0x000fc600078e00ff */
[----:B------:R-:W-:Y:S01]  /*4ad0*/  STL [R1+0x139c], R9 ;  /* 0x00139c0901007387 */ /* 0x000fe20000100800 */
[C---:B------:R-:W-:Y:S01]  /*4ae0*/  IMAD R157, R3.reuse, R2, R157 ;  /* 0x00000002039d7224 */ /* 0x040fe200078e029d */
[----:B------:R-:W-:Y:S01]  /*4af0*/  IADD3 R190, -R190, RZ, RZ ;  /* 0x000000ffbebe7210 */ /* 0x000fe20007ffe1ff */
[----:B------:R-:W-:Y:S01]  /*4b00*/  IMAD R146, R3, R127, R146 ;  /* 0x0000007f03927224 */ /* 0x000fe200078e0292 */
[----:B------:R1:W-:Y:S01]  /*4b10*/  STL [R1+0x138c], R6 ;  /* 0x00138c0601007387 */ /* 0x0003e20000100800 */
[----:B------:R-:W-:-:S04]  /*4b20*/  IMAD.HI.U32 R2, R11, R162, RZ ;  /* 0x000000a20b027227 */ /* 0x000fc800078e00ff */
[----:B------:R-:W-:-:S04]  /*4b30*/  IMAD.HI.U32 R127, R11, R151, RZ ;  /* 0x000000970b7f7227 */ /* 0x000fc800078e00ff */
[C---:B------:R-:W-:Y:S01]  /*4b40*/  IMAD R179, R3.reuse, R184, R179 ;  /* 0x000000b803b37224 */ /* 0x040fe200078e02b3 */
[----:B------:R-:W-:Y:S01]  /*4b50*/  IABS R184, R9 ;  /* 0x0000000900b87213 */ /* 0x000fe20000000000 */
[----:B------:R-:W-:Y:S01]  /*4b60*/  IMAD R178, R3, R185, R178 ;  /* 0x000000b903b27224 */ /* 0x000fe200078e02b2 */
[----:B------:R-:W-:Y:S01]  /*4b70*/  IABS R185, R6 ;  /* 0x0000000600b97213 */ /* 0x000fe20000000000 */
[----:B------:R-:W-:Y:S02]  /*4b80*/  IMAD.MOV R2, RZ, RZ, -R2 ;  /* 0x000000ffff027224 */ /* 0x000fe400078e0a02 */
[----:B-1----:R-:W-:Y:S02]  /*4b90*/  VIADD R6, R7, 0xc0 ;  /* 0x000000c007067836 */ /* 0x002fe40000000000 */
[----:B------:R-:W-:Y:S02]  /*4ba0*/  IMAD.MOV R127, RZ, RZ, -R127 ;  /* 0x000000ffff7f7224 */ /* 0x000fe400078e0a7f */
[----:B------:R-:W-:-:S04]  /*4bb0*/  IMAD.HI.U32 R189, R11, R184, RZ ;  /* 0x000000b80bbd7227 */ /* 0x000fc800078e00ff */
[----:B------:R-:W-:Y:S02]  /*4bc0*/  IMAD R162, R3, R2, R162 ;  /* 0x0000000203a27224 */ /* 0x000fe400078e02a2 */
[----:B------:R-:W-:-:S04]  /*4bd0*/  IMAD.HI.U32 R188, R11, R185, RZ ;  /* 0x000000b90bbc7227 */ /* 0x000fc800078e00ff */
[C---:B------:R-:W-:Y:S01]  /*4be0*/  IMAD R183, R3.reuse, R190, R183 ;  /* 0x000000be03b77224 */ /* 0x040fe200078e02b7 */
[----:B------:R-:W-:Y:S01]  /*4bf0*/  IABS R190, R6 ;  /* 0x0000000600be7213 */ /* 0x000fe20000000000 */
[----:B------:R-:W-:Y:S02]  /*4c00*/  IMAD R151, R3, R127, R151 ;  /* 0x0000007f03977224 */ /* 0x000fe400078e0297 */
[----:B------:R-:W-:-:S04]  /*4c10*/  IMAD.HI.U32 R2, R11, R167, RZ ;  /* 0x000000a70b027227 */ /* 0x000fc800078e00ff */
[----:B------:R-:W-:Y:S01]  /*4c20*/  IMAD.HI.U32 R127, R11, R156, RZ ;  /* 0x0000009c0b7f7227 */ /* 0x000fe200078e00ff */
[----:B------:R-:W-:-:S03]  /*4c30*/  IADD3 R2, -R2, RZ, RZ ;  /* 0x000000ff02027210 */ /* 0x000fc60007ffe1ff */
[----:B------:R-:W-:Y:S02]  /*4c40*/  IMAD.MOV R189, RZ, RZ, -R189 ;  /* 0x000000ffffbd7224 */ /* 0x000fe400078e0abd */
[C---:B------:R-:W-:Y:S02]  /*4c50*/  VIADD R9, R7.reuse, 0xbf ;  /* 0x000000bf07097836 */ /* 0x040fe40000000000 */
[----:B------:R-:W-:Y:S02]  /*4c60*/  IMAD.MOV R188, RZ, RZ, -R188 ;  /* 0x000000ffffbc7224 */ /* 0x000fe400078e0abc */
[----:B------:R-:W-:Y:S02]  /*4c70*/  VIADD R191, R7, 0xbe ;  /* 0x000000be07bf7836 */ /* 0x000fe40000000000 */
[----:B------:R-:W-:Y:S02]  /*4c80*/  IMAD.MOV R127, RZ, RZ, -R127 ;  /* 0x000000ffff7f7224 */ /* 0x000fe400078e0a7f */
[----:B------:R-:W-:-:S04]  /*4c90*/  IMAD.HI.U32 R193, R11, R190, RZ ;  /* 0x000000be0bc17227 */ /* 0x000fc800078e00ff */
[----:B------:R-:W-:Y:S01]  /*4ca0*/  IMAD R184, R3, R189, R184 ;  /* 0x000000bd03b87224 */ /* 0x000fe200078e02b8 */
[----:B------:R-:W-:Y:S01]  /*4cb0*/  IABS R189, R9 ;  /* 0x0000000900bd7213 */ /* 0x000fe20000000000 */
[----:B------:R-:W-:Y:S02]  /*4cc0*/  VIADD R5, R7, 0xbc ;  /* 0x000000bc07057836 */ /* 0x000fe40000000000 */
[----:B------:R-:W-:Y:S01]  /*4cd0*/  IMAD R185, R3, R188, R185 ;  /* 0x000000bc03b97224 */ /* 0x000fe200078e02b9 */
[----:B------:R-:W-:Y:S01]  /*4ce0*/  IABS R188, R191 ;  /* 0x000000bf00bc7213 */ /* 0x000fe20000000000 */
[----:B------:R-:W-:Y:S01]  /*4cf0*/  VIADD R4, R7, 0xbd ;  /* 0x000000bd07047836 */ /* 0x000fe20000000000 */
[----:B------:R-:W-:Y:S01]  /*4d00*/  STL [R1+0x1388], R5 ;  /* 0x0013880501007387 */ /* 0x000fe20000100800 */
[----:B------:R-:W-:Y:S01]  /*4d10*/  IMAD R156, R3, R127, R156 ;  /* 0x0000007f039c7224 */ /* 0x000fe200078e029c */
[----:B------:R-:W-:Y:S01]  /*4d20*/  IABS R186, R5 ;  /* 0x0000000500ba7213 */ /* 0x000fe20000000000 */
[----:B------:R-:W-:Y:S01]  /*4d30*/  IMAD.MOV R193, RZ, RZ, -R193 ;  /* 0x000000ffffc17224 */ /* 0x000fe200078e0ac1 */
[----:B------:R1:W-:Y:S01]  /*4d40*/  STL [R1+0x1384], R4 ;  /* 0x0013840401007387 */ /* 0x0003e20000100800 */
[----:B------:R-:W-:Y:S01]  /*4d50*/  VIADD R196, R7, 0xc3 ;  /* 0x000000c307c47836 */ /* 0x000fe20000000000 */
[----:B------:R-:W-:Y:S01]  /*4d60*/  IABS R187, R4 ;  /* 0x0000000400bb7213 */ /* 0x000fe20000000000 */
[----:B------:R-:W-:Y:S01]  /*4d70*/  IMAD.HI.U32 R127, R11, R161, RZ ;  /* 0x000000a10b7f7227 */ /* 0x000fe200078e00ff */
[----:B------:R-:W-:Y:S03]  /*4d80*/  STL [R1+0x136c], R191 ;  /* 0x00136cbf01007387 */ /* 0x000fe60000100800 */
[----:B------:R-:W-:Y:S01]  /*4d90*/  IMAD R167, R3, R2, R167 ;  /* 0x0000000203a77224 */ /* 0x000fe200078e02a7 */
[----:B------:R2:W-:Y:S01]  /*4da0*/  STL [R1+0x1368], R9 ;  /* 0x0013680901007387 */ /* 0x0005e20000100800 */
[----:B------:R-:W-:Y:S01]  /*4db0*/  IMAD.HI.U32 R2, R11, R172, RZ ;  /* 0x000000ac0b027227 */ /* 0x000fe200078e00ff */
[----:B-1----:R-:W-:-:S02]  /*4dc0*/  IADD3 R4, R7, 0xc2, RZ ;  /* 0x000000c207047810 */ /* 0x002fc40007ffe0ff */
[----:B------:R1:W-:Y:S01]  /*4dd0*/  STL [R1+0x1364], R6 ;  /* 0x0013640601007387 */ /* 0x0003e20000100800 */
[----:B------:R-:W-:Y:S01]  /*4de0*/  IMAD.HI.U32 R194, R11, R189, RZ ;  /* 0x000000bd0bc27227 */ /* 0x000fe200078e00ff */
[----:B------:R-:W-:-:S03]  /*4df0*/  IABS R192, R4 ;  /* 0x0000000400c07213 */ /* 0x000fc60000000000 */
[----:B------:R-:W-:-:S04]  /*4e00*/  IMAD.HI.U32 R195, R11, R188, RZ ;  /* 0x000000bc0bc37227 */ /* 0x000fc800078e00ff */
[----:B------:R-:W-:Y:S01]  /*4e10*/  IMAD R190, R3, R193, R190 ;  /* 0x000000c103be7224 */ /* 0x000fe200078e02be */
[----:B------:R-:W-:Y:S01]  /*4e20*/  IABS R193, R196 ;  /* 0x000000c400c17213 */ /* 0x000fe20000000000 */
[----:B------:R-:W-:Y:S02]  /*4e30*/  IMAD.MOV R127, RZ, RZ, -R127 ;  /* 0x000000ffff7f7224 */ /* 0x000fe400078e0a7f */
[C---:B------:R-:W-:Y:S02]  /*4e40*/  VIADD R5, R7.reuse, 0xc1 ;  /* 0x000000c107057836 */ /* 0x040fe40000000000 */
[----:B------:R-:W-:Y:S02]  /*4e50*/  IMAD.MOV R2, RZ, RZ, -R2 ;  /* 0x000000ffff027224 */ /* 0x000fe400078e0a02 */
[----:B------:R-:W-:Y:S01]  /*4e60*/  IMAD.MOV R194, RZ, RZ, -R194 ;  /* 0x000000ffffc27224 */ /* 0x000fe200078e0ac2 */
[----:B------:R3:W-:Y:S01]  /*4e70*/  STL [R1+0x1360], R5 ;  /* 0x0013600501007387 */ /* 0x0007e20000100800 */
[C---:B--2---:R-:W-:Y:S01]  /*4e80*/  VIADD R9, R7.reuse, 0xc4 ;  /* 0x000000c407097836 */ /* 0x044fe20000000000 */
[----:B------:R-:W-:Y:S01]  /*4e90*/  IABS R191, R5 ;  /* 0x0000000500bf7213 */ /* 0x000fe20000000000 */
[----:B------:R-:W-:Y:S01]  /*4ea0*/  IMAD.MOV R195, RZ, RZ, -R195 ;  /* 0x000000ffffc37224 */ /* 0x000fe200078e0ac3 */
[----:B------:R-:W-:Y:S01]  /*4eb0*/  STL [R1+0x135c], R4 ;  /* 0x00135c0401007387 */ /* 0x000fe20000100800 */
[----:B-1----:R-:W-:-:S02]  /*4ec0*/  VIADD R6, R7, 0xc5 ;  /* 0x000000c507067836 */ /* 0x002fc40000000000 */
[----:B------:R-:W-:Y:S01]  /*4ed0*/  IMAD R161, R3, R127, R161 ;  /* 0x0000007f03a17224 */ /* 0x000fe200078e02a1 */
[----:B------:R1:W-:Y:S01]  /*4ee0*/  STL [R1+0x1344], R196 ;  /* 0x001344c401007387 */ /* 0x0003e20000100800 */
[----:B------:R-:W-:Y:S01]  /*4ef0*/  IMAD.HI.U32 R127, R11, R166, RZ ;  /* 0x000000a60b7f7227 */ /* 0x000fe200078e00ff */
[----:B---3--:R-:W-:Y:S02]  /*4f00*/  IADD3 R5, R7, 0xc6, RZ ;  /* 0x000000c607057810 */ /* 0x008fe40007ffe0ff */
[----:B------:R-:W-:Y:S01]  /*4f10*/  STL [R1+0x1340], R9 ;  /* 0x0013400901007387 */ /* 0x000fe20000100800 */
[----:B------:R-:W-:Y:S02]  /*4f20*/  IMAD R172, R3, R2, R172 ;  /* 0x0000000203ac7224 */ /* 0x000fe400078e02ac */
[----:B------:R-:W-:Y:S01]  /*4f30*/  IMAD.HI.U32 R200, R11, R193, RZ ;  /* 0x000000c10bc87227 */ /* 0x000fe200078e00ff */
[----:B------:R2:W-:Y:S01]  /*4f40*/  STL [R1+0x133c], R6 ;  /* 0x00133c0601007387 */ /* 0x0005e20000100800 */
[----:B-1----:R-:W-:-:S02]  /*4f50*/  IABS R196, R5 ;  /* 0x0000000500c47213 */ /* 0x002fc40000000000 */
[----:B------:R-:W-:Y:S01]  /*4f60*/  IMAD.HI.U32 R2, R11, R177, RZ ;  /* 0x000000b10b027227 */ /* 0x000fe200078e00ff */
[----:B------:R1:W-:Y:S03]  /*4f70*/  STL [R1+0x1330], R5 ;  /* 0x0013300501007387 */ /* 0x0003e60000100800 */
[C---:B------:R-:W-:Y:S01]  /*4f80*/  IMAD R189, R3.reuse, R194, R189 ;  /* 0x000000c203bd7224 */ /* 0x040fe200078e02bd */
[----:B------:R-:W-:Y:S01]  /*4f90*/  IABS R194, R9 ;  /* 0x0000000900c27213 */ /* 0x000fe20000000000 */
[----:B------:R-:W-:Y:S01]  /*4fa0*/  IMAD R188, R3, R195, R188 ;  /* 0x000000c303bc7224 */ /* 0x000fe200078e02bc */
[----:B------:R-:W-:Y:S01]  /*4fb0*/  IABS R195, R6 ;  /* 0x0000000600c37213 */ /* 0x000fe20000000000 */
[----:B------:R-:W-:Y:S01]  /*4fc0*/  IMAD.MOV R127, RZ, RZ, -R127 ;  /* 0x000000ffff7f7224 */ /* 0x000fe200078e0a7f */
[----:B--2---:R-:W-:Y:S01]  /*4fd0*/  IADD3 R6, R7, 0xca, RZ ;  /* 0x000000ca07067810 */ /* 0x004fe20007ffe0ff */
[----:B------:R-:W-:-:S02]  /*4fe0*/  IMAD.MOV R200, RZ, RZ, -R200 ;  /* 0x000000ffffc87224 */ /* 0x000fc400078e0ac8 */
[----:B------:R-:W-:Y:S02]  /*4ff0*/  IMAD.MOV R2, RZ, RZ, -R2 ;  /* 0x000000ffff027224 */ /* 0x000fe400078e0a02 */
[----:B------:R-:W-:-:S04]  /*5000*/  IMAD.HI.U32 R199, R11, R194, RZ ;  /* 0x000000c20bc77227 */ /* 0x000fc800078e00ff */
[----:B------:R-:W-:Y:S02]  /*5010*/  IMAD R166, R3, R127, R166 ;  /* 0x0000007f03a67224 */ /* 0x000fe400078e02a6 */
[----:B------:R-:W-:-:S04]  /*5020*/  IMAD.HI.U32 R198, R11, R195, RZ ;  /* 0x000000c30bc67227 */ /* 0x000fc800078e00ff */
[----:B------:R-:W-:Y:S01]  /*5030*/  IMAD R193, R3, R200, R193 ;  /* 0x000000c803c17224 */ /* 0x000fe200078e02c1 */
[----:B------:R-:W-:Y:S01]  /*5040*/  IABS R200, R6 ;  /* 0x0000000600c87213 */ /* 0x000fe20000000000 */
[----:B------:R-:W-:-:S04]  /*5050*/  IMAD.HI.U32 R127, R11, R171, RZ ;  /* 0x000000ab0b7f7227 */ /* 0x000fc800078e00ff */
[----:B------:R-:W-:Y:S01]  /*5060*/  IMAD R177, R3, R2, R177 ;  /* 0x0000000203b17224 */ /* 0x000fe200078e02b1 */
[----:B------:R-:W-:Y:S01]  /*5070*/  IADD3 R127, -R127, RZ, RZ ;  /* 0x000000ff7f7f7210 */ /* 0x000fe20007ffe1ff */
[----:B------:R-:W-:-:S04]  /*5080*/  IMAD.HI.U32 R2, R11, R182, RZ ;  /* 0x000000b60b027227 */ /* 0x000fc800078e00ff */
[----:B------:R-:W-:Y:S02]  /*5090*/  IMAD.MOV R199, RZ, RZ, -R199 ;  /* 0x000000ffffc77224 */ /* 0x000fe400078e0ac7 */
[C---:B------:R-:W-:Y:S02]  /*50a0*/  VIADD R9, R7.reuse, 0xc9 ;  /* 0x000000c907097836 */ /* 0x040fe40000000000 */
[----:B------:R-:W-:Y:S02]  /*50b0*/  IMAD.MOV R198, RZ, RZ, -R198 ;  /* 0x000000ffffc67224 */ /* 0x000fe400078e0ac6 */
[----:B------:R-:W-:Y:S02]  /*50c0*/  VIADD R201, R7, 0xc8 ;  /* 0x000000c807c97836 */ /* 0x000fe40000000000 */
[----:B------:R-:W-:Y:S02]  /*50d0*/  IMAD.MOV R2, RZ, RZ, -R2 ;  /* 0x000000ffff027224 */ /* 0x000fe400078e0a02 */
[----:B------:R-:W-:-:S04]  /*50e0*/  IMAD.HI.U32 R203, R11, R200, RZ ;  /* 0x000000c80bcb7227 */ /* 0x000fc800078e00ff */
[C---:B------:R-:W-:Y:S01]  /*50f0*/  IMAD R194, R3.reuse, R199, R194 ;  /* 0x000000c703c27224 */ /* 0x040fe200078e02c2 */
[----:B------:R-:W-:Y:S01]  /*5100*/  IABS R199, R9 ;  /* 0x0000000900c77213 */ /* 0x000fe20000000000 */
[----:B------:R-:W-:Y:S01]  /*5110*/  IMAD R195, R3, R198, R195 ;  /* 0x000000c603c37224 */ /* 0x000fe200078e02c3 */
[----:B------:R-:W-:Y:S01]  /*5120*/  IABS R198, R201 ;  /* 0x000000c900c67213 */ /* 0x000fe20000000000 */
[----:B------:R-:W-:Y:S02]  /*5130*/  VIADD R4, R7, 0xc7 ;  /* 0x000000c707047836 */ /* 0x000fe40000000000 */
[----:B------:R-:W-:Y:S02]  /*5140*/  IMAD R182, R3, R2, R182 ;  /* 0x0000000203b67224 */ /* 0x000fe400078e02b6 */
[----:B------:R-:W-:Y:S01]  /*5150*/  IMAD.MOV R203, RZ, RZ, -R203 ;  /* 0x000000ffffcb7224 */ /* 0x000fe200078e0acb */
[----:B------:R-:W-:Y:S01]  /*5160*/  STL [R1+0x1324], R4 ;  /* 0x0013240401007387 */ /* 0x000fe20000100800 */
[----:B------:R-:W-:Y:S01]  /*5170*/  VIADD R206, R7, 0xcd ;  /* 0x000000cd07ce7836 */ /* 0x000fe20000000000 */
[----:B------:R-:W-:Y:S01]  /*5180*/  IABS R197, R4 ;  /* 0x0000000400c57213 */ /* 0x000fe20000000000 */
[----:B------:R-:W-:Y:S01]  /*5190*/  IMAD R171, R3, R127, R171 ;  /* 0x0000007f03ab7224 */ /* 0x000fe200078e02ab */
[----:B------:R-:W-:Y:S01]  /*51a0*/  STL [R1+0x1318], R201 ;  /* 0x001318c901007387 */ /* 0x000fe20000100800 */
[----:B------:R-:W-:-:S03]  /*51b0*/  IMAD.HI.U32 R2, R11, R187, RZ ;  /* 0x000000bb0b027227 */ /* 0x000fc600078e00ff */
[----:B------:R2:W-:Y:S01]  /*51c0*/  STL [R1+0x1310], R9 ;  /* 0x0013100901007387 */ /* 0x0005e20000100800 */
[----:B------:R-:W-:-:S03]  /*51d0*/  IMAD.HI.U32 R127, R11, R176, RZ ;  /* 0x000000b00b7f7227 */ /* 0x000fc600078e00ff */
[----:B------:R3:W-:Y:S01]  /*51e0*/  STL [R1+0x1300], R6 ;  /* 0x0013000601007387 */ /* 0x0007e20000100800 */
[----:B------:R-:W-:-:S04]  /*51f0*/  IMAD.HI.U32 R204, R11, R199, RZ ;  /* 0x000000c70bcc7227 */ /* 0x000fc800078e00ff */
[C---:B-1----:R-:W-:Y:S01]  /*5200*/  VIADD R5, R7.reuse, 0xcb ;  /* 0x000000cb07057836 */ /* 0x042fe20000000000 */
[----:B--2---:R-:W-:Y:S01]  /*5210*/  IADD3 R9, R7, 0xce, RZ ;  /* 0x000000ce07097810 */ /* 0x004fe20007ffe0ff */
[----:B------:R-:W-:-:S03]  /*5220*/  IMAD.HI.U32 R205, R11, R198, RZ ;  /* 0x000000c60bcd7227 */ /* 0x000fc600078e00ff */
[----:B------:R-:W-:Y:S01]  /*5230*/  STL [R1+0x12fc], R5 ;  /* 0x0012fc0501007387 */ /* 0x000fe20000100800 */
[----:B------:R-:W-:Y:S01]  /*5240*/  IMAD R200, R3, R203, R200 ;  /* 0x000000cb03c87224 */ /* 0x000fe200078e02c8 */
[----:B------:R-:W-:Y:S01]  /*5250*/  IABS R203, R206 ;  /* 0x000000ce00cb7213 */ /* 0x000fe20000000000 */
[----:B------:R-:W-:Y:S01]  /*5260*/  IMAD.MOV R2, RZ, RZ, -R2 ;  /* 0x000000ffff027224 */ /* 0x000fe200078e0a02 */
[----:B------:R-:W-:Y:S01]  /*5270*/  IABS R201, R5 ;  /* 0x0000000500c97213 */ /* 0x000fe20000000000 */
[C---:B------:R-:W-:Y:S02]  /*5280*/  VIADD R4, R7.reuse, 0xcc ;  /* 0x000000cc07047836 */ /* 0x040fe40000000000 */
[----:B------:R-:W-:Y:S02]  /*5290*/  IMAD.MOV R127, RZ, RZ, -R127 ;  /* 0x000000ffff7f7224 */ /* 0x000fe400078e0a7f */
[----:B------:R-:W-:Y:S01]  /*52a0*/  IMAD.MOV R204, RZ, RZ, -R204 ;  /* 0x000000ffffcc7224 */ /* 0x000fe200078e0acc */
[----:B------:R-:W-:Y:S01]  /*52b0*/  STL [R1+0x12f8], R4 ;  /* 0x0012f80401007387 */ /* 0x000fe20000100800 */
[----:B------:R-:W-:Y:S01]  /*52c0*/  IMAD.MOV R205, RZ, RZ, -R205 ;  /* 0x000000ffffcd7224 */ /* 0x000fe200078e0acd */
[----:B------:R-:W-:Y:S01]  /*52d0*/  IABS R202, R4 ;  /* 0x0000000400ca7213 */ /* 0x000fe20000000000 */
[----:B---3--:R-:W-:Y:S01]  /*52e0*/  VIADD R6, R7, 0xcf ;  /* 0x000000cf07067836 */ /* 0x008fe20000000000 */
[----:B------:R-:W-:Y:S01]  /*52f0*/  STL [R1+0x12e4], R206 ;  /* 0x0012e4ce01007387 */ /* 0x000fe20000100800 */
[----:B------:R-:W-:-:S02]  /*5300*/  IMAD R187, R3, R2, R187 ;  /* 0x0000000203bb7224 */ /* 0x000fc400078e02bb */
[----:B------:R-:W-:Y:S01]  /*5310*/  IMAD R176, R3, R127, R176 ;  /* 0x0000007f03b07224 */ /* 0x000fe200078e02b0 */
[----:B------:R-:W-:Y:S01]  /*5320*/  STL [R1+0x12dc], R9 ;  /* 0x0012dc0901007387 */ /* 0x000fe20000100800 */
[----:B------:R-:W-:-:S03]  /*5330*/  IMAD.HI.U32 R2, R11, R192, RZ ;  /* 0x000000c00b027227 */ /* 0x000fc600078e00ff */
        /* <DEDUP_REMOVED lines=8> */
[----:B------:R-:W-:Y:S02]  /*53c0*/  IMAD.MOV R210, RZ, RZ, -R210 ;  /* 0x000000ffffd27224 */ /* 0x000fe400078e0ad2 */
[----:B-1----:R-:W-:Y:S02]  /*53d0*/  VIADD R6, R7, 0xd4 ;  /* 0x000000d407067836 */ /* 0x002fe40000000000 */
[----:B------:R-:W-:-:S02]  /*53e0*/  IMAD.MOV R127, RZ, RZ, -R127 ;  /* 0x000000ffff7f7224 */ /* 0x000fc400078e0a7f */
[----:B------:R-:W-:-:S04]  /*53f0*/  IMAD.HI.U32 R209, R11, R204, RZ ;  /* 0x000000cc0bd17227 */ /* 0x000fc800078e00ff */
[----:B------:R-:W-:Y:S02]  /*5400*/  IMAD R192, R3, R2, R192 ;  /* 0x0000000203c07224 */ /* 0x000fe400078e02c0 */
[----:B------:R-:W-:-:S04]  /*5410*/  IMAD.HI.U32 R208, R11, R205, RZ ;  /* 0x000000cd0bd07227 */ /* 0x000fc800078e00ff */
[C---:B------:R-:W-:Y:S01]  /*5420*/  IMAD R203, R3.reuse, R210, R203 ;  /* 0x000000d203cb7224 */ /* 0x040fe200078e02cb */
[----:B------:R-:W-:Y:S01]  /*5430*/  IABS R210, R6 ;  /* 0x0000000600d27213 */ /* 0x000fe20000000000 */
[----:B------:R-:W-:Y:S02]  /*5440*/  IMAD R181, R3, R127, R181 ;  /* 0x0000007f03b57224 */ /* 0x000fe400078e02b5 */
[----:B------:R-:W-:-:S04]  /*5450*/  IMAD.HI.U32 R2, R11, R197, RZ ;  /* 0x000000c50b027227 */ /* 0x000fc800078e00ff */
[----:B------:R-:W-:-:S04]  /*5460*/  IMAD.HI.U32 R127, R11, R186, RZ ;  /* 0x000000ba0b7f7227 */ /* 0x000fc800078e00ff */
[----:B------:R-:W-:Y:S02]  /*5470*/  IMAD.MOV R209, RZ, RZ, -R209 ;  /* 0x000000ffffd17224 */ /* 0x000fe400078e0ad1 */
[----:B------:R-:W-:Y:S02]  /*5480*/  VIADD R9, R7, 0xd3 ;  /* 0x000000d307097836 */ /* 0x000fe40000000000 */
[----:B------:R-:W-:Y:S02]  /*5490*/  IMAD.MOV R208, RZ, RZ, -R208 ;  /* 0x000000ffffd07224 */ /* 0x000fe400078e0ad0 */
[----:B------:R-:W-:Y:S02]  /*54a0*/  IMAD.MOV R2, RZ, RZ, -R2 ;  /* 0x000000ffff027224 */ /* 0x000fe400078e0a02 */
[----:B------:R-:W-:Y:S02]  /*54b0*/  IMAD.MOV R127, RZ, RZ, -R127 ;  /* 0x000000ffff7f7224 */ /* 0x000fe400078e0a7f */
[----:B------:R-:W-:-:S04]  /*54c0*/  IMAD.HI.U32 R213, R11, R210, RZ ;  /* 0x000000d20bd57227 */ /* 0x000fc800078e00ff */
[----:B------:R-:W-:Y:S01]  /*54d0*/  IMAD R204, R3, R209, R204 ;  /* 0x000000d103cc7224 */ /* 0x000fe200078e02cc */
[----:B------:R-:W-:Y:S01]  /*54e0*/  IABS R209, R9 ;  /* 0x0000000900d17213 */ /* 0x000fe20000000000 */
[----:B------:R-:W-:Y:S02]  /*54f0*/  VIADD R5, R7, 0xd0 ;  /* 0x000000d007057836 */ /* 0x000fe40000000000 */
[C---:B------:R-:W-:Y:S01]  /*5500*/  IMAD R205, R3.reuse, R208, R205 ;  /* 0x000000d003cd7224 */ /* 0x040fe200078e02cd */
[----:B------:R-:W-:Y:S01]  /*5510*/  IABS R208, R211 ;  /* 0x000000d300d07213 */ /* 0x000fe20000000000 */
[----:B------:R-:W-:Y:S01]  /*5520*/  IMAD R197, R3, R2, R197 ;  /* 0x0000000203c57224 */ /* 0x000fe200078e02c5 */
[----:B------:R1:W-:Y:S01]  /*5530*/  STL [R1+0x12d4], R5 ;  /* 0x0012d40501007387 */ /* 0x0003e20000100800 */
[----:B------:R-:W-:Y:S01]  /*5540*/  VIADD R4, R7, 0xd1 ;  /* 0x000000d107047836 */ /* 0x000fe20000000000 */
[----:B------:R-:W-:Y:S01]  /*5550*/  IABS R206, R5 ;  /* 0x0000000500ce7213 */ /* 0x000fe20000000000 */
[----:B------:R-:W-:-:S02]  /*5560*/  IMAD R186, R3, R127, R186 ;  /* 0x0000007f03ba7224 */ /* 0x000fc400078e02ba */
[----:B------:R-:W-:Y:S01]  /*5570*/  IMAD.HI.U32 R2, R11, R202, RZ ;  /* 0x000000ca0b027227 */ /* 0x000fe200078e00ff */
[----:B------:R-:W-:Y:S01]  /*5580*/  STL [R1+0x12d0], R4 ;  /* 0x0012d00401007387 */ /* 0x000fe20000100800 */
[----:B------:R-:W-:Y:S02]  /*5590*/  IABS R207, R4 ;  /* 0x0000000400cf7213 */ /* 0x000fe40000000000 */
[----:B------:R-:W-:Y:S01]  /*55a0*/  IMAD.MOV R213, RZ, RZ, -R213 ;  /* 0x000000ffffd57224 */ /* 0x000fe200078e0ad5 */
[----:B------:R2:W-:Y:S01]  /*55b0*/  STL [R1+0x12b8], R211 ;  /* 0x0012b8d301007387 */ /* 0x0005e20000100800 */
[----:B------:R-:W-:Y:S02]  /*55c0*/  VIADD R216, R7, 0xd7 ;  /* 0x000000d707d87836 */ /* 0x000fe40000000000 */
[C---:B------:R-:W-:Y:S01]  /*55d0*/  IMAD.HI.U32 R127, R11.reuse, R191, RZ ;  /* 0x000000bf0b7f7227 */ /* 0x040fe200078e00ff */
[----:B------:R3:W-:Y:S03]  /*55e0*/  STL [R1+0x12b4], R9 ;  /* 0x0012b40901007387 */ /* 0x0007e60000100800 */
[----:B------:R-:W-:Y:S01]  /*55f0*/  IMAD.HI.U32 R214, R11, R209, RZ ;  /* 0x000000d10bd67227 */ /* 0x000fe200078e00ff */
[----:B------:R4:W-:Y:S03]  /*5600*/  STL [R1+0x12b0], R6 ;  /* 0x0012b00601007387 */ /* 0x0009e60000100800 */
[----:B------:R-:W-:-:S02]  /*5610*/  IMAD.MOV R2, RZ, RZ, -R2 ;  /* 0x000000ffff027224 */ /* 0x000fc400078e0a02 */
[----:B-1----:R-:W-:Y:S02]  /*5620*/  VIADD R5, R7, 0xd5 ;  /* 0x000000d507057836 */ /* 0x002fe40000000000 */
[----:B------:R-:W-:-:S03]  /*5630*/  IMAD.HI.U32 R215, R11, R208, RZ ;  /* 0x000000d00bd77227 */ /* 0x000fc600078e00ff */
[----:B------:R-:W-:Y:S01]  /*5640*/  STL [R1+0x12a8], R5 ;  /* 0x0012a80501007387 */ /* 0x000fe20000100800 */
[----:B------:R-:W-:Y:S01]  /*5650*/  IMAD R210, R3, R213, R210 ;  /* 0x000000d503d27224 */ /* 0x000fe200078e02d2 */
[----:B------:R-:W-:Y:S01]  /*5660*/  IABS R213, R216 ;  /* 0x000000d800d57213 */ /* 0x000fe20000000000 */
[----:B------:R-:W-:Y:S01]  /*5670*/  IMAD.MOV R127, RZ, RZ, -R127 ;  /* 0x000000ffff7f7224 */ /* 0x000fe200078e0a7f */
[----:B--2---:R-:W-:Y:S01]  /*5680*/  IABS R211, R5 ;  /* 0x0000000500d37213 */ /* 0x004fe20000000000 */
[C---:B------:R-:W-:Y:S02]  /*5690*/  VIADD R4, R7.reuse, 0xd6 ;  /* 0x000000d607047836 */ /* 0x040fe40000000000 */
[----:B------:R-:W-:Y:S02]  /*56a0*/  IMAD.MOV R214, RZ, RZ, -R214 ;  /* 0x000000ffffd67224 */ /* 0x000fe400078e0ad6 */
[----:B---3--:R-:W-:Y:S01]  /*56b0*/  VIADD R9, R7, 0xd8 ;  /* 0x000000d807097836 */ /* 0x008fe20000000000 */
[----:B------:R-:W-:Y:S01]  /*56c0*/  STL [R1+0x12a0], R4 ;  /* 0x0012a00401007387 */ /* 0x000fe20000100800 */
[----:B------:R-:W-:Y:S01]  /*56d0*/  IMAD R202, R3, R2, R202 ;  /* 0x0000000203ca7224 */ /* 0x000fe200078e02ca */
[----:B------:R-:W-:Y:S01]  /*56e0*/  IABS R212, R4 ;  /* 0x0000000400d47213 */ /* 0x000fe20000000000 */
[----:B------:R-:W-:Y:S01]  /*56f0*/  IMAD.MOV R215, RZ, RZ, -R215 ;  /* 0x000000ffffd77224 */ /* 0x000fe200078e0ad7 */
[----:B------:R-:W-:Y:S01]  /*5700*/  STL [R1+0x1290], R216 ;  /* 0x001290d801007387 */ /* 0x000fe20000100800 */
[----:B----4-:R-:W-:-:S02]  /*5710*/  VIADD R6, R7, 0xd9 ;  /* 0x000000d907067836 */ /* 0x010fc40000000000 */
        /* <DEDUP_REMOVED lines=12> */
[----:B------:R-:W-:Y:S02]  /*57e0*/  IMAD.MOV R220, RZ, RZ, -R220 ;  /* 0x000000ffffdc7224 */ /* 0x000fe400078e0adc */
[----:B-1----:R-:W-:-:S02]  /*57f0*/  VIADD R6, R7, 0xde ;  /* 0x000000de07067836 */ /* 0x002fc40000000000 */
[----:B------:R-:W-:Y:S02]  /*5800*/  IMAD R207, R3, R2, R207 ;  /* 0x0000000203cf7224 */ /* 0x000fe400078e02cf */
[----:B------:R-:W-:-:S04]  /*5810*/  IMAD.HI.U32 R219, R11, R214, RZ ;  /* 0x000000d60bdb7227 */ /* 0x000fc800078e00ff */
[----:B------:R-:W-:Y:S02]  /*5820*/  IMAD R196, R3, R127, R196 ;  /* 0x0000007f03c47224 */ /* 0x000fe400078e02c4 */
[----:B------:R-:W-:-:S04]  /*5830*/  IMAD.HI.U32 R2, R11, R212, RZ ;  /* 0x000000d40b027227 */ /* 0x000fc800078e00ff */
[----:B------:R-:W-:Y:S01]  /*5840*/  IMAD.HI.U32 R218, R11, R215, RZ ;  /* 0x000000d70bda7227 */ /* 0x000fe200078e00ff */
[----:B------:R-:W-:-:S03]  /*5850*/  IADD3 R2, -R2, RZ, RZ ;  /* 0x000000ff02027210 */ /* 0x000fc60007ffe1ff */
[----:B------:R-:W-:Y:S01]  /*5860*/  IMAD R213, R3, R220, R213 ;  /* 0x000000dc03d57224 */ /* 0x000fe200078e02d5 */
[----:B------:R-:W-:Y:S01]  /*5870*/  IABS R220, R6 ;  /* 0x0000000600dc7213 */ /* 0x000fe20000000000 */
[----:B------:R-:W-:-:S04]  /*5880*/  IMAD.HI.U32 R127, R11, R201, RZ ;  /* 0x000000c90b7f7227 */ /* 0x000fc800078e00ff */
[C---:B------:R-:W-:Y:S02]  /*5890*/  VIADD R4, R7.reuse, 0xdb ;  /* 0x000000db07047836 */ /* 0x040fe40000000000 */
[C---:B------:R-:W-:Y:S02]  /*58a0*/  VIADD R5, R7.reuse, 0xda ;  /* 0x000000da07057836 */ /* 0x040fe40000000000 */
[----:B------:R-:W-:Y:S01]  /*58b0*/  IMAD.MOV R219, RZ, RZ, -R219 ;  /* 0x000000ffffdb7224 */ /* 0x000fe200078e0adb */
[----:B------:R-:W-:Y:S01]  /*58c0*/  IABS R217, R4 ;  /* 0x0000000400d97213 */ /* 0x000fe20000000000 */
[C---:B------:R-:W-:Y:S01]  /*58d0*/  VIADD R9, R7.reuse, 0xdd ;  /* 0x000000dd07097836 */ /* 0x040fe20000000000 */
[----:B------:R-:W-:Y:S01]  /*58e0*/  STL [R1+0x1270], R5 ;  /* 0x0012700501007387 */ /* 0x000fe20000100800 */
[----:B------:R-:W-:Y:S01]  /*58f0*/  IMAD.MOV R218, RZ, RZ, -R218 ;  /* 0x000000ffffda7224 */ /* 0x000fe200078e0ada */
[----:B------:R-:W-:Y:S01]  /*5900*/  IABS R216, R5 ;  /* 0x0000000500d87213 */ /* 0x000fe20000000000 */
[----:B------:R-:W-:Y:S01]  /*5910*/  VIADD R221, R7, 0xdc ;  /* 0x000000dc07dd7836 */ /* 0x000fe20000000000 */
[----:B------:R1:W-:Y:S01]  /*5920*/  STL [R1+0x126c], R4 ;  /* 0x00126c0401007387 */ /* 0x0003e20000100800 */
[----:B------:R-:W-:-:S02]  /*5930*/  IMAD.MOV R127, RZ, RZ, -R127 ;  /* 0x000000ffff7f7224 */ /* 0x000fc400078e0a7f */
[----:B------:R-:W-:Y:S01]  /*5940*/  IMAD.HI.U32 R223, R11, R220, RZ ;  /* 0x000000dc0bdf7227 */ /* 0x000fe200078e00ff */
[----:B------:R2:W-:Y:S03]  /*5950*/  STL [R1+0x1260], R221 ;  /* 0x001260dd01007387 */ /* 0x0005e60000100800 */
[C---:B------:R-:W-:Y:S01]  /*5960*/  IMAD R214, R3.reuse, R219, R214 ;  /* 0x000000db03d67224 */ /* 0x040fe200078e02d6 */
[----:B------:R-:W-:Y:S01]  /*5970*/  IABS R219, R9 ;  /* 0x0000000900db7213 */ /* 0x000fe20000000000 */
[C---:B------:R-:W-:Y:S01]  /*5980*/  IMAD R215, R3.reuse, R218, R215 ;  /* 0x000000da03d77224 */ /* 0x040fe200078e02d7 */
[----:B------:R-:W-:Y:S01]  /*5990*/  IABS R218, R221 ;  /* 0x000000dd00da7213 */ /* 0x000fe20000000000 */
[----:B------:R-:W-:Y:S01]  /*59a0*/  IMAD R201, R3, R127, R201 ;  /* 0x0000007f03c97224 */ /* 0x000fe200078e02c9 */
[----:B------:R-:W-:Y:S01]  /*59b0*/  IADD3 R223, -R223, RZ, RZ ;  /* 0x000000ffdfdf7210 */ /* 0x000fe20007ffe1ff */
[----:B------:R-:W-:Y:S01]  /*59c0*/  IMAD.HI.U32 R127, R11, R206, RZ ;  /* 0x000000ce0b7f7227 */ /* 0x000fe200078e00ff */
[----:B------:R3:W-:Y:S03]  /*59d0*/  STL [R1+0x1254], R9 ;  /* 0x0012540901007387 */ /* 0x0007e60000100800 */
[----:B------:R-:W-:Y:S01]  /*59e0*/  IMAD R212, R3, R2, R212 ;  /* 0x0000000203d47224 */ /* 0x000fe200078e02d4 */
[----:B------:R4:W-:Y:S01]  /*59f0*/  STL [R1+0x124c], R6 ;  /* 0x00124c0601007387 */ /* 0x0009e20000100800 */
[----:B-1----:R-:W-:-:S02]  /*5a00*/  VIADD R4, R7, 0xe0 ;  /* 0x000000e007047836 */ /* 0x002fc40000000000 */
[----:B------:R-:W-:-:S03]  /*5a10*/  IMAD.HI.U32 R2, R11, R217, RZ ;  /* 0x000000d90b027227 */ /* 0x000fc600078e00ff */
[----:B------:R-:W-:Y:S01]  /*5a20*/  IABS R222, R4 ;  /* 0x0000000400de7213 */ /* 0x000fe20000000000 */
[C---:B------:R-:W-:Y:S02]  /*5a30*/  VIADD R5, R7.reuse, 0xdf ;  /* 0x000000df07057836 */ /* 0x040fe40000000000 */
[----:B------:R-:W-:Y:S02]  /*5a40*/  VIADD R226, R7, 0xe1 ;  /* 0x000000e107e27836 */ /* 0x000fe40000000000 */
[C---:B------:R-:W-:Y:S01]  /*5a50*/  IMAD.HI.U32 R224, R11.reuse, R219, RZ ;  /* 0x000000db0be07227 */ /* 0x040fe200078e00ff */
[----:B------:R-:W-:Y:S01]  /*5a60*/  STL [R1+0x1248], R5 ;  /* 0x0012480501007387 */ /* 0x000fe20000100800 */
[----:B--2---:R-:W-:Y:S02]  /*5a70*/  IABS R221, R5 ;  /* 0x0000000500dd7213 */ /* 0x004fe40000000000 */
[----:B------:R-:W-:Y:S01]  /*5a80*/  IMAD.MOV R127, RZ, RZ, -R127 ;  /* 0x000000ffff7f7224 */ /* 0x000fe200078e0a7f */
[----:B------:R1:W-:Y:S01]  /*5a90*/  STL [R1+0x1244], R4 ;  /* 0x0012440401007387 */ /* 0x0003e20000100800 */
[----:B------:R-:W-:-:S03]  /*5aa0*/  IMAD.HI.U32 R225, R11, R218, RZ ;  /* 0x000000da0be17227 */ /* 0x000fc600078e00ff */
[----:B------:R2:W-:Y:S01]  /*5ab0*/  STL [R1+0x122c], R226 ;  /* 0x00122ce201007387 */ /* 0x0005e20000100800 */
[----:B------:R-:W-:Y:S02]  /*5ac0*/  IMAD.MOV R2, RZ, RZ, -R2 ;  /* 0x000000ffff027224 */ /* 0x000fe400078e0a02 */
[----:B------:R-:W-:Y:S01]  /*5ad0*/  IMAD R220, R3, R223, R220 ;  /* 0x000000df03dc7224 */ /* 0x000fe200078e02dc */
[----:B------:R-:W-:Y:S01]  /*5ae0*/  IABS R223, R226 ;  /* 0x000000e200df7213 */ /* 0x000fe20000000000 */
[----:B------:R-:W-:Y:S02]  /*5af0*/  IMAD.MOV R224, RZ, RZ, -R224 ;  /* 0x000000ffffe07224 */ /* 0x000fe400078e0ae0 */
[----:B---3--:R-:W-:Y:S02]  /*5b00*/  VIADD R9, R7, 0xe2 ;  /* 0x000000e207097836 */ /* 0x008fe40000000000 */
[----:B------:R-:W-:Y:S02]  /*5b10*/  IMAD R206, R3, R127, R206 ;  /* 0x0000007f03ce7224 */ /* 0x000fe400078e02ce */
[----:B------:R-:W-:Y:S01]  /*5b20*/  IMAD.MOV R225, RZ, RZ, -R225 ;  /* 0x000000ffffe17224 */ /* 0x000fe200078e0ae1 */
[----:B------:R-:W-:Y:S01]  /*5b30*/  STL [R1+0x1228], R9 ;  /* 0x0012280901007387 */ /* 0x000fe20000100800 */
[----:B----4-:R-:W-:-:S02]  /*5b40*/  VIADD R6, R7, 0xe3 ;  /* 0x000000e307067836 */ /* 0x010fc40000000000 */
[----:B------:R-:W-:-:S03]  /*5b50*/  IMAD.HI.U32 R127, R11, R211, RZ ;  /* 0x000000d30b7f7227 */ /* 0x000fc600078e00ff */
[----:B------:R3:W-:Y:S01]  /*5b60*/  STL [R1+0x1224], R6 ;  /* 0x0012240601007387 */ /* 0x0007e20000100800 */
[----:B------:R-:W-:Y:S02]  /*5b70*/  IMAD R217, R3, R2, R217 ;  /* 0x0000000203d97224 */ /* 0x000fe400078e02d9 */
[----:B-1----:R-:W-:Y:S02]  /*5b80*/  VIADD R4, R7, 0xe5 ;  /* 0x000000e507047836 */ /* 0x002fe40000000000 */
[----:B------:R-:W-:-:S03]  /*5b90*/  IMAD.HI.U32 R2, R11, R222, RZ ;  /* 0x000000de0b027227 */ /* 0x000fc600078e00ff */
[----:B------:R-:W-:Y:S01]  /*5ba0*/  IABS R227, R4 ;  /* 0x0000000400e37213 */ /* 0x000fe20000000000 */
[----:B------:R-:W-:Y:S01]  /*5bb0*/  IMAD R219, R3, R224, R219 ;  /* 0x000000e003db7224 */ /* 0x000fe200078e02db */
[----:B------:R-:W-:Y:S01]  /*5bc0*/  IABS R224, R9 ;  /* 0x0000000900e07213 */ /* 0x000fe20000000000 */
[----:B------:R-:W-:Y:S02]  /*5bd0*/  VIADD R5, R7, 0xe4 ;  /* 0x000000e407057836 */ /* 0x000fe40000000000 */
[----:B------:R-:W-:Y:S01]  /*5be0*/  IMAD R218, R3, R225, R218 ;  /* 0x000000e103da7224 */ /* 0x000fe200078e02da */
[----:B------:R-:W-:Y:S01]  /*5bf0*/  IABS R225, R6 ;  /* 0x0000000600e17213 */ /* 0x000fe20000000000 */
[----:B------:R-:W-:Y:S01]  /*5c00*/  IMAD.HI.U32 R230, R11, R223, RZ ;  /* 0x000000df0be67227 */ /* 0x000fe200078e00ff */
[----:B------:R-:W-:Y:S01]  /*5c10*/  STL [R1+0x1220], R5 ;  /* 0x0012200501007387 */ /* 0x000fe20000100800 */
[----:B--2---:R-:W-:Y:S02]  /*5c20*/  IABS R226, R5 ;  /* 0x0000000500e27213 */ /* 0x004fe40000000000 */
[----:B------:R-:W-:Y:S01]  /*5c30*/  IMAD.MOV R127, RZ, RZ, -R127 ;  /* 0x000000ffff7f7224 */ /* 0x000fe200078e0a7f */
[----:B------:R1:W-:Y:S01]  /*5c40*/  STL [R1+0x1218], R4 ;  /* 0x0012180401007387 */ /* 0x0003e20000100800 */
[----:B------:R-:W-:-:S02]  /*5c50*/  IMAD.MOV R2, RZ, RZ, -R2 ;  /* 0x000000ffff027224 */ /* 0x000fc400078e0a02 */
[----:B------:R-:W-:Y:S02]  /*5c60*/  IMAD.MOV R230, RZ, RZ, -R230 ;  /* 0x000000ffffe67224 */ /* 0x000fe400078e0ae6 */
[----:B---3--:R-:W-:Y:S02]  /*5c70*/  VIADD R6, R7, 0xe8 ;  /* 0x000000e807067836 */ /* 0x008fe40000000000 */
[----:B------:R-:W-:Y:S02]  /*5c80*/  IMAD R211, R3, R127, R211 ;  /* 0x0000007f03d37224 */ /* 0x000fe400078e02d3 */
[----:B------:R-:W-:-:S04]  /*5c90*/  IMAD.HI.U32 R229, R11, R224, RZ ;  /* 0x000000e00be57227 */ /* 0x000fc800078e00ff */
[----:B------:R-:W-:Y:S01]  /*5ca0*/  IMAD.HI.U32 R127, R11, R216, RZ ;  /* 0x000000d80b7f7227 */ /* 0x000fe200078e00ff */
[----:B------:R-:W-:-:S03]  /*5cb0*/  IADD3 R229, -R229, RZ, RZ ;  /* 0x000000ffe5e57210 */ /* 0x000fc60007ffe1ff */
[----:B------:R-:W-:Y:S01]  /*5cc0*/  IMAD R222, R3, R2, R222 ;  /* 0x0000000203de7224 */ /* 0x000fe200078e02de */
[----:B------:R-:W-:Y:S01]  /*5cd0*/  IADD3 R127, -R127, RZ, RZ ;  /* 0x000000ff7f7f7210 */ /* 0x000fe20007ffe1ff */
[----:B------:R-:W-:-:S04]  /*5ce0*/  IMAD.HI.U32 R228, R11, R225, RZ ;  /* 0x000000e10be47227 */ /* 0x000fc800078e00ff */
[----:B-1----:R-:W-:Y:S02]  /*5cf0*/  VIADD R4, R7, 0xea ;  /* 0x000000ea07047836 */ /* 0x002fe40000000000 */
[----:B------:R-:W-:-:S03]  /*5d00*/  IMAD.HI.U32 R2, R11, R227, RZ ;  /* 0x000000e30b027227 */ /* 0x000fc600078e00ff */
[----:B------:R-:W-:Y:S01]  /*5d10*/  IABS R232, R4 ;  /* 0x0000000400e87213 */ /* 0x000fe20000000000 */
[----:B------:R-:W-:Y:S01]  /*5d20*/  IMAD R223, R3, R230, R223 ;  /* 0x000000e603df7224 */ /* 0x000fe200078e02df */
[----:B------:R-:W-:Y:S01]  /*5d30*/  IABS R230, R6 ;  /* 0x0000000600e67213 */ /* 0x000fe20000000000 */
[C---:B------:R-:W-:Y:S02]  /*5d40*/  VIADD R231, R7.reuse, 0xe6 ;  /* 0x000000e607e77836 */ /* 0x040fe40000000000 */
[----:B------:R-:W-:Y:S02]  /*5d50*/  IMAD.MOV R228, RZ, RZ, -R228 ;  /* 0x000000ffffe47224 */ /* 0x000fe400078e0ae4 */
[C---:B------:R-:W-:Y:S01]  /*5d60*/  VIADD R9, R7.reuse, 0xe7 ;  /* 0x000000e707097836 */ /* 0x040fe20000000000 */
[----:B------:R1:W-:Y:S01]  /*5d70*/  STL [R1+0x1204], R231 ;  /* 0x001204e701007387 */ /* 0x0003e20000100800 */
[----:B------:R-:W-:Y:S02]  /*5d80*/  IMAD.MOV R2, RZ, RZ, -R2 ;  /* 0x000000ffff027224 */ /* 0x000fe400078e0a02 */
[----:B------:R-:W-:Y:S01]  /*5d90*/  VIADD R5, R7, 0xe9 ;  /* 0x000000e907057836 */ /* 0x000fe20000000000 */
[----:B------:R-:W-:Y:S01]  /*5da0*/  STL [R1+0x1200], R9 ;  /* 0x0012000901007387 */ /* 0x000fe20000100800 */
[----:B------:R-:W-:Y:S01]  /*5db0*/  IMAD R225, R3, R228, R225 ;  /* 0x000000e403e17224 */ /* 0x000fe200078e02e1 */
[----:B------:R-:W-:Y:S01]  /*5dc0*/  IABS R228, R231 ;  /* 0x000000e700e47213 */ /* 0x000fe20000000000 */
[----:B------:R-:W-:Y:S01]  /*5dd0*/  IMAD.HI.U32 R233, R11, R230, RZ ;  /* 0x000000e60be97227 */ /* 0x000fe200078e00ff */
[----:B------:R-:W-:Y:S01]  /*5de0*/  STL [R1+0x11f8], R6 ;  /* 0x0011f80601007387 */ /* 0x000fe20000100800 */
[----:B-1----:R-:W-:-:S02]  /*5df0*/  IABS R231, R5 ;  /* 0x0000000500e77213 */ /* 0x002fc40000000000 */
[C---:B------:R-:W-:Y:S01]  /*5e00*/  IMAD R224, R3.reuse, R229, R224 ;  /* 0x000000e503e07224 */ /* 0x040fe200078e02e0 */
[----:B------:R-:W-:Y:S01]  /*5e10*/  IABS R229, R9 ;  /* 0x0000000900e57213 */ /* 0x000fe20000000000 */
[C---:B------:R-:W-:Y:S01]  /*5e20*/  IMAD R227, R3.reuse, R2, R227 ;  /* 0x0000000203e37224 */ /* 0x040fe200078e02e3 */
[----:B------:R1:W-:Y:S01]  /*5e30*/  STL [R1+0x11f0], R5 ;  /* 0x0011f00501007387 */ /* 0x0003e20000100800 */
[----:B------:R-:W-:Y:S02]  /*5e40*/  IMAD R216, R3, R127, R216 ;  /* 0x0000007f03d87224 */ /* 0x000fe400078e02d8 */
[C---:B------:R-:W-:Y:S01]  /*5e50*/  IMAD.HI.U32 R2, R11.reuse, R232, RZ ;  /* 0x000000e80b027227 */ /* 0x040fe200078e00ff */
[----:B------:R2:W-:Y:S03]  /*5e60*/  STL [R1+0x11e0], R4 ;  /* 0x0011e00401007387 */ /* 0x0005e60000100800 */
[----:B------:R-:W-:Y:S01]  /*5e70*/  IMAD.HI.U32 R127, R11, R221, RZ ;  /* 0x000000dd0b7f7227 */ /* 0x000fe200078e00ff */
[----:B-1----:R-:W1:Y:S03]  /*5e80*/  S2R R5, SR_TID.X ;  /* 0x0000000000057919 */ /* 0x002e660000002100 */
[----:B------:R-:W-:-:S02]  /*5e90*/  IMAD.MOV R233, RZ, RZ, -R233 ;  /* 0x000000ffffe97224 */ /* 0x000fc400078e0ae9 */
[----:B------:R-:W-:Y:S02]  /*5ea0*/  VIADD R6, R7, 0xeb ;  /* 0x000000eb07067836 */ /* 0x000fe40000000000 */
[----:B------:R-:W-:-:S03]  /*5eb0*/  IMAD.HI.U32 R235, R11, R228, RZ ;  /* 0x000000e40beb7227 */ /* 0x000fc600078e00ff */
[----:B------:R3:W-:Y:S01]  /*5ec0*/  STL [R1+0x11d8], R6 ;  /* 0x0011d80601007387 */ /* 0x0007e20000100800 */
[----:B------:R-:W-:Y:S01]  /*5ed0*/  IMAD.MOV R2, RZ, RZ, -R2 ;  /* 0x000000ffff027224 */ /* 0x000fe200078e0a02 */
[----:B------:R-:W-:Y:S01]  /*5ee0*/  IADD3 R235, -R235, RZ, RZ ;  /* 0x000000ffebeb7210 */ /* 0x000fe20007ffe1ff */
[----:B------:R-:W-:Y:S02]  /*5ef0*/  IMAD.MOV R127, RZ, RZ, -R127 ;  /* 0x000000ffff7f7224 */ /* 0x000fe400078e0a7f */
[----:B------:R-:W-:-:S04]  /*5f00*/  IMAD.HI.U32 R234, R11, R229, RZ ;  /* 0x000000e50bea7227 */ /* 0x000fc800078e00ff */
[----:B------:R-:W-:Y:S01]  /*5f10*/  IMAD R230, R3, R233, R230 ;  /* 0x000000e903e67224 */ /* 0x000fe200078e02e6 */
[----:B------:R-:W-:Y:S01]  /*5f20*/  IABS R233, R6 ;  /* 0x0000000600e97213 */ /* 0x000fe20000000000 */
[----:B--2---:R-:W-:Y:S02]  /*5f30*/  VIADD R4, R7, 0xec ;  /* 0x000000ec07047836 */ /* 0x004fe40000000000 */
[----:B------:R-:W-:Y:S02]  /*5f40*/  IMAD R232, R3, R2, R232 ;  /* 0x0000000203e87224 */ /* 0x000fe400078e02e8 */
[----:B---3--:R-:W-:Y:S01]  /*5f50*/  VIADD R6, R7, 0xed ;  /* 0x000000ed07067836 */ /* 0x008fe20000000000 */
[----:B------:R2:W-:Y:S01]  /*5f60*/  STL [R1+0x11d0], R4 ;  /* 0x0011d00401007387 */ /* 0x0005e20000100800 */
[----:B------:R-:W-:Y:S02]  /*5f70*/  IMAD R221, R3, R127, R221 ;  /* 0x0000007f03dd7224 */ /* 0x000fe400078e02dd */
[----:B------:R-:W-:Y:S01]  /*5f80*/  IMAD.MOV R234, RZ, RZ, -R234 ;  /* 0x000000ffffea7224 */ /* 0x000fe200078e0aea */
[----:B------:R-:W-:Y:S01]  /*5f90*/  STL [R1+0x11c4], R6 ;  /* 0x0011c40601007387 */ /* 0x000fe20000100800 */
[----:B------:R-:W-:-:S02]  /*5fa0*/  VIADD R2, R7, 0xee ;  /* 0x000000ee07027836 */ /* 0x000fc40000000000 */
[----:B------:R-:W-:Y:S01]  /*5fb0*/  IMAD.HI.U32 R127, R11, R226, RZ ;  /* 0x000000e20b7f7227 */ /* 0x000fe200078e00ff */
[----:B-1----:R-:W-:Y:S02]  /*5fc0*/  LOP3.LUT R5, R5, 0x7f, RZ, 0xc0, !PT ;  /* 0x0000007f05057812 */ /* 0x002fe400078ec0ff */
[----:B------:R1:W-:Y:S01]  /*5fd0*/  STL [R1+0x11bc], R2 ;  /* 0x0011bc0201007387 */ /* 0x0003e20000100800 */
[C---:B------:R-:W-:Y:S01]  /*5fe0*/  IMAD R229, R3.reuse, R234, R229 ;  /* 0x000000ea03e57224 */ /* 0x040fe200078e02e5 */
[----:B------:R-:W-:Y:S01]  /*5ff0*/  IABS R234, R4 ;  /* 0x0000000400ea7213 */ /* 0x000fe20000000000 */
[----:B------:R-:W-:Y:S01]  /*6000*/  IMAD.MOV R127, RZ, RZ, -R127 ;  /* 0x000000ffff7f7224 */ /* 0x000fe200078e0a7f */
[----:B------:R-:W-:Y:S01]  /*6010*/  IABS R236, R2 ;  /* 0x0000000200ec7213 */ /* 0x000fe20000000000 */
[----:B------:R-:W-:Y:S01]  /*6020*/  IMAD R228, R3, R235, R228 ;  /* 0x000000eb03e47224 */ /* 0x000fe200078e02e4 */
[----:B--2---:R-:W-:Y:S01]  /*6030*/  IADD3 R4, R7, 0xef, RZ ;  /* 0x000000ef07047810 */ /* 0x004fe20007ffe0ff */
[----:B------:R-:W-:Y:S01]  /*6040*/  IMAD R226, R3, R127, R226 ;  /* 0x0000007f03e27224 */ /* 0x000fe200078e02e2 */
[----:B------:R-:W-:Y:S01]  /*6050*/  IABS R235, R6 ;  /* 0x0000000600eb7213 */ /* 0x000fe20000000000 */
[C---:B------:R-:W-:Y:S01]  /*6060*/  IMAD.HI.U32 R127, R11.reuse, R231, RZ ;  /* 0x000000e70b7f7227 */ /* 0x040fe200078e00ff */
[----:B------:R-:W-:Y:S01]  /*6070*/  IABS R237, R4 ;  /* 0x0000000400ed7213 */ /* 0x000fe20000000000 */
[----:B------:R2:W-:Y:S02]  /*6080*/  STL [R1+0x11b8], R4 ;  /* 0x0011b80401007387 */ /* 0x0005e40000100800 */
[----:B-1----:R-:W-:-:S04]  /*6090*/  IMAD.HI.U32 R2, R11, R233, RZ ;  /* 0x000000e90b027227 */ /* 0x002fc800078e00ff */
[----:B------:R-:W-:Y:S02]  /*60a0*/  IMAD.MOV R2, RZ, RZ, -R2 ;  /* 0x000000ffff027224 */ /* 0x000fe400078e0a02 */
[----:B------:R-:W-:-:S04]  /*60b0*/  IMAD.HI.U32 R238, R11, R235, RZ ;  /* 0x000000eb0bee7227 */ /* 0x000fc800078e00ff */
[----:B------:R-:W-:Y:S02]  /*60c0*/  IMAD.MOV R127, RZ, RZ, -R127 ;  /* 0x000000ffff7f7224 */ /* 0x000fe400078e0a7f */
[----:B------:R-:W-:Y:S02]  /*60d0*/  IMAD R233, R3, R2, R233 ;  /* 0x0000000203e97224 */ /* 0x000fe400078e02e9 */
[----:B------:R-:W-:-:S04]  /*60e0*/  IMAD.HI.U32 R2, R11, R237, RZ ;  /* 0x000000ed0b027227 */ /* 0x000fc800078e00ff */
[----:B------:R-:W-:Y:S02]  /*60f0*/  IMAD.MOV R238, RZ, RZ, -R238 ;  /* 0x000000ffffee7224 */ /* 0x000fe400078e0aee */
[----:B--2---:R-:W-:Y:S02]  /*6100*/  VIADD R4, R7, 0xf0 ;  /* 0x000000f007047836 */ /* 0x004fe40000000000 */
[----:B------:R-:W-:-:S03]  /*6110*/  IMAD.HI.U32 R239, R11, R234, RZ ;  /* 0x000000ea0bef7227 */ /* 0x000fc600078e00ff */
[----:B------:R1:W-:Y:S01]  /*6120*/  STL [R1+0x11b0], R4 ;  /* 0x0011b00401007387 */ /* 0x0003e20000100800 */
[----:B------:R-:W-:Y:S02]  /*6130*/  IMAD R231, R3, R127, R231 ;  /* 0x0000007f03e77224 */ /* 0x000fe400078e02e7 */
[----:B------:R-:W-:-:S04]  /*6140*/  IMAD.HI.U32 R127, R11, R236, RZ ;  /* 0x000000ec0b7f7227 */ /* 0x000fc800078e00ff */
[----:B------:R-:W-:Y:S02]  /*6150*/  IMAD.MOV R2, RZ, RZ, -R2 ;  /* 0x000000ffff027224 */ /* 0x000fe400078e0a02 */
[----:B------:R-:W-:Y:S01]  /*6160*/  IMAD R235, R3, R238, R235 ;  /* 0x000000ee03eb7224 */ /* 0x000fe200078e02eb */
[----:B------:R-:W-:Y:S01]  /*6170*/  IABS R238, R4 ;  /* 0x0000000400ee7213 */ /* 0x000fe20000000000 */
[----:B------:R-:W-:Y:S02]  /*6180*/  IMAD.MOV R239, RZ, RZ, -R239 ;  /* 0x000000ffffef7224 */ /* 0x000fe400078e0aef */
[----:B-1----:R-:W-:Y:S02]  /*6190*/  VIADD R4, R7, 0xf1 ;  /* 0x000000f107047836 */ /* 0x002fe40000000000 */
[----:B------:R-:W-:Y:S02]  /*61a0*/  IMAD.MOV R127, RZ, RZ, -R127 ;  /* 0x000000ffff7f7224 */ /* 0x000fe400078e0a7f */
[----:B------:R-:W-:Y:S01]  /*61b0*/  IMAD R237, R3, R2, R237 ;  /* 0x0000000203ed7224 */ /* 0x000fe200078e02ed */
[----:B------:R1:W-:Y:S01]  /*61c0*/  STL [R1+0x119c], R4 ;  /* 0x00119c0401007387 */ /* 0x0003e20000100800 */
[----:B------:R-:W-:-:S02]  /*61d0*/  VIADD R2, R7, 0xf2 ;  /* 0x000000f207027836 */ /* 0x000fc40000000000 */
[C---:B------:R-:W-:Y:S01]  /*61e0*/  IMAD R234, R3.reuse, R239, R234 ;  /* 0x000000ef03ea7224 */ /* 0x040fe200078e02ea */
[----:B------:R-:W-:Y:S01]  /*61f0*/  IABS R239, R4 ;  /* 0x0000000400ef7213 */ /* 0x000fe20000000000 */
[----:B------:R-:W-:Y:S01]  /*6200*/  IMAD R236, R3, R127, R236 ;  /* 0x0000007f03ec7224 */ /* 0x000fe200078e02ec */
[----:B------:R2:W-:Y:S01]  /*6210*/  STL [R1+0x1198], R2 ;  /* 0x0011980201007387 */ /* 0x0005e20000100800 */
[----:B------:R-:W-:Y:S01]  /*6220*/  IMAD.HI.U32 R127, R11, R238, RZ ;  /* 0x000000ee0b7f7227 */ /* 0x000fe200078e00ff */
[----:B------:R-:W-:Y:S02]  /*6230*/  IABS R240, R2 ;  /* 0x0000000200f07213 */ /* 0x000fe40000000000 */
[----:B-1----:R-:W-:Y:S01]  /*6240*/  IADD3 R4, R7, 0xf3, RZ ;  /* 0x000000f307047810 */ /* 0x002fe20007ffe0ff */
[----:B------:R-:W-:-:S03]  /*6250*/  IMAD.HI.U32 R242, R11, R239, RZ ;  /* 0x000000ef0bf27227 */ /* 0x000fc600078e00ff */
[----:B------:R-:W-:Y:S01]  /*6260*/  IABS R241, R4 ;  /* 0x0000000400f17213 */ /* 0x000fe20000000000 */
[----:B------:R-:W-:Y:S01]  /*6270*/  IMAD.MOV R127, RZ, RZ, -R127 ;  /* 0x000000ffff7f7224 */ /* 0x000fe200078e0a7f */
[----:B------:R1:W-:Y:S01]  /*6280*/  STL [R1+0x1194], R4 ;  /* 0x0011940401007387 */ /* 0x0003e20000100800 */
[----:B--2---:R-:W-:Y:S01]  /*6290*/  VIADD R2, R5, UR5 ;  /* 0x0000000505027c36 */ /* 0x004fe20008000000 */
[----:B------:R-:W-:Y:S01]  /*62a0*/  ULDC UR5, c[0x0][0x234] ;  /* 0x00008d0000057ab9 */ /* 0x000fe20000000800 */
[----:B------:R-:W-:Y:S02]  /*62b0*/  IMAD.MOV R242, RZ, RZ, -R242 ;  /* 0x000000fffff27224 */ /* 0x000fe400078e0af2 */
[----:B------:R-:W-:Y:S01]  /*62c0*/  IMAD R238, R3, R127, R238 ;  /* 0x0000007f03ee7224 */ /* 0x000fe200078e02ee */
[----:B------:R2:W-:Y:S01]  /*62d0*/  STL [R1+0xc4c], R2 ;  /* 0x000c4c0201007387 */ /* 0x0005e20000100800 */
[----:B------:R-:W-:-:S04]  /*62e0*/  IMAD.HI.U32 R127, R11, R240, RZ ;  /* 0x000000f00b7f7227 */ /* 0x000fc800078e00ff */
[----:B-1----:R-:W-:Y:S02]  /*62f0*/  VIADD R4, R7, 0xf4 ;  /* 0x000000f407047836 */ /* 0x002fe40000000000 */
[----:B------:R-:W-:Y:S01]  /*6300*/  IMAD.HI.U32 R243, R11, R241, RZ ;  /* 0x000000f10bf37227 */ /* 0x000fe200078e00ff */
[----:B--2---:R-:W-:-:S03]  /*6310*/  IABS R2, R2 ;  /* 0x0000000200027213 */ /* 0x004fc60000000000 */
[----:B------:R-:W-:Y:S01]  /*6320*/  IMAD R239, R3, R242, R239 ;  /* 0x000000f203ef7224 */ /* 0x000fe200078e02ef */
[----:B------:R1:W-:Y:S01]  /*6330*/  STL [R1+0x1188], R4 ;  /* 0x0011880401007387 */ /* 0x0003e20000100800 */
[----:B------:R-:W-:Y:S01]  /*6340*/  IABS R242, R4 ;  /* 0x0000000400f27213 */ /* 0x000fe20000000000 */
[----:B------:R-:W-:Y:S02]  /*6350*/  IMAD.MOV R127, RZ, RZ, -R127 ;  /* 0x000000ffff7f7224 */ /* 0x000fe400078e0a7f */
[----:B------:R-:W-:Y:S01]  /*6360*/  IMAD.HI.U32 R244, R244, R2, RZ ;  /* 0x00000002f4f47227 */ /* 0x000fe200078e00ff */
[----:B------:R-:W2:Y:S03]  /*6370*/  LDL.LU R5, [R1+0x24] ;  /* 0x0000240001057983 */ /* 0x000ea60000300800 */
[----:B------:R-:W-:Y:S02]  /*6380*/  IMAD.MOV R243, RZ, RZ, -R243 ;  /* 0x000000fffff37224 */ /* 0x000fe400078e0af3 */
[----:B-1----:R-:W-:-:S02]  /*6390*/  VIADD R4, R7, 0xf5 ;  /* 0x000000f507047836 */ /* 0x002fc40000000000 */
[----:B------:R-:W-:Y:S02]  /*63a0*/  IMAD.MOV R244, RZ, RZ, -R244 ;  /* 0x000000fffff47224 */ /* 0x000fe400078e0af4 */
[C---:B------:R-:W-:Y:S01]  /*63b0*/  IMAD R240, R3.reuse, R127, R240 ;  /* 0x0000007f03f07224 */ /* 0x040fe200078e02f0 */
[----:B------:R1:W-:Y:S01]  /*63c0*/  STL [R1+0x1178], R4 ;  /* 0x0011780401007387 */ /* 0x0003e20000100800 */
[----:B------:R-:W-:Y:S01]  /*63d0*/  IMAD R241, R3, R243, R241 ;  /* 0x000000f303f17224 */ /* 0x000fe200078e02f1 */
[----:B------:R-:W-:Y:S01]  /*63e0*/  IABS R243, R4 ;  /* 0x0000000400f37213 */ /* 0x000fe20000000000 */
[----:B------:R-:W-:-:S04]  /*63f0*/  IMAD.HI.U32 R127, R11, R242, RZ ;  /* 0x000000f20b7f7227 */ /* 0x000fc800078e00ff */
[C---:B------:R-:W-:Y:S02]  /*6400*/  VIADD R245, R7.reuse, 0xf7 ;  /* 0x000000f707f57836 */ /* 0x040fe40000000000 */
[----:B------:R-:W-:Y:S01]  /*6410*/  VIADD R246, R7, 0xf8 ;  /* 0x000000f807f67836 */ /* 0x000fe20000000000 */
[----:B-1----:R-:W3:Y:S01]  /*6420*/  LDL.LU R4, [R1+0x20] ;  /* 0x0000200001047983 */ /* 0x002ee20000300800 */
[----:B------:R-:W-:Y:S01]  /*6430*/  IMAD R2, R126, R244, R2 ;  /* 0x000000f47e027224 */ /* 0x000fe200078e0202 */
[----:B------:R-:W-:Y:S02]  /*6440*/  IABS R244, R247 ;  /* 0x000000f700f47213 */ /* 0x000fe40000000000 */
[----:B------:R-:W4:Y:S01]  /*6450*/  LDL.LU R6, [R1+0x1c] ;  /* 0x00001c0001067983 */ /* 0x000f220000300800 */
[----:B------:R-:W-:-:S03]  /*6460*/  IMAD.MOV R127, RZ, RZ, -R127 ;  /* 0x000000ffff7f7224 */ /* 0x000fc600078e0a7f */
[----:B------:R1:W-:Y:S04]  /*6470*/  STL [R1+0x1174], R247 ;  /* 0x001174f701007387 */ /* 0x0003e80000100800 */
[----:B------:R-:W4:Y:S01]  /*6480*/  LDL.LU R9, [R1+0x18] ;  /* 0x0000180001097983 */ /* 0x000f220000300800 */
[----:B------:R-:W-:-:S03]  /*6490*/  IMAD R242, R3, R127, R242 ;  /* 0x0000007f03f27224 */ /* 0x000fc600078e02f2 */
[----:B------:R1:W-:Y:S02]  /*64a0*/  STL [R1+0x116c], R245 ;  /* 0x00116cf501007387 */ /* 0x0003e40000100800 */
[C---:B-1----:R-:W-:Y:S02]  /*64b0*/  IMAD.HI.U32 R247, R11.reuse, R243, RZ ;  /* 0x000000f30bf77227 */ /* 0x042fe400078e00ff */
[----:B------:R1:W-:Y:S02]  /*64c0*/  STL [R1+0x1168], R246 ;  /* 0x001168f601007387 */ /* 0x0003e40000100800 */
[----:B------:R-:W-:Y:S01]  /*64d0*/  IMAD.MOV R127, RZ, RZ, -R247 ;  /* 0x000000ffff7f7224 */ /* 0x000fe200078e0af7 */
[----:B------:R-:W-:Y:S01]  /*64e0*/  IABS R245, R245 ;  /* 0x000000f500f57213 */ /* 0x000fe20000000000 */
[----:B------:R-:W-:Y:S01]  /*64f0*/  IMAD.HI.U32 R247, R11, R244, RZ ;  /* 0x000000f40bf77227 */ /* 0x000fe200078e00ff */
[----:B-1----:R-:W-:-:S03]  /*6500*/  IABS R246, R246 ;  /* 0x000000f600f67213 */ /* 0x002fc60000000000 */
[----:B------:R-:W-:-:S04]  /*6510*/  IMAD.HI.U32 R248, R11, R245, RZ ;  /* 0x000000f50bf87227 */ /* 0x000fc800078e00ff */
[----:B------:R-:W-:-:S04]  /*6520*/  IMAD.HI.U32 R249, R11, R246, RZ ;  /* 0x000000f60bf97227 */ /* 0x000fc800078e00ff */
[C---:B------:R-:W-:Y:S02]  /*6530*/  IMAD R243, R3.reuse, R127, R243 ;  /* 0x0000007f03f37224 */ /* 0x040fe400078e02f3 */
[----:B------:R-:W-:Y:S02]  /*6540*/  IMAD.MOV R127, RZ, RZ, -R247 ;  /* 0x000000ffff7f7224 */ /* 0x000fe400078e0af7 */
[----:B------:R-:W-:Y:S02]  /*6550*/  IMAD.MOV R247, RZ, RZ, -R248 ;  /* 0x000000fffff77224 */ /* 0x000fe400078e0af8 */
[----:B------:R-:W-:Y:S02]  /*6560*/  IMAD.MOV R248, RZ, RZ, -R249 ;  /* 0x000000fffff87224 */ /* 0x000fe400078e0af9 */
[----:B------:R-:W4:Y:S01]  /*6570*/  LDL.LU R249, [R1+0xc] ;  /* 0x00000c0001f97983 */ /* 0x000f220000300800 */
[C---:B------:R-:W-:Y:S02]  /*6580*/  IMAD R244, R3.reuse, R127, R244 ;  /* 0x0000007f03f47224 */ /* 0x040fe400078e02f4 */
[----:B------:R-:W-:Y:S01]  /*6590*/  IMAD R246, R3, R248, R246 ;  /* 0x000000f803f67224 */ /* 0x000fe200078e02f6 */
[----:B------:R-:W4:Y:S04]  /*65a0*/  LDL.LU R127, [R1+0x10] ;  /* 0x00001000017f7983 */ /* 0x000f280000300800 */
[----:B------:R-:W4:Y:S01]  /*65b0*/  LDL.LU R248, [R1+0x14] ;  /* 0x0000140001f87983 */ /* 0x000f220000300800 */
[----:B------:R-:W-:-:S13]  /*65c0*/  ISETP.GT.U32.AND P0, PT, R126, R2, PT ;  /* 0x000000027e00720c */ /* 0x000fda0003f04070 */
[----:B------:R-:W-:Y:S01]  /*65d0*/  @!P0 IMAD.IADD R2, R2, 0x1, -R126 ;  /* 0x0000000102028824 */ /* 0x000fe200078e0a7e */
[----:B------:R-:W-:-:S04]  /*65e0*/  ISETP.GT.U32.AND P0, PT, R3, R0, PT ;  /* 0x000000000300720c */ /* 0x000fc80003f04070 */
[----:B------:R-:W-:-:S09]  /*65f0*/  ISETP.GT.U32.AND P4, PT, R126, R2, PT ;  /* 0x000000027e00720c */ /* 0x000fd20003f84070 */
[----:B------:R-:W-:-:S04]  /*6600*/  @!P0 IMAD.IADD R0, R0, 0x1, -R3 ;  /* 0x0000000100008824 */ /* 0x000fc800078e0a03 */
[----:B------:R-:W-:Y:S01]  /*6610*/  @!P4 IADD3 R2, R2, -R126, RZ ;  /* 0x8000007e0202c210 */ /* 0x000fe20007ffe0ff */
[----:B------:R-:W-:Y:S02]  /*6620*/  IMAD R245, R3, R247, R245 ;  /* 0x000000f703f57224 */ /* 0x000fe400078e02f5 */
[----:B------:R-:W-:-:S05]  /*6630*/  VIADD R247, R7, 0xf9 ;  /* 0x000000f907f77836 */ /* 0x000fca0000000000 */
[----:B------:R-:W-:Y:S01]  /*6640*/  STL [R1+0x1154], R247 ;  /* 0x001154f701007387 */ /* 0x000fe20000100800 */
[C---:B--2---:R-:W-:Y:S02]  /*6650*/  ISETP.GT.U32.AND P1, PT, R3.reuse, R5, PT ;  /* 0x000000050300720c */ /* 0x044fe40003f24070 */
[C---:B---3--:R-:W-:Y:S02]  /*6660*/  ISETP.GT.U32.AND P6, PT, R3.reuse, R4, PT ;  /* 0x000000040300720c */ /* 0x048fe40003fc4070 */
[C---:B----4-:R-:W-:Y:S02]  /*6670*/  ISETP.GT.U32.AND P2, PT, R3.reuse, R6, PT ;  /* 0x000000060300720c */ /* 0x050fe40003f44070 */
[----:B------:R-:W-:-:S07]  /*6680*/  ISETP.GT.U32.AND P3, PT, R3, R9, PT ;  /* 0x000000090300720c */ /* 0x000fce0003f64070 */
[--C-:B------:R-:W-:Y:S02]  /*6690*/  @!P1 IMAD.IADD R5, R5, 0x1, -R3.reuse ;  /* 0x0000000105059824 */ /* 0x100fe400078e0a03 */
[--C-:B------:R-:W-:Y:S02]  /*66a0*/  @!P6 IMAD.IADD R4, R4, 0x1, -R3.reuse ;  /* 0x000000010404e824 */ /* 0x100fe400078e0a03 */
[--C-:B------:R-:W-:Y:S02]  /*66b0*/  @!P2 IMAD.IADD R6, R6, 0x1, -R3.reuse ;  /* 0x000000010606a824 */ /* 0x100fe400078e0a03 */
[----:B------:R-:W-:Y:S01]  /*66c0*/  @!P3 IMAD.IADD R9, R9, 0x1, -R3 ;  /* 0x000000010909b824 */ /* 0x000fe200078e0a03 */
[C---:B------:R-:W-:Y:S02]  /*66d0*/  ISETP.GT.U32.AND P3, PT, R3.reuse, R5, PT ;  /* 0x000000050300720c */ /* 0x040fe40003f64070 */
[C---:B------:R-:W-:Y:S02]  /*66e0*/  ISETP.GT.U32.AND P0, PT, R3.reuse, R249, PT ;  /* 0x000000f90300720c */ /* 0x040fe40003f04070 */
[----:B------:R-:W-:-:S02]  /*66f0*/  ISETP.GT.U32.AND P5, PT, R3, R127, PT ;  /* 0x0000007f0300720c */ /* 0x000fc40003fa4070 */
[----:B------:R-:W-:-:S09]  /*6700*/  ISETP.GT.U32.AND P4, PT, R3, R248, PT ;  /* 0x000000f80300720c */ /* 0x000fd20003f84070 */
[----:B------:R-:W-:Y:S02]  /*6710*/  @!P0 IADD3 R249, R249, -R3, RZ ;  /* 0x80000003f9f98210 */ /* 0x000fe40007ffe0ff */
[--C-:B------:R-:W-:Y:S01]  /*6720*/  @!P5 IMAD.IADD R127, R127, 0x1, -R3.reuse ;  /* 0x000000017f7fd824 */ /* 0x100fe200078e0a03 */
[C---:B------:R-:W-:Y:S01]  /*6730*/  ISETP.GT.U32.AND P5, PT, R3.reuse, R4, PT ;  /* 0x000000040300720c */ /* 0x040fe20003fa4070 */
[--C-:B------:R-:W-:Y:S01]  /*6740*/  @!P4 IMAD.IADD R248, R248, 0x1, -R3.reuse ;  /* 0x00000001f8f8c824 */ /* 0x100fe200078e0a03 */
[C---:B------:R-:W-:Y:S02]  /*6750*/  ISETP.GT.U32.AND P4, PT, R3.reuse, R0, PT ;  /* 0x000000000300720c */ /* 0x040fe40003f84070 */
[C---:B------:R-:W-:Y:S02]  /*6760*/  ISETP.GT.U32.AND P0, PT, R3.reuse, R6, PT ;  /* 0x000000060300720c */ /* 0x040fe40003f04070 */
[----:B------:R-:W-:Y:S01]  /*6770*/  ISETP.GT.U32.AND P1, PT, R3, R252, PT ;  /* 0x000000fc0300720c */ /* 0x000fe20003f24070 */
[----:B------:R-:W-:-:S06]  /*6780*/  @!P3 IMAD.IADD R5, R5, 0x1, -R3 ;  /* 0x000000010505b824 */ /* 0x000fcc00078e0a03 */
[--C-:B------:R-:W-:Y:S01]  /*6790*/  @!P5 IMAD.IADD R4, R4, 0x1, -R3.reuse ;  /* 0x000000010404d824 */ /* 0x100fe200078e0a03 */
[----:B------:R1:W-:Y:S01]  /*67a0*/  STL [R1+0x24], R5 ;  /* 0x0000240501007387 */ /* 0x0003e20000100800 */
[--C-:B------:R-:W-:Y:S02]  /*67b0*/  @!P4 IMAD.IADD R0, R0, 0x1, -R3.reuse ;  /* 0x000000010000c824 */ /* 0x100fe400078e0a03 */
[--C-:B------:R-:W-:Y:S01]  /*67c0*/  @!P0 IMAD.IADD R6, R6, 0x1, -R3.reuse ;  /* 0x0000000106068824 */ /* 0x100fe200078e0a03 */
[----:B-1----:R-:W2:Y:S04]  /*67d0*/  LDL.LU R5, [R1+0x1578] ;  /* 0x0015780001057983 */ /* 0x002ea80000300800 */
[----:B------:R-:W-:Y:S01]  /*67e0*/  STL [R1+0x1568], R0 ;  /* 0x0015680001007387 */ /* 0x000fe20000100800 */
[----:B------:R-:W-:-:S03]  /*67f0*/  @!P1 IMAD.IADD R252, R252, 0x1, -R3 ;  /* 0x00000001fcfc9824 */ /* 0x000fc600078e0a03 */
[----:B------:R1:W-:Y:S01]  /*6800*/  STL [R1+0x20], R4 ;  /* 0x0000200401007387 */ /* 0x0003e20000100800 */
[----:B------:R-:W-:-:S03]  /*6810*/  ISETP.GT.U32.AND P1, PT, R3, R9, PT ;  /* 0x000000090300720c */ /* 0x000fc60003f24070 */
[----:B-1----:R-:W3:Y:S04]  /*6820*/  LDL.LU R4, [R1+0x1574] ;  /* 0x0015740001047983 */ /* 0x002ee80000300800 */
[----:B------:R1:W-:Y:S04]  /*6830*/  STL [R1+0x1c], R6 ;  /* 0x00001c0601007387 */ /* 0x0003e80000100800 */
[----:B-1----:R-:W4:Y:S02]  /*6840*/  LDL.LU R6, [R1+0x1570] ;  /* 0x0015700001067983 */ /* 0x002f240000300800 */
[----:B------:R-:W-:-:S05]  /*6850*/  @!P1 IMAD.IADD R9, R9, 0x1, -R3 ;  /* 0x0000000109099824 */ /* 0x000fca00078e0a03 */
[----:B------:R1:W-:Y:S04]  /*6860*/  STL [R1+0x18], R9 ;  /* 0x0000180901007387 */ /* 0x0003e80000100800 */
[----:B-1----:R-:W4:Y:S01]  /*6870*/  LDL.LU R9, [R1+0x156c] ;  /* 0x00156c0001097983 */ /* 0x002f220000300800 */
[C---:B------:R-:W-:Y:S02]  /*6880*/  ISETP.GT.U32.AND P2, PT, R3.reuse, R250, PT ;  /* 0x000000fa0300720c */ /* 0x040fe40003f44070 */
[C---:B------:R-:W-:Y:S02]  /*6890*/  ISETP.GT.U32.AND P3, PT, R3.reuse, R127, PT ;  /* 0x0000007f0300720c */ /* 0x040fe40003f64070 */
[C---:B------:R-:W-:Y:S02]  /*68a0*/  ISETP.GT.U32.AND P4, PT, R3.reuse, R249, PT ;  /* 0x000000f90300720c */ /* 0x040fe40003f84070 */
[----:B------:R-:W-:-:S07]  /*68b0*/  ISETP.GT.U32.AND P6, PT, R3, R251, PT ;  /* 0x000000fb0300720c */ /* 0x000fce0003fc4070 */
[--C-:B------:R-:W-:Y:S01]  /*68c0*/  @!P2 IMAD.IADD R250, R250, 0x1, -R3.reuse ;  /* 0x00000001fafaa824 */ /* 0x100fe200078e0a03 */
[----:B------:R-:W-:Y:S01]  /*68d0*/  ISETP.GT.U32.AND P2, PT, R3, R248, PT ;  /* 0x000000f80300720c */ /* 0x000fe20003f44070 */
[--C-:B------:R-:W-:Y:S01]  /*68e0*/  @!P3 IMAD.IADD R127, R127, 0x1, -R3.reuse ;  /* 0x000000017f7fb824 */ /* 0x100fe200078e0a03 */
[----:B------:R-:W-:Y:S01]  /*68f0*/  ISETP.GT.U32.AND P5, PT, R3, R252, PT ;  /* 0x000000fc0300720c */ /* 0x000fe20003fa4070 */
[--C-:B------:R-:W-:Y:S01]  /*6900*/  @!P4 IMAD.IADD R249, R249, 0x1, -R3.reuse ;  /* 0x00000001f9f9c824 */ /* 0x100fe200078e0a03 */
[----:B------:R-:W-:Y:S01]  /*6910*/  ISETP.GT.U32.AND P4, PT, R3, R8, PT ;  /* 0x000000080300720c */ /* 0x000fe20003f84070 */
[----:B------:R-:W-:-:S08]  /*6920*/  @!P6 IMAD.IADD R251, R251, 0x1, -R3 ;  /* 0x00000001fbfbe824 */ /* 0x000fd000078e0a03 */
[----:B------:R-:W-:Y:S02]  /*6930*/  @!P2 IADD3 R248, R248, -R3, RZ ;  /* 0x80000003f8f8a210 */ /* 0x000fe40007ffe0ff */
[C---:B------:R-:W-:Y:S01]  /*6940*/  ISETP.GT.U32.AND P0, PT, R3.reuse, R251, PT ;  /* 0x000000fb0300720c */ /* 0x040fe20003f04070 */
[----:B------:R-:W-:Y:S01]  /*6950*/  @!P5 IMAD.IADD R252, R252, 0x1, -R3 ;  /* 0x00000001fcfcd824 */ /* 0x000fe200078e0a03 */
[----:B------:R-:W-:Y:S02]  /*6960*/  @!P4 IADD3 R8, R8, -R3, RZ ;  /* 0x800000030808c210 */ /* 0x000fe40007ffe0ff */
[C---:B------:R-:W-:Y:S02]  /*6970*/  ISETP.GT.U32.AND P4, PT, R3.reuse, R16, PT ;  /* 0x000000100300720c */ /* 0x040fe40003f84070 */
[----:B------:R-:W-:-:S07]  /*6980*/  ISETP.GT.U32.AND P6, PT, R3, R250, PT ;  /* 0x000000fa0300720c */ /* 0x000fce0003fc4070 */
[----:B------:R-:W-:Y:S01]  /*6990*/  @!P0 IMAD.IADD R251, R251, 0x1, -R3 ;  /* 0x00000001fbfb8824 */ /* 0x000fe200078e0a03 */
[----:B------:R-:W-:-:S03]  /*69a0*/  ISETP.GT.U32.AND P0, PT, R3, R10, PT ;  /* 0x0000000a0300720c */ /* 0x000fc60003f04070 */
[--C-:B------:R-:W-:Y:S02]  /*69b0*/  @!P4 IMAD.IADD R16, R16, 0x1, -R3.reuse ;  /* 0x000000011010c824 */ /* 0x100fe400078e0a03 */
[----:B------:R-:W-:Y:S01]  /*69c0*/  @!P6 IMAD.IADD R250, R250, 0x1, -R3 ;  /* 0x00000001fafae824 */ /* 0x000fe200078e0a03 */
[----:B------:R-:W-:-:S07]  /*69d0*/  ISETP.GT.U32.AND P6, PT, R3, R12, PT ;  /* 0x0000000c0300720c */ /* 0x000fce0003fc4070 */
[----:B------:R-:W-:Y:S01]  /*69e0*/  @!P0 IMAD.IADD R10, R10, 0x1, -R3 ;  /* 0x000000010a0a8824 */ /* 0x000fe200078e0a03 */
[----:B------:R-:W-:-:S05]  /*69f0*/  ISETP.GT.U32.AND P0, PT, R3, R18, PT ;  /* 0x000000120300720c */ /* 0x000fca0003f04070 */
[----:B------:R-:W-:-:S08]  /*6a00*/  @!P6 IMAD.IADD R12, R12, 0x1, -R3 ;  /* 0x000000010c0ce824 */ /* 0x000fd000078e0a03 */
[----:B------:R-:W-:Y:S02]  /*6a10*/  @!P0 IADD3 R18, R18, -R3, RZ ;  /* 0x8000000312128210 */ /* 0x000fe40007ffe0ff */
[----:B------:R-:W-:-:S13]  /*6a20*/  ISETP.GT.U32.AND P0, PT, R3, R12, PT ;  /* 0x0000000c0300720c */ /* 0x000fda0003f04070 */
[----:B------:R-:W-:Y:S01]  /*6a30*/  @!P0 IMAD.IADD R12, R12, 0x1, -R3 ;  /* 0x000000010c0c8824 */ /* 0x000fe200078e0a03 */
[----:B------:R-:W-:-:S13]  /*6a40*/  ISETP.GT.U32.AND P0, PT, R3, R19, PT ;  /* 0x000000130300720c */ /* 0x000fda0003f04070 */
[----:B------:R-:W-:Y:S01]  /*6a50*/  @!P0 IMAD.IADD R19, R19, 0x1, -R3 ;  /* 0x0000000113138824 */ /* 0x000fe200078e0a03 */
[----:B------:R-:W-:-:S13]  /*6a60*/  ISETP.GT.U32.AND P0, PT, R3, R26, PT ;  /* 0x0000001a0300720c */ /* 0x000fda0003f04070 */
[----:B------:R-:W-:Y:S01]  /*6a70*/  @!P0 IMAD.IADD R26, R26, 0x1, -R3 ;  /* 0x000000011a1a8824 */ /* 0x000fe200078e0a03 */
[C---:B--2---:R-:W-:Y:S02]  /*6a80*/  ISETP.GT.U32.AND P2, PT, R3.reuse, R5, PT ;  /* 0x000000050300720c */ /* 0x044fe40003f44070 */
[C---:B---3--:R-:W-:Y:S02]  /*6a90*/  ISETP.GT.U32.AND P1, PT, R3.reuse, R4, PT ;  /* 0x000000040300720c */ /* 0x048fe40003f24070 */
[----:B----4-:R-:W-:-:S11]  /*6aa0*/  ISETP.GT.U32.AND P3, PT, R3, R6, PT ;  /* 0x000000060300720c */ /* 0x010fd60003f64070 */
[--C-:B------:R-:W-:Y:S01]  /*6ab0*/  @!P1 IMAD.IADD R4, R4, 0x1, -R3.reuse ;  /* 0x0000000104049824 */ /* 0x100fe200078e0a03 */
[----:B------:R-:W-:Y:S01]  /*6ac0*/  ISETP.GT.U32.AND P1, PT, R3, R13, PT ;  /* 0x0000000d0300720c */ /* 0x000fe20003f24070 */
[--C-:B------:R-:W-:Y:S02]  /*6ad0*/  @!P2 IMAD.IADD R5, R5, 0x1, -R3.reuse ;  /* 0x000000010505a824 */ /* 0x100fe400078e0a03 */
[----:B------:R-:W-:Y:S01]  /*6ae0*/  @!P3 IMAD.IADD R6, R6, 0x1, -R3 ;  /* 0x000000010606b824 */ /* 0x000fe200078e0a03 */
[C---:B------:R-:W-:Y:S02]  /*6af0*/  ISETP.GT.U32.AND P3, PT, R3.reuse, R15, PT ;  /* 0x0000000f0300720c */ /* 0x040fe40003f64070 */
[C---:B------:R-:W-:Y:S02]  /*6b00*/  ISETP.GT.U32.AND P5, PT, R3.reuse, R9, PT ;  /* 0x000000090300720c */ /* 0x040fe40003fa4070 */
[----:B------:R-:W-:-:S05]  /*6b10*/  ISETP.GT.U32.AND P2, PT, R3, R14, PT ;  /* 0x0000000e0300720c */ /* 0x000fca0003f44070 */
[----:B------:R-:W-:Y:S01]  /*6b20*/  @!P1 IMAD.IADD R13, R13, 0x1, -R3 ;  /* 0x000000010d0d9824 */ /* 0x000fe200078e0a03 */
[----:B------:R-:W-:-:S03]  /*6b30*/  ISETP.GT.U32.AND P1, PT, R3, R5, PT ;  /* 0x000000050300720c */ /* 0x000fc60003f24070 */
[--C-:B------:R-:W-:Y:S01]  /*6b40*/  @!P3 IMAD.IADD R15, R15, 0x1, -R3.reuse ;  /* 0x000000010f0fb824 */ /* 0x100fe200078e0a03 */
[----:B------:R-:W-:Y:S01]  /*6b50*/  ISETP.GT.U32.AND P3, PT, R3, R8, PT ;  /* 0x000000080300720c */ /* 0x000fe20003f64070 */
[--C-:B------:R-:W-:Y:S01]  /*6b60*/  @!P5 IMAD.IADD R9, R9, 0x1, -R3.reuse ;  /* 0x000000010909d824 */ /* 0x100fe200078e0a03 */
[C---:B------:R-:W-:Y:S01]  /*6b70*/  ISETP.GT.U32.AND P5, PT, R3.reuse, R17, PT ;  /* 0x000000110300720c */ /* 0x040fe20003fa4070 */
[----:B------:R-:W-:Y:S01]  /*6b80*/  @!P2 IMAD.IADD R14, R14, 0x1, -R3 ;  /* 0x000000010e0ea824 */ /* 0x000fe200078e0a03 */
[C---:B------:R-:W-:Y:S02]  /*6b90*/  ISETP.GT.U32.AND P2, PT, R3.reuse, R6, PT ;  /* 0x000000060300720c */ /* 0x040fe40003f44070 */
[----:B------:R-:W-:-:S03]  /*6ba0*/  ISETP.GT.U32.AND P4, PT, R3, R9, PT ;  /* 0x000000090300720c */ /* 0x000fc60003f84070 */
[----:B------:R-:W-:Y:S01]  /*6bb0*/  @!P1 IMAD.IADD R5, R5, 0x1, -R3 ;  /* 0x0000000105059824 */ /* 0x000fe200078e0a03 */
[----:B------:R-:W-:-:S03]  /*6bc0*/  ISETP.GT.U32.AND P1, PT, R3, R13, PT ;  /* 0x0000000d0300720c */ /* 0x000fc60003f24070 */
[--C-:B------:R-:W-:Y:S01]  /*6bd0*/  @!P3 IMAD.IADD R8, R8, 0x1, -R3.reuse ;  /* 0x000000010808b824 */ /* 0x100fe200078e0a03 */
[----:B------:R-:W-:Y:S01]  /*6be0*/  ISETP.GT.U32.AND P3, PT, R3, R15, PT ;  /* 0x0000000f0300720c */ /* 0x000fe20003f64070 */
[--C-:B------:R-:W-:Y:S01]  /*6bf0*/  @!P5 IMAD.IADD R17, R17, 0x1, -R3.reuse ;  /* 0x000000011111d824 */ /* 0x100fe200078e0a03 */
[C---:B------:R-:W-:Y:S01]  /*6c00*/  ISETP.GT.U32.AND P5, PT, R3.reuse, R10, PT ;  /* 0x0000000a0300720c */ /* 0x040fe20003fa4070 */
[--C-:B------:R-:W-:Y:S01]  /*6c10*/  @!P2 IMAD.IADD R6, R6, 0x1, -R3.reuse ;  /* 0x000000010606a824 */ /* 0x100fe200078e0a03 */
[----:B------:R-:W-:Y:S01]  /*6c20*/  ISETP.GT.U32.AND P2, PT, R3, R14, PT ;  /* 0x0000000e0300720c */ /* 0x000fe20003f44070 */
[----:B------:R-:W-:Y:S01]  /*6c30*/  @!P4 IMAD.IADD R9, R9, 0x1, -R3 ;  /* 0x000000010909c824 */ /* 0x000fe200078e0a03 */
[----:B------:R-:W-:-:S03]  /*6c40*/  ISETP.GT.U32.AND P4, PT, R3, R16, PT ;  /* 0x000000100300720c */ /* 0x000fc60003f84070 */
[----:B------:R-:W-:Y:S02]  /*6c50*/  @!P1 IADD3 R13, R13, -R3, RZ ;  /* 0x800000030d0d9210 */ /* 0x000fe40007ffe0ff */
[----:B------:R-:W-:Y:S02]  /*6c60*/  ISETP.GT.U32.AND P1, PT, R3, R20, PT ;  /* 0x000000140300720c */ /* 0x000fe40003f24070 */
[--C-:B------:R-:W-:Y:S01]  /*6c70*/  @!P3 IMAD.IADD R15, R15, 0x1, -R3.reuse ;  /* 0x000000010f0fb824 */ /* 0x100fe200078e0a03 */
[C---:B------:R-:W-:Y:S02]  /*6c80*/  ISETP.GT.U32.AND P3, PT, R3.reuse, R22, PT ;  /* 0x000000160300720c */ /* 0x040fe40003f64070 */
[C---:B------:R-:W-:Y:S01]  /*6c90*/  ISETP.GT.U32.AND P6, PT, R3.reuse, R4, PT ;  /* 0x000000040300720c */ /* 0x040fe20003fc4070 */
[--C-:B------:R-:W-:Y:S01]  /*6ca0*/  @!P5 IMAD.IADD R10, R10, 0x1, -R3.reuse ;  /* 0x000000010a0ad824 */ /* 0x100fe200078e0a03 */
[C---:B------:R-:W-:Y:S01]  /*6cb0*/  ISETP.GT.U32.AND P5, PT, R3.reuse, R17, PT ;  /* 0x000000110300720c */ /* 0x040fe20003fa4070 */
[--C-:B------:R-:W-:Y:S01]  /*6cc0*/  @!P2 IMAD.IADD R14, R14, 0x1, -R3.reuse ;  /* 0x000000010e0ea824 */ /* 0x100fe200078e0a03 */
[C---:B------:R-:W-:Y:S01]  /*6cd0*/  ISETP.GT.U32.AND P2, PT, R3.reuse, R21, PT ;  /* 0x000000150300720c */ /* 0x040fe20003f44070 */
[----:B------:R-:W-:Y:S01]  /*6ce0*/  @!P4 IMAD.IADD R16, R16, 0x1, -R3 ;  /* 0x000000011010c824 */ /* 0x000fe200078e0a03 */
[----:B------:R-:W-:-:S02]  /*6cf0*/  ISETP.GT.U32.AND P4, PT, R3, R23, PT ;  /* 0x000000170300720c */ /* 0x000fc40003f84070 */
[--C-:B------:R-:W-:Y:S01]  /*6d00*/  @!P1 IMAD.IADD R20, R20, 0x1, -R3.reuse ;  /* 0x0000000114149824 */ /* 0x100fe200078e0a03 */
[C---:B------:R-:W-:Y:S02]  /*6d10*/  ISETP.GT.U32.AND P1, PT, R3.reuse, R27, PT ;  /* 0x0000001b0300720c */ /* 0x040fe40003f24070 */
[----:B------:R-:W-:Y:S02]  /*6d20*/  @!P3 IADD3 R22, R22, -R3, RZ ;  /* 0x800000031616b210 */ /* 0x000fe40007ffe0ff */
[C---:B------:R-:W-:Y:S01]  /*6d30*/  ISETP.GT.U32.AND P3, PT, R3.reuse, R29, PT ;  /* 0x0000001d0300720c */ /* 0x040fe20003f64070 */
[--C-:B------:R-:W-:Y:S01]  /*6d40*/  @!P6 IMAD.IADD R4, R4, 0x1, -R3.reuse ;  /* 0x000000010404e824 */ /* 0x100fe200078e0a03 */
[----:B------:R-:W-:Y:S01]  /*6d50*/  ISETP.GT.U32.AND P6, PT, R3, R18, PT ;  /* 0x000000120300720c */ /* 0x000fe20003fc4070 */
[--C-:B------:R-:W-:Y:S01]  /*6d60*/  @!P5 IMAD.IADD R17, R17, 0x1, -R3.reuse ;  /* 0x000000011111d824 */ /* 0x100fe200078e0a03 */
[----:B------:R-:W-:Y:S01]  /*6d70*/  ISETP.GT.U32.AND P5, PT, R3, R24, PT ;  /* 0x000000180300720c */ /* 0x000fe20003fa4070 */
[--C-:B------:R-:W-:Y:S01]  /*6d80*/  @!P2 IMAD.IADD R21, R21, 0x1, -R3.reuse ;  /* 0x000000011515a824 */ /* 0x100fe200078e0a03 */
[----:B------:R-:W-:Y:S01]  /*6d90*/  ISETP.GT.U32.AND P2, PT, R3, R28, PT ;  /* 0x0000001c0300720c */ /* 0x000fe20003f44070 */
[--C-:B------:R-:W-:Y:S01]  /*6da0*/  @!P4 IMAD.IADD R23, R23, 0x1, -R3.reuse ;  /* 0x000000011717c824 */ /* 0x100fe200078e0a03 */
[----:B------:R-:W-:Y:S01]  /*6db0*/  ISETP.GT.U32.AND P4, PT, R3, R30, PT ;  /* 0x0000001e0300720c */ /* 0x000fe20003f84070 */
[----:B------:R-:W-:Y:S01]  /*6dc0*/  @!P1 IMAD.IADD R27, R27, 0x1, -R3 ;  /* 0x000000011b1b9824 */ /* 0x000fe200078e0a03 */
[----:B------:R-:W-:-:S03]  /*6dd0*/  ISETP.GT.U32.AND P1, PT, R3, R21, PT ;  /* 0x000000150300720c */ /* 0x000fc60003f24070 */
[--C-:B------:R-:W-:Y:S01]  /*6de0*/  @!P3 IMAD.IADD R29, R29, 0x1, -R3.reuse ;  /* 0x000000011d1db824 */ /* 0x100fe200078e0a03 */
[C---:B------:R-:W-:Y:S01]  /*6df0*/  ISETP.GT.U32.AND P3, PT, R3.reuse, R23, PT ;  /* 0x000000170300720c */ /* 0x040fe20003f64070 */
[--C-:B------:R-:W-:Y:S01]  /*6e00*/  @!P6 IMAD.IADD R18, R18, 0x1, -R3.reuse ;  /* 0x000000011212e824 */ /* 0x100fe200078e0a03 */
[C---:B------:R-:W-:Y:S01]  /*6e10*/  ISETP.GT.U32.AND P6, PT, R3.reuse, R25, PT ;  /* 0x000000190300720c */ /* 0x040fe20003fc4070 */
[--C-:B------:R-:W-:Y:S01]  /*6e20*/  @!P5 IMAD.IADD R24, R24, 0x1, -R3.reuse ;  /* 0x000000011818d824 */ /* 0x100fe200078e0a03 */
[C---:B------:R-:W-:Y:S01]  /*6e30*/  ISETP.GT.U32.AND P5, PT, R3.reuse, R31, PT ;  /* 0x0000001f0300720c */ /* 0x040fe20003fa4070 */
[--C-:B------:R-:W-:Y:S01]  /*6e40*/  @!P2 IMAD.IADD R28, R28, 0x1, -R3.reuse ;  /* 0x000000011c1ca824 */ /* 0x100fe200078e0a03 */
[C---:B------:R-:W-:Y:S01]  /*6e50*/  ISETP.GT.U32.AND P2, PT, R3.reuse, R22, PT ;  /* 0x000000160300720c */ /* 0x040fe20003f44070 */
[--C-:B------:R-:W-:Y:S01]  /*6e60*/  @!P4 IMAD.IADD R30, R30, 0x1, -R3.reuse ;  /* 0x000000011e1ec824 */ /* 0x100fe200078e0a03 */
[----:B------:R-:W-:Y:S01]  /*6e70*/  ISETP.GT.U32.AND P4, PT, R3, R24, PT ;  /* 0x000000180300720c */ /* 0x000fe20003f84070 */
[----:B------:R-:W-:Y:S01]  /*6e80*/  @!P1 IMAD.IADD R21, R21, 0x1, -R3 ;  /* 0x0000000115159824 */ /* 0x000fe200078e0a03 */
[----:B------:R-:W-:-:S03]  /*6e90*/  ISETP.GT.U32.AND P1, PT, R3, R27, PT ;  /* 0x0000001b0300720c */ /* 0x000fc60003f24070 */
[--C-:B------:R-:W-:Y:S01]  /*6ea0*/  @!P3 IMAD.IADD R23, R23, 0x1, -R3.reuse ;  /* 0x000000011717b824 */ /* 0x100fe200078e0a03 */
[----:B------:R-:W-:Y:S01]  /*6eb0*/  ISETP.GT.U32.AND P3, PT, R3, R29, PT ;  /* 0x0000001d0300720c */ /* 0x000fe20003f64070 */
[--C-:B------:R-:W-:Y:S01]  /*6ec0*/  @!P6 IMAD.IADD R25, R25, 0x1, -R3.reuse ;  /* 0x000000011919e824 */ /* 0x100fe200078e0a03 */
[----:B------:R-:W-:Y:S02]  /*6ed0*/  ISETP.GT.U32.AND P0, PT, R3, R20, PT ;  /* 0x000000140300720c */ /* 0x000fe40003f04070 */
[----:B------:R-:W-:Y:S02]  /*6ee0*/  @!P5 IADD3 R31, R31, -R3, RZ ;  /* 0x800000031f1fd210 */ /* 0x000fe40007ffe0ff */
[C---:B------:R-:W-:Y:S02]  /*6ef0*/  ISETP.GT.U32.AND P6, PT, R3.reuse, R19, PT ;  /* 0x000000130300720c */ /* 0x040fe40003fc4070 */
[C---:B------:R-:W-:Y:S01]  /*6f00*/  ISETP.GT.U32.AND P5, PT, R3.reuse, R25, PT ;  /* 0x000000190300720c */ /* 0x040fe20003fa4070 */
[--C-:B------:R-:W-:Y:S01]  /*6f10*/  @!P2 IMAD.IADD R22, R22, 0x1, -R3.reuse ;  /* 0x000000011616a824 */ /* 0x100fe200078e0a03 */
[C---:B------:R-:W-:Y:S01]  /*6f20*/  ISETP.GT.U32.AND P2, PT, R3.reuse, R28, PT ;  /* 0x0000001c0300720c */ /* 0x040fe20003f44070 */
[--C-:B------:R-:W-:Y:S01]  /*6f30*/  @!P4 IMAD.IADD R24, R24, 0x1, -R3.reuse ;  /* 0x000000011818c824 */ /* 0x100fe200078e0a03 */
[----:B------:R-:W-:Y:S01]  /*6f40*/  ISETP.GT.U32.AND P4, PT, R3, R30, PT ;  /* 0x0000001e0300720c */ /* 0x000fe20003f84070 */
[--C-:B------:R-:W-:Y:S01]  /*6f50*/  @!P1 IMAD.IADD R27, R27, 0x1, -R3.reuse ;  /* 0x000000011b1b9824 */ /* 0x100fe200078e0a03 */
[----:B------:R-:W-:Y:S01]  /*6f60*/  ISETP.GT.U32.AND P1, PT, R3, R34, PT ;  /* 0x000000220300720c */ /* 0x000fe20003f24070 */
        /* <DEDUP_REMOVED lines=14> */
[----:B------:R-:W-:Y:S01]  /*7050*/  @!P3 IMAD.IADD R36, R36, 0x1, -R3 ;  /* 0x000000012424b824 */ /* 0x000fe200078e0a03 */
[----:B------:R-:W-:-:S02]  /*7060*/  ISETP.GT.U32.AND P3, PT, R3, R43, PT ;  /* 0x0000002b0300720c */ /* 0x000fc40003f64070 */
[----:B------:R-:W-:Y:S02]  /*7070*/  @!P0 IADD3 R26, R26, -R3, RZ ;  /* 0x800000031a1a8210 */ /* 0x000fe40007ffe0ff */
[----:B------:R-:W-:Y:S01]  /*7080*/  ISETP.GT.U32.AND P0, PT, R3, R33, PT ;  /* 0x000000210300720c */ /* 0x000fe20003f04070 */
[--C-:B------:R-:W-:Y:S01]  /*7090*/  @!P6 IMAD.IADD R31, R31, 0x1, -R3.reuse ;  /* 0x000000011f1fe824 */ /* 0x100fe200078e0a03 */
[C---:B------:R-:W-:Y:S01]  /*70a0*/  ISETP.GT.U32.AND P6, PT, R3.reuse, R38, PT ;  /* 0x000000260300720c */ /* 0x040fe20003fc4070 */
[--C-:B------:R-:W-:Y:S01]  /*70b0*/  @!P5 IMAD.IADD R32, R32, 0x1, -R3.reuse ;  /* 0x000000012020d824 */ /* 0x100fe200078e0a03 */
[----:B------:R-:W-:Y:S01]  /*70c0*/  ISETP.GT.U32.AND P5, PT, R3, R39, PT ;  /* 0x000000270300720c */ /* 0x000fe20003fa4070 */
[----:B------:R-:W-:Y:S01]  /*70d0*/  @!P4 IMAD.IADD R37, R37, 0x1, -R3 ;  /* 0x000000012525c824 */ /* 0x000fe200078e0a03 */
[----:B------:R-:W-:Y:S02]  /*70e0*/  @!P2 IADD3 R35, R35, -R3, RZ ;  /* 0x800000032323a210 */ /* 0x000fe40007ffe0ff */
[----:B------:R-:W-:-:S02]  /*70f0*/  ISETP.GT.U32.AND P2, PT, R3, R42, PT ;  /* 0x0000002a0300720c */ /* 0x000fc40003f44070 */
[----:B------:R-:W-:Y:S01]  /*7100*/  ISETP.GT.U32.AND P4, PT, R3, R44, PT ;  /* 0x0000002c0300720c */ /* 0x000fe20003f84070 */
[--C-:B------:R-:W-:Y:S01]  /*7110*/  @!P1 IMAD.IADD R41, R41, 0x1, -R3.reuse ;  /* 0x0000000129299824 */ /* 0x100fe200078e0a03 */
[----:B------:R-:W-:Y:S01]  /*7120*/  ISETP.GT.U32.AND P1, PT, R3, R35, PT ;  /* 0x000000230300720c */ /* 0x000fe20003f24070 */
[--C-:B------:R-:W-:Y:S01]  /*7130*/  @!P3 IMAD.IADD R43, R43, 0x1, -R3.reuse ;  /* 0x000000012b2bb824 */ /* 0x100fe200078e0a03 */
[----:B------:R-:W-:Y:S01]  /*7140*/  ISETP.GT.U32.AND P3, PT, R3, R37, PT ;  /* 0x000000250300720c */ /* 0x000fe20003f64070 */
[--C-:B------:R-:W-:Y:S01]  /*7150*/  @!P0 IMAD.IADD R33, R33, 0x1, -R3.reuse ;  /* 0x0000000121218824 */ /* 0x100fe200078e0a03 */
[----:B------:R-:W-:Y:S01]  /*7160*/  ISETP.GT.U32.AND P0, PT, R3, R40, PT ;  /* 0x000000280300720c */ /* 0x000fe20003f04070 */
[--C-:B------:R-:W-:Y:S02]  /*7170*/  @!P6 IMAD.IADD R38, R38, 0x1, -R3.reuse ;  /* 0x000000012626e824 */ /* 0x100fe400078e0a03 */
[--C-:B------:R-:W-:Y:S01]  /*7180*/  @!P5 IMAD.IADD R39, R39, 0x1, -R3.reuse ;  /* 0x000000012727d824 */ /* 0x100fe200078e0a03 */
[C---:B------:R-:W-:Y:S01]  /*7190*/  ISETP.GT.U32.AND P5, PT, R3.reuse, R33, PT ;  /* 0x000000210300720c */ /* 0x040fe20003fa4070 */
[----:B------:R-:W-:Y:S01]  /*71a0*/  @!P2 IMAD.IADD R42, R42, 0x1, -R3 ;  /* 0x000000012a2aa824 */ /* 0x000fe200078e0a03 */
[----:B------:R-:W-:-:S02]  /*71b0*/  ISETP.GT.U32.AND P2, PT, R3, R36, PT ;  /* 0x000000240300720c */ /* 0x000fc40003f44070 */
[----:B------:R-:W-:Y:S02]  /*71c0*/  @!P4 IADD3 R44, R44, -R3, RZ ;  /* 0x800000032c2cc210 */ /* 0x000fe40007ffe0ff */
[C---:B------:R-:W-:Y:S02]  /*71d0*/  ISETP.GT.U32.AND P6, PT, R3.reuse, R32, PT ;  /* 0x000000200300720c */ /* 0x040fe40003fc4070 */
        /* <DEDUP_REMOVED lines=31> */
[----:B------:R-:W-:Y:S01]  /*73d0*/  @!P3 IMAD.IADD R50, R50, 0x1, -R3 ;  /* 0x000000013232b824 */ /* 0x000fe200078e0a03 */
[----:B------:R-:W-:-:S02]  /*73e0*/  ISETP.GT.U32.AND P3, PT, R3, R57, PT ;  /* 0x000000390300720c */ /* 0x000fc40003f64070 */
[----:B------:R-:W-:Y:S02]  /*73f0*/  @!P0 IADD3 R40, R40, -R3, RZ ;  /* 0x8000000328288210 */ /* 0x000fe40007ffe0ff */
[C---:B------:R-:W-:Y:S01]  /*7400*/  ISETP.GT.U32.AND P0, PT, R3.reuse, R47, PT ;  /* 0x0000002f0300720c */ /* 0x040fe20003f04070 */
[--C-:B------:R-:W-:Y:S01]  /*7410*/  @!P5 IMAD.IADD R46, R46, 0x1, -R3.reuse ;  /* 0x000000012e2ed824 */ /* 0x100fe200078e0a03 */
[----:B------:R-:W-:Y:S01]  /*7420*/  ISETP.GT.U32.AND P5, PT, R3, R53, PT ;  /* 0x000000350300720c */ /* 0x000fe20003fa4070 */
[--C-:B------:R-:W-:Y:S01]  /*7430*/  @!P6 IMAD.IADD R51, R51, 0x1, -R3.reuse ;  /* 0x000000013333e824 */ /* 0x100fe200078e0a03 */
[----:B------:R-:W-:Y:S01]  /*7440*/  @!P2 IADD3 R49, R49, -R3, RZ ;  /* 0x800000033131a210 */ /* 0x000fe20007ffe0ff */
[--C-:B------:R-:W-:Y:S01]  /*7450*/  @!P4 IMAD.IADD R52, R52, 0x1, -R3.reuse ;  /* 0x000000013434c824 */ /* 0x100fe200078e0a03 */
[C---:B------:R-:W-:Y:S02]  /*7460*/  ISETP.GT.U32.AND P2, PT, R3.reuse, R56, PT ;  /* 0x000000380300720c */ /* 0x040fe40003f44070 */
[----:B------:R-:W-:Y:S01]  /*7470*/  ISETP.GT.U32.AND P4, PT, R3, R46, PT ;  /* 0x0000002e0300720c */ /* 0x000fe20003f84070 */
[--C-:B------:R-:W-:Y:S01]  /*7480*/  @!P1 IMAD.IADD R55, R55, 0x1, -R3.reuse ;  /* 0x0000000137379824 */ /* 0x100fe200078e0a03 */
[----:B------:R-:W-:Y:S01]  /*7490*/  ISETP.GT.U32.AND P1, PT, R3, R49, PT ;  /* 0x000000310300720c */ /* 0x000fe20003f24070 */
[--C-:B------:R-:W-:Y:S01]  /*74a0*/  @!P3 IMAD.IADD R57, R57, 0x1, -R3.reuse ;  /* 0x000000013939b824 */ /* 0x100fe200078e0a03 */
[----:B------:R-:W-:Y:S01]  /*74b0*/  ISETP.GT.U32.AND P3, PT, R3, R51, PT ;  /* 0x000000330300720c */ /* 0x000fe20003f64070 */
[--C-:B------:R-:W-:Y:S01]  /*74c0*/  @!P0 IMAD.IADD R47, R47, 0x1, -R3.reuse ;  /* 0x000000012f2f8824 */ /* 0x100fe200078e0a03 */
[----:B------:R-:W-:Y:S01]  /*74d0*/  ISETP.GT.U32.AND P0, PT, R3, R54, PT ;  /* 0x000000360300720c */ /* 0x000fe20003f04070 */
[----:B------:R-:W-:-:S03]  /*74e0*/  @!P5 IMAD.IADD R53, R53, 0x1, -R3 ;  /* 0x000000013535d824 */ /* 0x000fc600078e0a03 */
        /* <DEDUP_REMOVED lines=9> */
[----:B------:R-:W-:Y:S01]  /*7580*/  @!P0 IMAD.IADD R54, R54, 0x1, -R3 ;  /* 0x0000000136368824 */ /* 0x000fe200078e0a03 */
[----:B------:R-:W-:-:S02]  /*7590*/  ISETP.GT.U32.AND P0, PT, R3, R48, PT ;  /* 0x000000300300720c */ /* 0x000fc40003f04070 */
        /* <DEDUP_REMOVED lines=14> */
[----:B------:R-:W-:Y:S02]  /*7680*/  ISETP.GT.U32.AND P6, PT, R3, R57, PT ;  /* 0x000000390300720c */ /* 0x000fe40003fc4070 */
[----:B------:R-:W-:Y:S02]  /*7690*/  @!P5 IADD3 R53, R53, -R3, RZ ;  /* 0x800000033535d210 */ /* 0x000fe40007ffe0ff */
[C---:B------:R-:W-:Y:S01]  /*76a0*/  ISETP.GT.U32.AND P5, PT, R3.reuse, R60, PT ;  /* 0x0000003c0300720c */ /* 0x040fe20003fa4070 */
[--C-:B------:R-:W-:Y:S01]  /*76b0*/  @!P2 IMAD.IADD R56, R56, 0x1, -R3.reuse ;  /* 0x000000013838a824 */ /* 0x100fe200078e0a03 */
[----:B------:R-:W-:Y:S01]  /*76c0*/  ISETP.GT.U32.AND P2, PT, R3, R63, PT ;  /* 0x0000003f0300720c */ /* 0x000fe20003f44070 */
[--C-:B------:R-:W-:Y:S01]  /*76d0*/  @!P4 IMAD.IADD R59, R59, 0x1, -R3.reuse ;  /* 0x000000013b3bc824 */ /* 0x100fe200078e0a03 */
[----:B------:R-:W-:Y:S01]  /*76e0*/  ISETP.GT.U32.AND P4, PT, R3, R66, PT ;  /* 0x000000420300720c */ /* 0x000fe20003f84070 */
[----:B------:R-:W-:Y:S01]  /*76f0*/  @!P3 IMAD.IADD R65, R65, 0x1, -R3 ;  /* 0x000000014141b824 */ /* 0x000fe200078e0a03 */
[----:B------:R-:W-:-:S02]  /*7700*/  @!P1 IADD3 R62, R62, -R3, RZ ;  /* 0x800000033e3e9210 */ /* 0x000fc40007ffe0ff */
[C---:B------:R-:W-:Y:S01]  /*7710*/  ISETP.GT.U32.AND P1, PT, R3.reuse, R69, PT ;  /* 0x000000450300720c */ /* 0x040fe20003f24070 */
[--C-:B------:R-:W-:Y:S01]  /*7720*/  @!P0 IMAD.IADD R54, R54, 0x1, -R3.reuse ;  /* 0x0000000136368824 */ /* 0x100fe200078e0a03 */
[C---:B------:R-:W-:Y:S02]  /*7730*/  ISETP.GT.U32.AND P3, PT, R3.reuse, R59, PT ;  /* 0x0000003b0300720c */ /* 0x040fe40003f64070 */
        /* <DEDUP_REMOVED lines=15> */
[----:B------:R-:W-:-:S02]  /*7830*/  @!P6 IMAD.IADD R64, R64, 0x1, -R3 ;  /* 0x000000014040e824 */ /* 0x000fc400078e0a03 */
[--C-:B------:R-:W-:Y:S01]  /*7840*/  @!P5 IMAD.IADD R67, R67, 0x1, -R3.reuse ;  /* 0x000000014343d824 */ /* 0x100fe200078e0a03 */
[C---:B------:R-:W-:Y:S01]  /*7850*/  ISETP.GT.U32.AND P5, PT, R3.reuse, R61, PT ;  /* 0x0000003d0300720c */ /* 0x040fe20003fa4070 */
[--C-:B------:R-:W-:Y:S01]  /*7860*/  @!P2 IMAD.IADD R70, R70, 0x1, -R3.reuse ;  /* 0x000000014646a824 */ /* 0x100fe200078e0a03 */
[C---:B------:R-:W-:Y:S01]  /*7870*/  ISETP.GT.U32.AND P6, PT, R3.reuse, R58, PT ;  /* 0x0000003a0300720c */ /* 0x040fe20003fc4070 */
[--C-:B------:R-:W-:Y:S01]  /*7880*/  @!P4 IMAD.IADD R60, R60, 0x1, -R3.reuse ;  /* 0x000000013c3cc824 */ /* 0x100fe200078e0a03 */
        /* <DEDUP_REMOVED lines=8> */
[----:B------:R-:W-:Y:S01]  /*7910*/  @!P5 IMAD.IADD R61, R61, 0x1, -R3 ;  /* 0x000000013d3dd824 */ /* 0x000fe200078e0a03 */
[----:B------:R-:W-:-:S02]  /*7920*/  ISETP.GT.U32.AND P5, PT, R3, R67, PT ;  /* 0x000000430300720c */ /* 0x000fc40003fa4070 */
[----:B------:R-:W-:Y:S01]  /*7930*/  @!P6 IADD3 R58, R58, -R3, RZ ;  /* 0x800000033a3ae210 */ /* 0x000fe20007ffe0ff */
[--C-:B------:R-:W-:Y:S01]  /*7940*/  @!P2 IMAD.IADD R64, R64, 0x1, -R3.reuse ;  /* 0x000000014040a824 */ /* 0x100fe200078e0a03 */
[C---:B------:R-:W-:Y:S02]  /*7950*/  ISETP.GT.U32.AND P6, PT, R3.reuse, R70, PT ;  /* 0x000000460300720c */ /* 0x040fe40003fc4070 */
[C---:B------:R-:W-:Y:S02]  /*7960*/  ISETP.GT.U32.AND P2, PT, R3.reuse, R71, PT ;  /* 0x000000470300720c */ /* 0x040fe40003f44070 */
[----:B------:R-:W-:Y:S02]  /*7970*/  @!P4 IADD3 R66, R66, -R3, RZ ;  /* 0x800000034242c210 */ /* 0x000fe40007ffe0ff */
        /* <DEDUP_REMOVED lines=23> */
[----:B------:R-:W-:-:S02]  /*7af0*/  @!P6 IMAD.IADD R77, R77, 0x1, -R3 ;  /* 0x000000014d4de824 */ /* 0x000fc400078e0a03 */
[--C-:B------:R-:W-:Y:S01]  /*7b00*/  @!P2 IMAD.IADD R78, R78, 0x1, -R3.reuse ;  /* 0x000000014e4ea824 */ /* 0x100fe200078e0a03 */
[C---:B------:R-:W-:Y:S01]  /*7b10*/  ISETP.GT.U32.AND P2, PT, R3.reuse, R72, PT ;  /* 0x000000480300720c */ /* 0x040fe20003f44070 */
[--C-:B------:R-:W-:Y:S01]  /*7b20*/  @!P4 IMAD.IADD R80, R80, 0x1, -R3.reuse ;  /* 0x000000015050c824 */ /* 0x100fe200078e0a03 */
[----:B------:R-:W-:Y:S01]  /*7b30*/  ISETP.GT.U32.AND P4, PT, R3, R74, PT ;  /* 0x0000004a0300720c */ /* 0x000fe20003f84070 */
[--C-:B------:R-:W-:Y:S01]  /*7b40*/  @!P1 IMAD.IADD R83, R83, 0x1, -R3.reuse ;  /* 0x0000000153539824 */ /* 0x100fe200078e0a03 */
[----:B------:R-:W-:Y:S01]  /*7b50*/  ISETP.GT.U32.AND P1, PT, R3, R77, PT ;  /* 0x0000004d0300720c */ /* 0x000fe20003f24070 */
[--C-:B------:R-:W-:Y:S01]  /*7b60*/  @!P3 IMAD.IADD R73, R73, 0x1, -R3.reuse ;  /* 0x000000014949b824 */ /* 0x100fe200078e0a03 */
[----:B------:R-:W-:Y:S02]  /*7b70*/  ISETP.GT.U32.AND P3, PT, R3, R79, PT ;  /* 0x0000004f0300720c */ /* 0x000fe40003f64070 */
        /* <DEDUP_REMOVED lines=10> */
[----:B------:R-:W-:Y:S01]  /*7c20*/  @!P3 IMAD.IADD R79, R79, 0x1, -R3 ;  /* 0x000000014f4fb824 */ /* 0x000fe200078e0a03 */
[----:B------:R-:W-:-:S03]  /*7c30*/  ISETP.GT.U32.AND P3, PT, R3, R86, PT ;  /* 0x000000560300720c */ /* 0x000fc60003f64070 */
[--C-:B------:R-:W-:Y:S01]  /*7c40*/  @!P0 IMAD.IADD R82, R82, 0x1, -R3.reuse ;  /* 0x0000000152528824 */ /* 0x100fe200078e0a03 */
[----:B------:R-:W-:Y:S01]  /*7c50*/  ISETP.GT.U32.AND P0, PT, R3, R76, PT ;  /* 0x0000004c0300720c */ /* 0x000fe20003f04070 */
[--C-:B------:R-:W-:Y:S01]  /*7c60*/  @!P5 IMAD.IADD R75, R75, 0x1, -R3.reuse ;  /* 0x000000014b4bd824 */ /* 0x100fe200078e0a03 */
[C---:B------:R-:W-:Y:S01]  /*7c70*/  ISETP.GT.U32.AND P5, PT, R3.reuse, R81, PT ;  /* 0x000000510300720c */ /* 0x040fe20003fa4070 */
[--C-:B------:R-:W-:Y:S01]  /*7c80*/  @!P2 IMAD.IADD R78, R78, 0x1, -R3.reuse ;  /* 0x000000014e4ea824 */ /* 0x100fe200078e0a03 */
[C---:B------:R-:W-:Y:S02]  /*7c90*/  ISETP.GT.U32.AND P2, PT, R3.reuse, R85, PT ;  /* 0x000000550300720c */ /* 0x040fe40003f44070 */
[----:B------:R-:W-:Y:S02]  /*7ca0*/  @!P4 IADD3 R80, R80, -R3, RZ ;  /* 0x800000035050c210 */ /* 0x000fe40007ffe0ff */
[C---:B------:R-:W-:Y:S01]  /*7cb0*/  ISETP.GT.U32.AND P4, PT, R3.reuse, R87, PT ;  /* 0x000000570300720c */ /* 0x040fe20003f84070 */
[--C-:B------:R-:W-:Y:S01]  /*7cc0*/  @!P1 IMAD.IADD R84, R84, 0x1, -R3.reuse ;  /* 0x0000000154549824 */ /* 0x100fe200078e0a03 */
[C---:B------:R-:W-:Y:S01]  /*7cd0*/  ISETP.GT.U32.AND P6, PT, R3.reuse, R71, PT ;  /* 0x000000470300720c */ /* 0x040fe20003fc4070 */
[--C-:B------:R-:W-:Y:S01]  /*7ce0*/  @!P3 IMAD.IADD R86, R86, 0x1, -R3.reuse ;  /* 0x000000015656b824 */ /* 0x100fe200078e0a03 */
[C---:B------:R-:W-:Y:S01]  /*7cf0*/  ISETP.GT.U32.AND P1, PT, R3.reuse, R91, PT ;  /* 0x0000005b0300720c */ /* 0x040fe20003f24070 */
[----:B------:R-:W-:Y:S01]  /*7d00*/  @!P0 IMAD.IADD R76, R76, 0x1, -R3 ;  /* 0x000000014c4c8824 */ /* 0x000fe200078e0a03 */
[----:B------:R-:W-:-:S02]  /*7d10*/  ISETP.GT.U32.AND P3, PT, R3, R93, PT ;  /* 0x0000005d0300720c */ /* 0x000fc40003f64070 */
[----:B------:R-:W-:Y:S01]  /*7d20*/  ISETP.GT.U32.AND P0, PT, R3, R82, PT ;  /* 0x000000520300720c */ /* 0x000fe20003f04070 */
[--C-:B------:R-:W-:Y:S01]  /*7d30*/  @!P5 IMAD.IADD R81, R81, 0x1, -R3.reuse ;  /* 0x000000015151d824 */ /* 0x100fe200078e0a03 */
[----:B------:R-:W-:Y:S01]  /*7d40*/  ISETP.GT.U32.AND P5, PT, R3, R88, PT ;  /* 0x000000580300720c */ /* 0x000fe20003fa4070 */
[--C-:B------:R-:W-:Y:S01]  /*7d50*/  @!P2 IMAD.IADD R85, R85, 0x1, -R3.reuse ;  /* 0x000000015555a824 */ /* 0x100fe200078e0a03 */
[----:B------:R-:W-:Y:S01]  /*7d60*/  ISETP.GT.U32.AND P2, PT, R3, R92, PT ;  /* 0x0000005c0300720c */ /* 0x000fe20003f44070 */
[--C-:B------:R-:W-:Y:S01]  /*7d70*/  @!P4 IMAD.IADD R87, R87, 0x1, -R3.reuse ;  /* 0x000000015757c824 */ /* 0x100fe200078e0a03 */
[----:B------:R-:W-:Y:S02]  /*7d80*/  ISETP.GT.U32.AND P4, PT, R3, R94, PT ;  /* 0x0000005e0300720c */ /* 0x000fe40003f84070 */
[----:B------:R-:W-:Y:S01]  /*7d90*/  @!P6 IADD3 R71, R71, -R3, RZ ;  /* 0x800000034747e210 */ /* 0x000fe20007ffe0ff */
[--C-:B------:R-:W-:Y:S01]  /*7da0*/  @!P1 IMAD.IADD R91, R91, 0x1, -R3.reuse ;  /* 0x000000015b5b9824 */ /* 0x100fe200078e0a03 */
[----:B------:R-:W-:Y:S01]  /*7db0*/  ISETP.GT.U32.AND P6, PT, R3, R83, PT ;  /* 0x000000530300720c */ /* 0x000fe20003fc4070 */
[--C-:B------:R-:W-:Y:S01]  /*7dc0*/  @!P3 IMAD.IADD R93, R93, 0x1, -R3.reuse ;  /* 0x000000015d5db824 */ /* 0x100fe200078e0a03 */
[C---:B------:R-:W-:Y:S01]  /*7dd0*/  ISETP.GT.U32.AND P1, PT, R3.reuse, R85, PT ;  /* 0x000000550300720c */ /* 0x040fe20003f24070 */
[----:B------:R-:W-:Y:S01]  /*7de0*/  @!P0 IMAD.IADD R82, R82, 0x1, -R3 ;  /* 0x0000000152528824 */ /* 0x000fe200078e0a03 */
[----:B------:R-:W-:-:S02]  /*7df0*/  ISETP.GT.U32.AND P3, PT, R3, R87, PT ;  /* 0x000000570300720c */ /* 0x000fc40003f64070 */
        /* <DEDUP_REMOVED lines=8> */
[----:B------:R-:W-:Y:S02]  /*7e80*/  ISETP.GT.U32.AND P6, PT, R3, R90, PT ;  /* 0x0000005a0300720c */ /* 0x000fe40003fc4070 */
[----:B------:R-:W-:Y:S01]  /*7e90*/  @!P1 IADD3 R85, R85, -R3, RZ ;  /* 0x8000000355559210 */ /* 0x000fe20007ffe0ff */
[----:B------:R-:W-:Y:S01]  /*7ea0*/  @!P3 IMAD.IADD R87, R87, 0x1, -R3 ;  /* 0x000000015757b824 */ /* 0x000fe200078e0a03 */
[----:B------:R-:W-:-:S02]  /*7eb0*/  ISETP.GT.U32.AND P1, PT, R3, R91, PT ;  /* 0x0000005b0300720c */ /* 0x000fc40003f24070 */
        /* <DEDUP_REMOVED lines=11> */
[----:B------:R-:W-:Y:S02]  /*7f70*/  ISETP.GT.U32.AND P1, PT, R3, R98, PT ;  /* 0x000000620300720c */ /* 0x000fe40003f24070 */
[----:B------:R-:W-:Y:S01]  /*7f80*/  @!P3 IADD3 R93, R93, -R3, RZ ;  /* 0x800000035d5db210 */ /* 0x000fe20007ffe0ff */
[--C-:B------:R-:W-:Y:S01]  /*7f90*/  @!P0 IMAD.IADD R96, R96, 0x1, -R3.reuse ;  /* 0x0000000160608824 */ /* 0x100fe200078e0a03 */
[C---:B------:R-:W-:Y:S02]  /*7fa0*/  ISETP.GT.U32.AND P3, PT, R3.reuse, R100, PT ;  /* 0x000000640300720c */ /* 0x040fe40003f64070 */
[C---:B------:R-:W-:Y:S02]  /*7fb0*/  ISETP.GT.U32.AND P6, PT, R3.reuse, R84, PT ;  /* 0x000000540300720c */ /* 0x040fe40003fc4070 */
        /* <DEDUP_REMOVED lines=29> */
[----:B------:R-:W-:Y:S02]  /*8190*/  @!P5 IADD3 R102, R102, -R3, RZ ;  /* 0x800000036666d210 */ /* 0x000fe40007ffe0ff */
        /* <DEDUP_REMOVED lines=11> */
[----:B------:R-:W-:Y:S01]  /*8250*/  ISETP.GT.U32.AND P0, PT, R3, R98, PT ;  /* 0x000000620300720c */ /* 0x000fe20003f04070 */
[--C-:B------:R-:W-:Y:S01]  /*8260*/  @!P5 IMAD.IADD R109, R109, 0x1, -R3.reuse ;  /* 0x000000016d6dd824 */ /* 0x100fe200078e0a03 */
        /* <DEDUP_REMOVED lines=9> */
[----:B------:R-:W-:-:S02]  /*8300*/  ISETP.GT.U32.AND P3, PT, R3, R114, PT ;  /* 0x000000720300720c */ /* 0x000fc40003f64070 */
[----:B------:R-:W-:Y:S02]  /*8310*/  @!P0 IADD3 R98, R98, -R3, RZ ;  /* 0x8000000362628210 */ /* 0x000fe40007ffe0ff */
[----:B------:R-:W-:Y:S01]  /*8320*/  ISETP.GT.U32.AND P0, PT, R3, R104, PT ;  /* 0x000000680300720c */ /* 0x000fe20003f04070 */
[--C-:B------:R-:W-:Y:S01]  /*8330*/  @!P6 IMAD.IADD R97, R97, 0x1, -R3.reuse ;  /* 0x000000016161e824 */ /* 0x100fe200078e0a03 */
[----:B------:R-:W-:Y:S01]  /*8340*/  ISETP.GT.U32.AND P6, PT, R3, R109, PT ;  /* 0x0000006d0300720c */ /* 0x000fe20003fc4070 */
[--C-:B------:R-:W-:Y:S01]  /*8350*/  @!P5 IMAD.IADD R103, R103, 0x1, -R3.reuse ;  /* 0x000000016767d824 */ /* 0x100fe200078e0a03 */
[C---:B------:R-:W-:Y:S01]  /*8360*/  ISETP.GT.U32.AND P5, PT, R3.reuse, R110, PT ;  /* 0x0000006e0300720c */ /* 0x040fe20003fa4070 */
[----:B------:R-:W-:Y:S01]  /*8370*/  @!P4 IMAD.IADD R108, R108, 0x1, -R3 ;  /* 0x000000016c6cc824 */ /* 0x000fe200078e0a03 */
[----:B------:R-:W-:Y:S02]  /*8380*/  @!P2 IADD3 R106, R106, -R3, RZ ;  /* 0x800000036a6aa210 */ /* 0x000fe40007ffe0ff */
        /* <DEDUP_REMOVED lines=35> */
[----:B------:R-:W-:Y:S02]  /*85c0*/  ISETP.GT.U32.AND P0, PT, R3, R112, PT ;  /* 0x000000700300720c */ /* 0x000fe40003f04070 */
[----:B------:R-:W-:Y:S02]  /*85d0*/  @!P5 IADD3 R111, R111, -R3, RZ ;  /* 0x800000036f6fd210 */ /* 0x000fe40007ffe0ff */
        /* <DEDUP_REMOVED lines=26> */
[C---:B------:R-:W-:Y:S01]  /*8780*/  ISETP.GT.U32.AND P0, PT, R3.reuse, R125, PT ;  /* 0x0000007d0300720c */ /* 0x040fe20003f04070 */
[--C-:B------:R-:W-:Y:S01]  /*8790*/  @!P5 IMAD.IADD R124, R124, 0x1, -R3.reuse ;  /* 0x000000017c7cd824 */ /* 0x100fe200078e0a03 */
[----:B------:R-:W-:Y:S01]  /*87a0*/  ISETP.GT.U32.AND P5, PT, R3, R133, PT ;  /* 0x000000850300720c */ /* 0x000fe20003fa4070 */
[--C-:B------:R-:W-:Y:S01]  /*87b0*/  @!P2 IMAD.IADD R129, R129, 0x1, -R3.reuse ;  /* 0x000000018181a824 */ /* 0x100fe200078e0a03 */
[C---:B------:R-:W-:Y:S01]  /*87c0*/  ISETP.GT.U32.AND P2, PT, R3.reuse, R136, PT ;  /* 0x000000880300720c */ /* 0x040fe20003f44070 */
[--C-:B------:R-:W-:Y:S01]  /*87d0*/  @!P4 IMAD.IADD R132, R132, 0x1, -R3.reuse ;  /* 0x000000018484c824 */ /* 0x100fe200078e0a03 */
[----:B------:R-:W-:Y:S02]  /*87e0*/  ISETP.GT.U32.AND P4, PT, R3, R124, PT ;  /* 0x0000007c0300720c */ /* 0x000fe40003f84070 */
[----:B------:R-:W-:Y:S01]  /*87f0*/  @!P6 IADD3 R131, R131, -R3, RZ ;  /* 0x800000038383e210 */ /* 0x000fe20007ffe0ff */
        /* <DEDUP_REMOVED lines=63> */
[C---:B------:R-:W-:Y:S02]  /*8bf0*/  ISETP.GT.U32.AND P2, PT, R3.reuse, R144, PT ;  /* 0x000000900300720c */ /* 0x040fe40003f44070 */
        /* <DEDUP_REMOVED lines=44> */
[----:B------:R-:W-:Y:S01]  /*8ec0*/  @!P1 IMAD.IADD R163, R163, 0x1, -R3 ;  /* 0x00000001a3a39824 */ /* 0x000fe200078e0a03 */
[----:B------:R-:W-:-:S02]  /*8ed0*/  ISETP.GT.U32.AND P1, PT, R3, R157, PT ;  /* 0x0000009d0300720c */ /* 0x000fc40003f24070 */
[----:B------:R-:W-:Y:S01]  /*8ee0*/  @!P3 IADD3 R153, R153, -R3, RZ ;  /* 0x800000039999b210 */ /* 0x000fe20007ffe0ff */
[--C-:B------:R-:W-:Y:S01]  /*8ef0*/  @!P0 IMAD.IADD R155, R155, 0x1, -R3.reuse ;  /* 0x000000019b9b8824 */ /* 0x100fe200078e0a03 */
[C---:B------:R-:W-:Y:S02]  /*8f00*/  ISETP.GT.U32.AND P3, PT, R3.reuse, R159, PT ;  /* 0x0000009f0300720c */ /* 0x040fe40003f64070 */
[----:B------:R-:W-:Y:S01]  /*8f10*/  ISETP.GT.U32.AND P0, PT, R3, R162, PT ;  /* 0x000000a20300720c */ /* 0x000fe20003f04070 */
[--C-:B------:R-:W-:Y:S01]  /*8f20*/  @!P5 IMAD.IADD R161, R161, 0x1, -R3.reuse ;  /* 0x00000001a1a1d824 */ /* 0x100fe200078e0a03 */
[C---:B------:R-:W-:Y:S01]  /*8f30*/  ISETP.GT.U32.AND P5, PT, R3.reuse, R155, PT ;  /* 0x0000009b0300720c */ /* 0x040fe20003fa4070 */
[--C-:B------:R-:W-:Y:S01]  /*8f40*/  @!P2 IMAD.IADD R152, R152, 0x1, -R3.reuse ;  /* 0x000000019898a824 */ /* 0x100fe200078e0a03 */
[C---:B------:R-:W-:Y:S01]  /*8f50*/  ISETP.GT.U32.AND P2, PT, R3.reuse, R158, PT ;  /* 0x0000009e0300720c */ /* 0x040fe20003f44070 */
[--C-:B------:R-:W-:Y:S01]  /*8f60*/  @!P4 IMAD.IADD R154, R154, 0x1, -R3.reuse ;  /* 0x000000019a9ac824 */ /* 0x100fe200078e0a03 */
[----:B------:R-:W-:Y:S01]  /*8f70*/  ISETP.GT.U32.AND P4, PT, R3, R160, PT ;  /* 0x000000a00300720c */ /* 0x000fe20003f84070 */
[----:B------:R-:W-:Y:S01]  /*8f80*/  @!P1 IMAD.IADD R157, R157, 0x1, -R3 ;  /* 0x000000019d9d9824 */ /* 0x000fe200078e0a03 */
[----:B------:R-:W-:-:S02]  /*8f90*/  IABS R247, R247 ;  /* 0x000000f700f77213 */ /* 0x000fc40000000000 */
[----:B------:R-:W-:Y:S01]  /*8fa0*/  ISETP.GT.U32.AND P1, PT, R3, R164, PT ;  /* 0x000000a40300720c */ /* 0x000fe20003f24070 */
[--C-:B------:R-:W-:Y:S01]  /*8fb0*/  @!P3 IMAD.IADD R159, R159, 0x1, -R3.reuse ;  /* 0x000000019f9fb824 */ /* 0x100fe200078e0a03 */
[C---:B------:R-:W-:Y:S01]  /*8fc0*/  ISETP.GT.U32.AND P3, PT, R3.reuse, R166, PT ;  /* 0x000000a60300720c */ /* 0x040fe20003f64070 */
[----:B------:R-:W-:Y:S01]  /*8fd0*/  @!P0 IMAD.IADD R162, R162, 0x1, -R3 ;  /* 0x00000001a2a28824 */ /* 0x000fe200078e0a03 */
[----:B------:R-:W-:Y:S01]  /*8fe0*/  ISETP.GT.U32.AND P0, PT, R3, R156, PT ;  /* 0x0000009c0300720c */ /* 0x000fe20003f04070 */
[----:B------:R-:W-:Y:S01]  /*8ff0*/  VIADD R0, R7, 0xfa ;  /* 0x000000fa07007836 */ /* 0x000fe20000000000 */
[----:B------:R1:W-:Y:S01]  /*9000*/  STL [R1+0x14], R248 ;  /* 0x000014f801007387 */ /* 0x0003e20000100800 */
[----:B------:R-:W-:-:S03]  /*9010*/  IMAD.HI.U32 R126, R11, R247, RZ ;  /* 0x000000f70b7e7227 */ /* 0x000fc600078e00ff */
[----:B------:R-:W-:Y:S01]  /*9020*/  STL [R1+0x10], R127 ;  /* 0x0000107f01007387 */ /* 0x000fe20000100800 */
[--C-:B------:R-:W-:Y:S01]  /*9030*/  @!P5 IMAD.IADD R155, R155, 0x1, -R3.reuse ;  /* 0x000000019b9bd824 */ /* 0x100fe200078e0a03 */
[C---:B------:R-:W-:Y:S01]  /*9040*/  ISETP.GT.U32.AND P5, PT, R3.reuse, R161, PT ;  /* 0x000000a10300720c */ /* 0x040fe20003fa4070 */
[----:B------:R-:W-:Y:S01]  /*9050*/  IMAD.MOV R126, RZ, RZ, -R126 ;  /* 0x000000ffff7e7224 */ /* 0x000fe200078e0a7e */
[----:B------:R-:W-:Y:S01]  /*9060*/  STL [R1+0xc], R249 ;  /* 0x00000cf901007387 */ /* 0x000fe20000100800 */
[--C-:B------:R-:W-:Y:S01]  /*9070*/  @!P2 IMAD.IADD R158, R158, 0x1, -R3.reuse ;  /* 0x000000019e9ea824 */ /* 0x100fe200078e0a03 */
[----:B-1----:R-:W-:Y:S02]  /*9080*/  IABS R248, R0 ;  /* 0x0000000000f87213 */ /* 0x002fe40000000000 */
[----:B------:R-:W-:Y:S01]  /*9090*/  STL [R1+0x8], R252 ;  /* 0x000008fc01007387 */ /* 0x000fe20000100800 */
[----:B------:R-:W-:Y:S01]  /*90a0*/  ISETP.GT.U32.AND P2, PT, R3, R165, PT ;  /* 0x000000a50300720c */ /* 0x000fe20003f44070 */
[----:B------:R-:W-:-:S02]  /*90b0*/  @!P4 IMAD.IADD R160, R160, 0x1, -R3 ;  /* 0x00000001a0a0c824 */ /* 0x000fc400078e0a03 */
[----:B------:R-:W-:Y:S01]  /*90c0*/  STL [R1+0x4], R251 ;  /* 0x000004fb01007387 */ /* 0x000fe20000100800 */
[C---:B------:R-:W-:Y:S01]  /*90d0*/  ISETP.GT.U32.AND P4, PT, R3.reuse, R167, PT ;  /* 0x000000a70300720c */ /* 0x040fe20003f84070 */
[----:B------:R-:W-:Y:S02]  /*90e0*/  IMAD R247, R3, R126, R247 ;  /* 0x0000007e03f77224 */ /* 0x000fe400078e02f7 */
[----:B------:R-:W-:Y:S01]  /*90f0*/  STL [R1], R250 ;  /* 0x000000fa01007387 */ /* 0x000fe20000100800 */
[----:B------:R-:W-:Y:S01]  /*9100*/  IMAD.HI.U32 R126, R11, R248, RZ ;  /* 0x000000f80b7e7227 */ /* 0x000fe200078e00ff */
[C---:B------:R-:W-:Y:S02]  /*9110*/  ISETP.GT.U32.AND P6, PT, R3.reuse, R151, PT ;  /* 0x000000970300720c */ /* 0x040fe40003fc4070 */
[----:B------:R1:W-:Y:S01]  /*9120*/  STL [R1+0x1150], R0 ;  /* 0x0011500001007387 */ /* 0x0003e20000100800 */
[--C-:B------:R-:W-:Y:S01]  /*9130*/  @!P1 IMAD.IADD R164, R164, 0x1, -R3.reuse ;  /* 0x00000001a4a49824 */ /* 0x100fe200078e0a03 */
[C---:B------:R-:W-:Y:S01]  /*9140*/  ISETP.GT.U32.AND P1, PT, R3.reuse, R171, PT ;  /* 0x000000ab0300720c */ /* 0x040fe20003f24070 */
[--C-:B------:R-:W-:Y:S01]  /*9150*/  @!P3 IMAD.IADD R166, R166, 0x1, -R3.reuse ;  /* 0x00000001a6a6b824 */ /* 0x100fe200078e0a03 */
[----:B------:R-:W-:Y:S01]  /*9160*/  ISETP.GT.U32.AND P3, PT, R3, R173, PT ;  /* 0x000000ad0300720c */ /* 0x000fe20003f64070 */
[----:B------:R-:W-:-:S02]  /*9170*/  @!P0 IMAD.IADD R156, R156, 0x1, -R3 ;  /* 0x000000019c9c8824 */ /* 0x000fc400078e0a03 */
[----:B-1----:R-:W-:Y:S01]  /*9180*/  VIADD R0, R7, 0xfb ;  /* 0x000000fb07007836 */ /* 0x002fe20000000000 */
[----:B------:R-:W-:Y:S01]  /*9190*/  ISETP.GT.U32.AND P0, PT, R3, R162, PT ;  /* 0x000000a20300720c */ /* 0x000fe20003f04070 */
[----:B------:R-:W-:Y:S01]  /*91a0*/  IMAD.MOV R126, RZ, RZ, -R126 ;  /* 0x000000ffff7e7224 */ /* 0x000fe200078e0a7e */
[----:B------:R-:W1:Y:S02]  /*91b0*/  S2R R127, SR_TID.X ;  /* 0x00000000007f7919 */ /* 0x000e640000002100 */
[----:B------:R-:W-:Y:S01]  /*91c0*/  IABS R249, R0 ;  /* 0x0000000000f97213 */ /* 0x000fe20000000000 */
[----:B------:R2:W-:Y:S01]  /*91d0*/  STL [R1+0x114c], R0 ;  /* 0x00114c0001007387 */ /* 0x0005e20000100800 */
[----:B------:R-:W-:Y:S01]  /*91e0*/  @!P5 IMAD.IADD R161, R161, 0x1, -R3 ;  /* 0x00000001a1a1d824 */ /* 0x000fe200078e0a03 */
[C---:B------:R-:W-:Y:S01]  /*91f0*/  ISETP.GT.U32.AND P5, PT, R3.reuse, R168, PT ;  /* 0x000000a80300720c */ /* 0x040fe20003fa4070 */
[----:B------:R-:W-:Y:S02]  /*9200*/  IMAD R248, R3, R126, R248 ;  /* 0x0000007e03f87224 */ /* 0x000fe400078e02f8 */
[----:B------:R-:W-:-:S04]  /*9210*/  IMAD.HI.U32 R126, R11, R249, RZ ;  /* 0x000000f90b7e7227 */ /* 0x000fc800078e00ff */
[----:B--2---:R-:W-:Y:S02]  /*9220*/  VIADD R0, R7, 0xfc ;  /* 0x000000fc07007836 */ /* 0x004fe40000000000 */
[--C-:B------:R-:W-:Y:S01]  /*9230*/  @!P2 IMAD.IADD R165, R165, 0x1, -R3.reuse ;  /* 0x00000001a5a5a824 */ /* 0x100fe200078e0a03 */
[----:B------:R-:W-:Y:S01]  /*9240*/  ISETP.GT.U32.AND P2, PT, R3, R172, PT ;  /* 0x000000ac0300720c */ /* 0x000fe20003f44070 */
[--C-:B------:R-:W-:Y:S01]  /*9250*/  @!P4 IMAD.IADD R167, R167, 0x1, -R3.reuse ;  /* 0x00000001a7a7c824 */ /* 0x100fe200078e0a03 */
[----:B------:R2:W-:Y:S01]  /*9260*/  STL [R1+0x1148], R0 ;  /* 0x0011480001007387 */ /* 0x0005e20000100800 */
[----:B------:R-:W-:Y:S01]  /*9270*/  IABS R250, R0 ;  /* 0x0000000000fa7213 */ /* 0x000fe20000000000 */
[----:B------:R-:W-:Y:S01]  /*9280*/  IMAD.MOV R126, RZ, RZ, -R126 ;  /* 0x000000ffff7e7224 */ /* 0x000fe200078e0a7e */
[----:B------:R-:W-:Y:S01]  /*9290*/  ISETP.GT.U32.AND P4, PT, R3, R174, PT ;  /* 0x000000ae0300720c */ /* 0x000fe20003f84070 */
[--C-:B------:R-:W-:Y:S01]  /*92a0*/  @!P6 IMAD.IADD R151, R151, 0x1, -R3.reuse ;  /* 0x000000019797e824 */ /* 0x100fe200078e0a03 */
[----:B------:R-:W-:Y:S01]  /*92b0*/  ISETP.GT.U32.AND P6, PT, R3, R163, PT ;  /* 0x000000a30300720c */ /* 0x000fe20003fc4070 */
[----:B------:R-:W-:Y:S01]  /*92c0*/  @!P3 IMAD.IADD R173, R173, 0x1, -R3 ;  /* 0x00000001adadb824 */ /* 0x000fe200078e0a03 */
[----:B------:R-:W-:Y:S01]  /*92d0*/  @!P1 IADD3 R171, R171, -R3, RZ ;  /* 0x80000003abab9210 */ /* 0x000fe20007ffe0ff */
[----:B--2---:R-:W-:Y:S01]  /*92e0*/  VIADD R0, R7, 0xfd ;  /* 0x000000fd07007836 */ /* 0x004fe20000000000 */
[C---:B------:R-:W-:Y:S01]  /*92f0*/  ISETP.GT.U32.AND P1, PT, R3.reuse, R165, PT ;  /* 0x000000a50300720c */ /* 0x040fe20003f24070 */
[C---:B------:R-:W-:Y:S01]  /*9300*/  IMAD R249, R3.reuse, R126, R249 ;  /* 0x0000007e03f97224 */ /* 0x040fe200078e02f9 */
[----:B------:R-:W-:Y:S01]  /*9310*/  ISETP.GT.U32.AND P3, PT, R3, R167, PT ;  /* 0x000000a70300720c */ /* 0x000fe20003f64070 */
[----:B------:R-:W-:Y:S01]  /*9320*/  IMAD.HI.U32 R126, R11, R250, RZ ;  /* 0x000000fa0b7e7227 */ /* 0x000fe200078e00ff */
[----:B------:R2:W-:Y:S01]  /*9330*/  STL [R1+0x1144], R0 ;  /* 0x0011440001007387 */ /* 0x0005e20000100800 */
[----:B------:R-:W-:-:S02]  /*9340*/  IABS R251, R0 ;  /* 0x0000000000fb7213 */ /* 0x000fc40000000000 */
[----:B------:R-:W-:Y:S02]  /*9350*/  @!P0 IADD3 R162, R162, -R3, RZ ;  /* 0x80000003a2a28210 */ /* 0x000fe40007ffe0ff */
[----:B------:R-:W-:Y:S01]  /*9360*/  ISETP.GT.U32.AND P0, PT, R3, R169, PT ;  /* 0x000000a90300720c */ /* 0x000fe20003f04070 */
[--C-:B------:R-:W-:Y:S02]  /*9370*/  @!P5 IMAD.IADD R168, R168, 0x1, -R3.reuse ;  /* 0x00000001a8a8d824 */ /* 0x100fe400078e0a03 */
[----:B--2---:R-:W-:Y:S01]  /*9380*/  VIADD R0, R7, 0xfe ;  /* 0x000000fe07007836 */ /* 0x004fe20000000000 */
[C---:B------:R-:W-:Y:S01]  /*9390*/  ISETP.GT.U32.AND P5, PT, R3.reuse, R175, PT ;  /* 0x000000af0300720c */ /* 0x040fe20003fa4070 */
[----:B------:R-:W-:Y:S02]  /*93a0*/  IMAD.MOV R126, RZ, RZ, -R126 ;  /* 0x000000ffff7e7224 */ /* 0x000fe400078e0a7e */
[--C-:B------:R-:W-:Y:S01]  /*93b0*/  @!P2 IMAD.IADD R172, R172, 0x1, -R3.reuse ;  /* 0x00000001acaca824 */ /* 0x100fe200078e0a03 */
[----:B------:R-:W-:Y:S01]  /*93c0*/  IABS R252, R0 ;  /* 0x0000000000fc7213 */ /* 0x000fe20000000000 */
[--C-:B------:R-:W-:Y:S01]  /*93d0*/  @!P4 IMAD.IADD R174, R174, 0x1, -R3.reuse ;  /* 0x00000001aeaec824 */ /* 0x100fe200078e0a03 */
[C---:B------:R-:W-:Y:S01]  /*93e0*/  ISETP.GT.U32.AND P2, PT, R3.reuse, R166, PT ;  /* 0x000000a60300720c */ /* 0x040fe20003f44070 */
[C---:B------:R-:W-:Y:S01]  /*93f0*/  IMAD R250, R3.reuse, R126, R250 ;  /* 0x0000007e03fa7224 */ /* 0x040fe200078e02fa */
[----:B------:R-:W-:Y:S01]  /*9400*/  ISETP.GT.U32.AND P4, PT, R3, R168, PT ;  /* 0x000000a80300720c */ /* 0x000fe20003f84070 */
[----:B------:R-:W-:Y:S01]  /*9410*/  @!P6 IMAD.IADD R163, R163, 0x1, -R3 ;  /* 0x00000001a3a3e824 */ /* 0x000fe200078e0a03 */
[----:B------:R-:W-:Y:S01]  /*9420*/  ISETP.GT.U32.AND P6, PT, R3, R170, PT ;  /* 0x000000aa0300720c */ /* 0x000fe20003fc4070 */
[----:B------:R-:W-:Y:S01]  /*9430*/  IMAD.HI.U32 R126, R11, R251, RZ ;  /* 0x000000fb0b7e7227 */ /* 0x000fe200078e00ff */
[----:B------:R-:W-:-:S03]  /*9440*/  @!P3 IADD3 R167, R167, -R3, RZ ;  /* 0x80000003a7a7b210 */ /* 0x000fc60007ffe0ff */
[----:B------:R-:W-:Y:S01]  /*9450*/  @!P1 IMAD.IADD R165, R165, 0x1, -R3 ;  /* 0x00000001a5a59824 */ /* 0x000fe200078e0a03 */
[----:B------:R-:W-:Y:S01]  /*9460*/  ISETP.GT.U32.AND P1, PT, R3, R171, PT ;  /* 0x000000ab0300720c */ /* 0x000fe20003f24070 */
[----:B------:R-:W-:Y:S01]  /*9470*/  IMAD.HI.U32 R11, R11, R252, RZ ;  /* 0x000000fc0b0b7227 */ /* 0x000fe200078e00ff */
[----:B------:R-:W-:-:S03]  /*9480*/  ISETP.GT.U32.AND P3, PT, R3, R173, PT ;  /* 0x000000ad0300720c */ /* 0x000fc60003f64070 */
[----:B------:R-:W-:Y:S01]  /*9490*/  @!P0 IMAD.IADD R169, R169, 0x1, -R3 ;  /* 0x00000001a9a98824 */ /* 0x000fe200078e0a03 */
[----:B------:R-:W-:Y:S01]  /*94a0*/  ISETP.GT.U32.AND P0, PT, R3, R176, PT ;  /* 0x000000b00300720c */ /* 0x000fe20003f04070 */
[----:B------:R-:W-:Y:S02]  /*94b0*/  IMAD.MOV R126, RZ, RZ, -R126 ;  /* 0x000000ffff7e7224 */ /* 0x000fe400078e0a7e */
[----:B------:R-:W-:Y:S01]  /*94c0*/  IMAD.MOV R11, RZ, RZ, -R11 ;  /* 0x000000ffff0b7224 */ /* 0x000fe200078e0a0b */
[----:B------:R2:W-:Y:S01]  /*94d0*/  STL [R1+0x1140], R0 ;  /* 0x0011400001007387 */ /* 0x0005e20000100800 */
[----:B------:R-:W-:Y:S01]  /*94e0*/  @!P5 IMAD.IADD R175, R175, 0x1, -R3 ;  /* 0x00000001afafd824 */ /* 0x000fe200078e0a03 */
[C---:B------:R-:W-:Y:S01]  /*94f0*/  ISETP.GT.U32.AND P5, PT, R3.reuse, R169, PT ;  /* 0x000000a90300720c */ /* 0x040fe20003fa4070 */
[----:B------:R-:W-:Y:S01]  /*9500*/  IMAD R251, R3, R126, R251 ;  /* 0x0000007e03fb7224 */ /* 0x000fe200078e02fb */
[----:B-1----:R-:W-:Y:S01]  /*9510*/  LOP3.LUT R126, R127, 0x60, RZ, 0xc0, !PT ;  /* 0x000000607f7e7812 */ /* 0x002fe200078ec0ff */
[----:B------:R-:W-:-:S02]  /*9520*/  IMAD R252, R3, R11, R252 ;  /* 0x0000000b03fc7224 */ /* 0x000fc400078e02fc */
[----:B------:R-:W-:Y:S02]  /*9530*/  IMAD.SHL.U32 R11, R127, 0x4, RZ ;  /* 0x000000047f0b7824 */ /* 0x000fe400078e00ff */
[--C-:B------:R-:W-:Y:S01]  /*9540*/  @!P2 IMAD.IADD R166, R166, 0x1, -R3.reuse ;  /* 0x00000001a6a6a824 */ /* 0x100fe200078e0a03 */
[----:B--2---:R-:W2:Y:S01]  /*9550*/  LDL R0, [R1+0xc4c] ;  /* 0x000c4c0001007983 */ /* 0x004ea20000100800 */
[C---:B------:R-:W-:Y:S01]  /*9560*/  ISETP.GT.U32.AND P2, PT, R3.reuse, R172, PT ;  /* 0x000000ac0300720c */ /* 0x040fe20003f44070 */
[--C-:B------:R-:W-:Y:S02]  /*9570*/  @!P4 IMAD.IADD R168, R168, 0x1, -R3.reuse ;  /* 0x00000001a8a8c824 */ /* 0x100fe400078e0a03 */
[----:B------:R-:W3:Y:S01]  /*9580*/  LDL R127, [R1+0xce8] ;  /* 0x000ce800017f7983 */ /* 0x000ee20000100800 */
[----:B------:R-:W-:Y:S01]  /*9590*/  ISETP.GT.U32.AND P4, PT, R3, R174, PT ;  /* 0x000000ae0300720c */ /* 0x000fe20003f84070 */
[--C-:B------:R-:W-:Y:S02]  /*95a0*/  @!P6 IMAD.IADD R170, R170, 0x1, -R3.reuse ;  /* 0x00000001aaaae824 */ /* 0x100fe400078e0a03 */
        /* <DEDUP_REMOVED lines=46> */
[----:B------:R-:W-:Y:S02]  /*9890*/  @!P0 IADD3 R184, R184, -R3, RZ ;  /* 0x80000003b8b88210 */ /* 0x000fe40007ffe0ff */
[----:B------:R-:W-:Y:S01]  /*98a0*/  ISETP.GT.U32.AND P0, PT, R3, R178, PT ;  /* 0x000000b20300720c */ /* 0x000fe20003f04070 */
[--C-:B------:R-:W-:Y:S01]  /*98b0*/  @!P5 IMAD.IADD R189, R189, 0x1, -R3.reuse ;  /* 0x00000001bdbdd824 */ /* 0x100fe200078e0a03 */
[C---:B------:R-:W-:Y:S02]  /*98c0*/  ISETP.GT.U32.AND P6, PT, R3.reuse, R177, PT ;  /* 0x000000b10300720c */ /* 0x040fe40003fc4070 */
[C---:B------:R-:W-:Y:S01]  /*98d0*/  ISETP.GT.U32.AND P5, PT, R3.reuse, R183, PT ;  /* 0x000000b70300720c */ /* 0x040fe20003fa4070 */
[----:B------:R-:W-:Y:S01]  /*98e0*/  @!P4 IMAD.IADD R182, R182, 0x1, -R3 ;  /* 0x00000001b6b6c824 */ /* 0x000fe200078e0a03 */
[----:B------:R-:W-:Y:S02]  /*98f0*/  @!P2 IADD3 R180, R180, -R3, RZ ;  /* 0x80000003b4b4a210 */ /* 0x000fe40007ffe0ff */
[----:B------:R-:W-:-:S02]  /*9900*/  ISETP.GT.U32.AND P2, PT, R3, R186, PT ;  /* 0x000000ba0300720c */ /* 0x000fc40003f44070 */
        /* <DEDUP_REMOVED lines=37> */
[C---:B------:R-:W-:Y:S01]  /*9b60*/  ISETP.GT.U32.AND P5, PT, R3.reuse, R191, PT ;  /* 0x000000bf0300720c */ /* 0x040fe20003fa4070 */
[--C-:B------:R-:W-:Y:S01]  /*9b70*/  @!P2 IMAD.IADD R200, R200, 0x1, -R3.reuse ;  /* 0x00000001c8c8a824 */ /* 0x100fe200078e0a03 */
[C---:B------:R-:W-:Y:S01]  /*9b80*/  ISETP.GT.U32.AND P2, PT, R3.reuse, R194, PT ;  /* 0x000000c20300720c */ /* 0x040fe20003f44070 */
[--C-:B------:R-:W-:Y:S01]  /*9b90*/  @!P4 IMAD.IADD R202, R202, 0x1, -R3.reuse ;  /* 0x00000001cacac824 */ /* 0x100fe200078e0a03 */
[C---:B------:R-:W-:Y:S02]  /*9ba0*/  ISETP.GT.U32.AND P6, PT, R3.reuse, R190, PT ;  /* 0x000000be0300720c */ /* 0x040fe40003fc4070 */
        /* <DEDUP_REMOVED lines=23> */
[----:B------:R-:W-:Y:S01]  /*9d20*/  @!P2 IMAD.IADD R200, R200, 0x1, -R3 ;  /* 0x00000001c8c8a824 */ /* 0x000fe200078e0a03 */
[----:B------:R-:W-:-:S02]  /*9d30*/  ISETP.GT.U32.AND P2, PT, R3, R207, PT ;  /* 0x000000cf0300720c */ /* 0x000fc40003f44070 */
[----:B------:R-:W-:Y:S01]  /*9d40*/  @!P6 IADD3 R202, R202, -R3, RZ ;  /* 0x80000003cacae210 */ /* 0x000fe20007ffe0ff */
[--C-:B------:R-:W-:Y:S01]  /*9d50*/  @!P4 IMAD.IADD R203, R203, 0x1, -R3.reuse ;  /* 0x00000001cbcbc824 */ /* 0x100fe200078e0a03 */
[C---:B------:R-:W-:Y:S02]  /*9d60*/  ISETP.GT.U32.AND P6, PT, R3.reuse, R209, PT ;  /* 0x000000d10300720c */ /* 0x040fe40003fc4070 */
        /* <DEDUP_REMOVED lines=15> */
[----:B------:R-:W-:Y:S01]  /*9e60*/  ISETP.GT.U32.AND P1, PT, R3, R207, PT ;  /* 0x000000cf0300720c */ /* 0x000fe20003f24070 */
[--C-:B------:R-:W-:Y:S01]  /*9e70*/  @!P3 IMAD.IADD R215, R215, 0x1, -R3.reuse ;  /* 0x00000001d7d7b824 */ /* 0x100fe200078e0a03 */
[----:B------:R-:W-:Y:S01]  /*9e80*/  ISETP.GT.U32.AND P3, PT, R3, R209, PT ;  /* 0x000000d10300720c */ /* 0x000fe20003f64070 */
[----:B------:R-:W-:Y:S02]  /*9e90*/  @!P0 IMAD.IADD R205, R205, 0x1, -R3 ;  /* 0x00000001cdcd8824 */ /* 0x000fe400078e0a03 */
[----:B------:R-:W-:-:S03]  /*9ea0*/  @!P5 IADD3 R211, R211, -R3, RZ ;  /* 0x80000003d3d3d210 */ /* 0x000fc60007ffe0ff */
[C---:B------:R-:W-:Y:S01]  /*9eb0*/  ISETP.GT.U32.AND P5, PT, R3.reuse, R205, PT ;  /* 0x000000cd0300720c */ /* 0x040fe20003fa4070 */
[--C-:B------:R-:W-:Y:S01]  /*9ec0*/  @!P2 IMAD.IADD R214, R214, 0x1, -R3.reuse ;  /* 0x00000001d6d6a824 */ /* 0x100fe200078e0a03 */
[C---:B------:R-:W-:Y:S01]  /*9ed0*/  ISETP.GT.U32.AND P2, PT, R3.reuse, R208, PT ;  /* 0x000000d00300720c */ /* 0x040fe20003f44070 */
[--C-:B------:R-:W-:Y:S01]  /*9ee0*/  @!P4 IMAD.IADD R204, R204, 0x1, -R3.reuse ;  /* 0x00000001ccccc824 */ /* 0x100fe200078e0a03 */
[----:B------:R-:W-:Y:S02]  /*9ef0*/  ISETP.GT.U32.AND P4, PT, R3, R210, PT ;  /* 0x000000d20300720c */ /* 0x000fe40003f84070 */
[----:B------:R-:W-:Y:S01]  /*9f00*/  @!P1 IADD3 R207, R207, -R3, RZ ;  /* 0x80000003cfcf9210 */ /* 0x000fe20007ffe0ff */
[----:B------:R-:W-:Y:S01]  /*9f10*/  @!P3 IMAD.IADD R209, R209, 0x1, -R3 ;  /* 0x00000001d1d1b824 */ /* 0x000fe200078e0a03 */
[C---:B------:R-:W-:Y:S02]  /*9f20*/  ISETP.GT.U32.AND P1, PT, R3.reuse, R213, PT ;  /* 0x000000d50300720c */ /* 0x040fe40003f24070 */
[----:B------:R-:W-:-:S03]  /*9f30*/  ISETP.GT.U32.AND P3, PT, R3, R216, PT ;  /* 0x000000d80300720c */ /* 0x000fc60003f64070 */
        /* <DEDUP_REMOVED lines=8> */
[C---:B------:R-:W-:Y:S01]  /*9fc0*/  ISETP.GT.U32.AND P1, PT, R3.reuse, R220, PT ;  /* 0x000000dc0300720c */ /* 0x040fe20003f24070 */
        /* <DEDUP_REMOVED lines=14> */
[--C-:B------:R-:W-:Y:S02]  /*a0b0*/  @!P5 IMAD.IADD R218, R218, 0x1, -R3.reuse ;  /* 0x00000001dadad824 */ /* 0x100fe400078e0a03 */
[-C--:B------:R-:W-:Y:S02]  /*a0c0*/  @!P6 IADD3 R215, R215, -R3.reuse, RZ ;  /* 0x80000003d7d7e210 */ /* 0x080fe40007ffe0ff */
[--C-:B------:R-:W-:Y:S01]  /*a0d0*/  @!P2 IMAD.IADD R221, R221, 0x1, -R3.reuse ;  /* 0x00000001dddda824 */ /* 0x100fe200078e0a03 */
[C---:B------:R-:W-:Y:S02]  /*a0e0*/  ISETP.GT.U32.AND P6, PT, R3.reuse, R222, PT ;  /* 0x000000de0300720c */ /* 0x040fe40003fc4070 */
[----:B------:R-:W-:Y:S02]  /*a0f0*/  @!P4 IADD3 R224, R224, -R3, RZ ;  /* 0x80000003e0e0c210 */ /* 0x000fe40007ffe0ff */
[----:B------:R-:W-:Y:S01]  /*a100*/  ISETP.GT.U32.AND P4, PT, R3, R218, PT ;  /* 0x000000da0300720c */ /* 0x000fe20003f84070 */
[--C-:B------:R-:W-:Y:S01]  /*a110*/  @!P1 IMAD.IADD R227, R227, 0x1, -R3.reuse ;  /* 0x00000001e3e39824 */ /* 0x100fe200078e0a03 */
[----:B------:R-:W-:Y:S01]  /*a120*/  ISETP.GT.U32.AND P1, PT, R3, R221, PT ;  /* 0x000000dd0300720c */ /* 0x000fe20003f24070 */
[----:B------:R-:W-:Y:S01]  /*a130*/  @!P3 IMAD.IADD R217, R217, 0x1, -R3 ;  /* 0x00000001d9d9b824 */ /* 0x000fe200078e0a03 */
[----:B------:R-:W-:-:S02]  /*a140*/  ISETP.GT.U32.AND P3, PT, R3, R223, PT ;  /* 0x000000df0300720c */ /* 0x000fc40003f64070 */
[----:B------:R-:W-:-:S03]  /*a150*/  ISETP.GT.U32.AND P2, PT, R3, R228, PT ;  /* 0x000000e40300720c */ /* 0x000fc60003f44070 */
[----:B------:R-:W-:Y:S01]  /*a160*/  @!P6 IMAD.IADD R222, R222, 0x1, -R3 ;  /* 0x00000001dedee824 */ /* 0x000fe200078e0a03 */
[----:B------:R-:W-:-:S03]  /*a170*/  ISETP.GT.U32.AND P6, PT, R3, R216, PT ;  /* 0x000000d80300720c */ /* 0x000fc60003fc4070 */
[--C-:B------:R-:W-:Y:S01]  /*a180*/  @!P4 IMAD.IADD R218, R218, 0x1, -R3.reuse ;  /* 0x00000001dadac824 */ /* 0x100fe200078e0a03 */
[----:B------:R-:W-:Y:S01]  /*a190*/  ISETP.GT.U32.AND P4, PT, R3, R224, PT ;  /* 0x000000e00300720c */ /* 0x000fe20003f84070 */
[--C-:B------:R-:W-:Y:S01]  /*a1a0*/  @!P1 IMAD.IADD R221, R221, 0x1, -R3.reuse ;  /* 0x00000001dddd9824 */ /* 0x100fe200078e0a03 */
[----:B------:R-:W-:Y:S01]  /*a1b0*/  ISETP.GT.U32.AND P1, PT, R3, R227, PT ;  /* 0x000000e30300720c */ /* 0x000fe20003f24070 */
[--C-:B------:R-:W-:Y:S01]  /*a1c0*/  @!P3 IMAD.IADD R223, R223, 0x1, -R3.reuse ;  /* 0x00000001dfdfb824 */ /* 0x100fe200078e0a03 */
[----:B------:R-:W-:Y:S01]  /*a1d0*/  ISETP.GT.U32.AND P3, PT, R3, R230, PT ;  /* 0x000000e60300720c */ /* 0x000fe20003f64070 */
[----:B------:R-:W-:-:S04]  /*a1e0*/  @!P2 IMAD.IADD R228, R228, 0x1, -R3 ;  /* 0x00000001e4e4a824 */ /* 0x000fc800078e0a03 */
[----:B------:R-:W-:Y:S01]  /*a1f0*/  @!P6 IMAD.IADD R216, R216, 0x1, -R3 ;  /* 0x00000001d8d8e824 */ /* 0x000fe200078e0a03 */
[----:B------:R-:W-:-:S03]  /*a200*/  ISETP.GT.U32.AND P6, PT, R3, R228, PT ;  /* 0x000000e40300720c */ /* 0x000fc60003fc4070 */
[--C-:B------:R-:W-:Y:S01]  /*a210*/  @!P4 IMAD.IADD R224, R224, 0x1, -R3.reuse ;  /* 0x00000001e0e0c824 */ /* 0x100fe200078e0a03 */
[----:B------:R-:W-:Y:S01]  /*a220*/  ISETP.GT.U32.AND P4, PT, R3, R231, PT ;  /* 0x000000e70300720c */ /* 0x000fe20003f84070 */
[--C-:B------:R-:W-:Y:S01]  /*a230*/  @!P1 IMAD.IADD R227, R227, 0x1, -R3.reuse ;  /* 0x00000001e3e39824 */ /* 0x100fe200078e0a03 */
[C---:B------:R-:W-:Y:S01]  /*a240*/  ISETP.GT.U32.AND P1, PT, R3.reuse, R234, PT ;  /* 0x000000ea0300720c */ /* 0x040fe20003f24070 */
[----:B------:R-:W-:Y:S01]  /*a250*/  @!P3 IMAD.IADD R230, R230, 0x1, -R3 ;  /* 0x00000001e6e6b824 */ /* 0x000fe200078e0a03 */
[----:B------:R-:W-:-:S05]  /*a260*/  ISETP.GT.U32.AND P3, PT, R3, R237, PT ;  /* 0x000000ed0300720c */ /* 0x000fca0003f64070 */
[----:B------:R-:W-:Y:S01]  /*a270*/  @!P6 IMAD.IADD R228, R228, 0x1, -R3 ;  /* 0x00000001e4e4e824 */ /* 0x000fe200078e0a03 */
[----:B------:R-:W-:-:S03]  /*a280*/  ISETP.GT.U32.AND P6, PT, R3, R235, PT ;  /* 0x000000eb0300720c */ /* 0x000fc60003fc4070 */
[--C-:B------:R-:W-:Y:S02]  /*a290*/  @!P4 IMAD.IADD R231, R231, 0x1, -R3.reuse ;  /* 0x00000001e7e7c824 */ /* 0x100fe400078e0a03 */
[--C-:B------:R-:W-:Y:S01]  /*a2a0*/  @!P1 IMAD.IADD R234, R234, 0x1, -R3.reuse ;  /* 0x00000001eaea9824 */ /* 0x100fe200078e0a03 */
[----:B------:R-:W-:Y:S01]  /*a2b0*/  ISETP.GT.U32.AND P1, PT, R3, R241, PT ;  /* 0x000000f10300720c */ /* 0x000fe20003f24070 */
[----:B------:R-:W-:Y:S01]  /*a2c0*/  @!P3 IMAD.IADD R237, R237, 0x1, -R3 ;  /* 0x00000001ededb824 */ /* 0x000fe200078e0a03 */
[----:B------:R-:W-:-:S05]  /*a2d0*/  ISETP.GT.U32.AND P3, PT, R3, R231, PT ;  /* 0x000000e70300720c */ /* 0x000fca0003f64070 */
[----:B------:R-:W-:-:S06]  /*a2e0*/  @!P6 IMAD.IADD R235, R235, 0x1, -R3 ;  /* 0x00000001ebebe824 */ /* 0x000fcc00078e0a03 */
[--C-:B------:R-:W-:Y:S01]  /*a2f0*/  @!P1 IMAD.IADD R241, R241, 0x1, -R3.reuse ;  /* 0x00000001f1f19824 */ /* 0x100fe200078e0a03 */
[----:B------:R-:W-:Y:S01]  /*a300*/  ISETP.GT.U32.AND P1, PT, R3, R235, PT ;  /* 0x000000eb0300720c */ /* 0x000fe20003f24070 */
[----:B------:R-:W-:Y:S01]  /*a310*/  @!P3 IMAD.IADD R231, R231, 0x1, -R3 ;  /* 0x00000001e7e7b824 */ /* 0x000fe200078e0a03 */
[----:B------:R-:W-:-:S11]  /*a320*/  ISETP.GT.U32.AND P3, PT, R3, R237, PT ;  /* 0x000000ed0300720c */ /* 0x000fd60003f64070 */
[--C-:B------:R-:W-:Y:S01]  /*a330*/  @!P1 IMAD.IADD R235, R235, 0x1, -R3.reuse ;  /* 0x00000001ebeb9824 */ /* 0x100fe200078e0a03 */
[----:B------:R-:W-:Y:S01]  /*a340*/  ISETP.GT.U32.AND P1, PT, R3, R242, PT ;  /* 0x000000f20300720c */ /* 0x000fe20003f24070 */
[----:B------:R-:W-:Y:S01]  /*a350*/  @!P3 IMAD.IADD R237, R237, 0x1, -R3 ;  /* 0x00000001ededb824 */ /* 0x000fe200078e0a03 */
[----:B------:R-:W-:-:S11]  /*a360*/  ISETP.GT.U32.AND P3, PT, R3, R244, PT ;  /* 0x000000f40300720c */ /* 0x000fd60003f64070 */
[----:B------:R-:W-:Y:S02]  /*a370*/  @!P1 IADD3 R242, R242, -R3, RZ ;  /* 0x80000003f2f29210 */ /* 0x000fe40007ffe0ff */
[C---:B------:R-:W-:Y:S01]  /*a380*/  ISETP.GT.U32.AND P1, PT, R3.reuse, R249, PT ;  /* 0x000000f90300720c */ /* 0x040fe20003f24070 */
[----:B------:R-:W-:Y:S01]  /*a390*/  @!P3 IMAD.IADD R244, R244, 0x1, -R3 ;  /* 0x00000001f4f4b824 */ /* 0x000fe200078e0a03 */
[----:B------:R-:W-:Y:S02]  /*a3a0*/  ISETP.GT.U32.AND P3, PT, R3, R251, PT ;  /* 0x000000fb0300720c */ /* 0x000fe40003f64070 */
[----:B------:R-:W-:-:S09]  /*a3b0*/  LOP3.LUT R11, R11, 0x7c, RZ, 0xc0, !PT ;  /* 0x0000007c0b0b7812 */ /* 0x000fd200078ec0ff */
[--C-:B------:R-:W-:Y:S01]  /*a3c0*/  @!P1 IMAD.IADD R249, R249, 0x1, -R3.reuse ;  /* 0x00000001f9f99824 */ /* 0x100fe200078e0a03 */
[----:B--2---:R-:W-:Y:S01]  /*a3d0*/  ISETP.GE.AND P1, PT, R0, RZ, PT ;  /* 0x000000ff0000720c */ /* 0x004fe20003f26270 */
[----:B------:R-:W-:Y:S01]  /*a3e0*/  @!P3 IMAD.IADD R251, R251, 0x1, -R3 ;  /* 0x00000001fbfbb824 */ /* 0x000fe200078e0a03 */
[----:B---3--:R-:W-:Y:S01]  /*a3f0*/  ISETP.NE.AND P3, PT, R127, RZ, PT ;  /* 0x000000ff7f00720c */ /* 0x008fe20003f65270 */
[----:B------:R-:W-:-:S05]  /*a400*/  IMAD R11, R126, 0x400, R11 ;  /* 0x000004007e0b7824 */ /* 0x000fca00078e020b */
[----:B------:R1:W-:Y:S04]  /*a410*/  STL [R1+0x152c], R11 ;  /* 0x00152c0b01007387 */ /* 0x0003e80000100800 */
[----:B------:R-:W2:Y:S01]  /*a420*/  LDL R0, [R1+0xcec] ;  /* 0x000cec0001007983 */ /* 0x000ea20000100800 */
[----:B------:R-:W-:Y:S02]  /*a430*/  @!P1 IMAD.MOV R2, RZ, RZ, -R2 ;  /* 0x000000ffff029224 */ /* 0x000fe400078e0a02 */
[----:B------:R-:W-:Y:S02]  /*a440*/  @!P3 LOP3.LUT R2, RZ, R127, RZ, 0x33, !PT ;  /* 0x0000007fff02b212 */ /* 0x000fe400078e33ff */
[----:B------:R-:W3:Y:S03]  /*a450*/  LDL R127, [R1+0x113c] ;  /* 0x00113c00017f7983 */ /* 0x000ee60000100800 */
[----:B------:R-:W-:Y:S01]  /*a460*/  IMAD R126, R2, UR5, RZ ;  /* 0x00000005027e7c24 */ /* 0x000fe2000f8e02ff */
[----:B-1----:R-:W4:Y:S04]  /*a470*/  LDL R11, [R1+0x1130] ;  /* 0x00113000010b7983 */ /* 0x002f280000100800 */
[----:B------:R1:W-:Y:S04]  /*a480*/  STL [R1+0x1530], R7 ;  /* 0x0015300701007387 */ /* 0x0003e80000100800 */
[----:B------:R-:W2:Y:S01]  /*a490*/  LDL R2, [R1+0x1528] ;  /* 0x0015280001027983 */ /* 0x000ea20000100800 */
[----:B------:R-:W-:-:S13]  /*a4a0*/  ISETP.GT.U32.AND P0, PT, R3, R212, PT ;  /* 0x000000d40300720c */ /* 0x000fda0003f04070 */
[----:B------:R-:W-:Y:S01]  /*a4b0*/  @!P0 IMAD.IADD R212, R212, 0x1, -R3 ;  /* 0x00000001d4d48824 */ /* 0x000fe200078e0a03 */
[----:B------:R-:W-:-:S13]  /*a4c0*/  ISETP.GT.U32.AND P0, PT, R3, R206, PT ;  /* 0x000000ce0300720c */ /* 0x000fda0003f04070 */
[----:B------:R-:W-:Y:S01]  /*a4d0*/  @!P0 IMAD.IADD R206, R206, 0x1, -R3 ;  /* 0x00000001cece8824 */ /* 0x000fe200078e0a03 */
[----:B------:R-:W-:-:S13]  /*a4e0*/  ISETP.GT.U32.AND P0, PT, R3, R212, PT ;  /* 0x000000d40300720c */ /* 0x000fda0003f04070 */
[----:B------:R-:W-:Y:S01]  /*a4f0*/  @!P0 IMAD.IADD R212, R212, 0x1, -R3 ;  /* 0x00000001d4d48824 */ /* 0x000fe200078e0a03 */
[C---:B------:R-:W-:Y:S02]  /*a500*/  ISETP.GT.U32.AND P0, PT, R3.reuse, R219, PT ;  /* 0x000000db0300720c */ /* 0x040fe40003f04070 */
[----:B------:R-:W-:-:S11]  /*a510*/  ISETP.GT.U32.AND P5, PT, R3, R225, PT ;  /* 0x000000e10300720c */ /* 0x000fd60003fa4070 */
[--C-:B------:R-:W-:Y:S01]  /*a520*/  @!P0 IMAD.IADD R219, R219, 0x1, -R3.reuse ;  /* 0x00000001dbdb8824 */ /* 0x100fe200078e0a03 */
[----:B------:R-:W-:Y:S01]  /*a530*/  ISETP.GT.U32.AND P0, PT, R3, R226, PT ;  /* 0x000000e20300720c */ /* 0x000fe20003f04070 */
[----:B------:R-:W-:-:S03]  /*a540*/  @!P5 IMAD.IADD R225, R225, 0x1, -R3 ;  /* 0x00000001e1e1d824 */ /* 0x000fc600078e0a03 */
[C---:B------:R-:W-:Y:S02]  /*a550*/  ISETP.GT.U32.AND P5, PT, R3.reuse, R219, PT ;  /* 0x000000db0300720c */ /* 0x040fe40003fa4070 */
[----:B------:R-:W-:-:S07]  /*a560*/  ISETP.GT.U32.AND P2, PT, R3, R222, PT ;  /* 0x000000de0300720c */ /* 0x000fce0003f44070 */
[----:B------:R-:W-:Y:S01]  /*a570*/  @!P0 IMAD.IADD R226, R226, 0x1, -R3 ;  /* 0x00000001e2e28824 */ /* 0x000fe200078e0a03 */
[----:B------:R-:W-:-:S03]  /*a580*/  ISETP.GT.U32.AND P0, PT, R3, R220, PT ;  /* 0x000000dc0300720c */ /* 0x000fc60003f04070 */
[--C-:B------:R-:W-:Y:S01]  /*a590*/  @!P5 IMAD.IADD R219, R219, 0x1, -R3.reuse ;  /* 0x00000001dbdbd824 */ /* 0x100fe200078e0a03 */
[C---:B------:R-:W-:Y:S01]  /*a5a0*/  ISETP.GT.U32.AND P5, PT, R3.reuse, R225, PT ;  /* 0x000000e10300720c */ /* 0x040fe20003fa4070 */
[----:B------:R-:W-:Y:S01]  /*a5b0*/  @!P2 IMAD.IADD R222, R222, 0x1, -R3 ;  /* 0x00000001dedea824 */ /* 0x000fe200078e0a03 */
[----:B------:R-:W-:-:S07]  /*a5c0*/  ISETP.GT.U32.AND P2, PT, R3, R229, PT ;  /* 0x000000e50300720c */ /* 0x000fce0003f44070 */
[-C--:B------:R-:W-:Y:S02]  /*a5d0*/  @!P0 IADD3 R220, R220, -R3.reuse, RZ ;  /* 0x80000003dcdc8210 */ /* 0x080fe40007ffe0ff */
[----:B------:R-:W-:Y:S02]  /*a5e0*/  ISETP.GT.U32.AND P0, PT, R3, R226, PT ;  /* 0x000000e20300720c */ /* 0x000fe40003f04070 */
[----:B------:R-:W-:Y:S01]  /*a5f0*/  @!P5 IMAD.IADD R225, R225, 0x1, -R3 ;  /* 0x00000001e1e1d824 */ /* 0x000fe200078e0a03 */
[----:B------:R-:W-:Y:S02]  /*a600*/  ISETP.GT.U32.AND P5, PT, R3, R232, PT ;  /* 0x000000e80300720c */ /* 0x000fe40003fa4070 */
[----:B------:R-:W-:Y:S02]  /*a610*/  @!P2 IADD3 R229, R229, -R3, RZ ;  /* 0x80000003e5e5a210 */ /* 0x000fe40007ffe0ff */
[----:B------:R-:W-:-:S06]  /*a620*/  ISETP.GT.U32.AND P2, PT, R3, R236, PT ;  /* 0x000000ec0300720c */ /* 0x000fcc0003f44070 */
[--C-:B------:R-:W-:Y:S01]  /*a630*/  @!P0 IMAD.IADD R226, R226, 0x1, -R3.reuse ;  /* 0x00000001e2e28824 */ /* 0x100fe200078e0a03 */
[C---:B------:R-:W-:Y:S02]  /*a640*/  ISETP.GT.U32.AND P0, PT, R3.reuse, R233, PT ;  /* 0x000000e90300720c */ /* 0x040fe40003f04070 */
[C---:B------:R-:W-:Y:S01]  /*a650*/  ISETP.GT.U32.AND P4, PT, R3.reuse, R238, PT ;  /* 0x000000ee0300720c */ /* 0x040fe20003f84070 */
[--C-:B------:R-:W-:Y:S01]  /*a660*/  @!P5 IMAD.IADD R232, R232, 0x1, -R3.reuse ;  /* 0x00000001e8e8d824 */ /* 0x100fe200078e0a03 */
[C---:B------:R-:W-:Y:S02]  /*a670*/  ISETP.GT.U32.AND P5, PT, R3.reuse, R239, PT ;  /* 0x000000ef0300720c */ /* 0x040fe40003fa4070 */
[----:B------:R-:W-:Y:S01]  /*a680*/  @!P2 IMAD.IADD R236, R236, 0x1, -R3 ;  /* 0x00000001ececa824 */ /* 0x000fe200078e0a03 */
[----:B------:R-:W-:-:S06]  /*a690*/  ISETP.GT.U32.AND P2, PT, R3, R230, PT ;  /* 0x000000e60300720c */ /* 0x000fcc0003f44070 */
[--C-:B------:R-:W-:Y:S01]  /*a6a0*/  @!P0 IMAD.IADD R233, R233, 0x1, -R3.reuse ;  /* 0x00000001e9e98824 */ /* 0x100fe200078e0a03 */
[----:B------:R-:W-:Y:S02]  /*a6b0*/  ISETP.GT.U32.AND P0, PT, R3, R240, PT ;  /* 0x000000f00300720c */ /* 0x000fe40003f04070 */
[----:B------:R-:W-:Y:S01]  /*a6c0*/  @!P4 IADD3 R238, R238, -R3, RZ ;  /* 0x80000003eeeec210 */ /* 0x000fe20007ffe0ff */
[--C-:B------:R-:W-:Y:S01]  /*a6d0*/  @!P5 IMAD.IADD R239, R239, 0x1, -R3.reuse ;  /* 0x00000001efefd824 */ /* 0x100fe200078e0a03 */
[C---:B------:R-:W-:Y:S02]  /*a6e0*/  ISETP.GT.U32.AND P4, PT, R3.reuse, R232, PT ;  /* 0x000000e80300720c */ /* 0x040fe40003f84070 */
[C---:B------:R-:W-:Y:S01]  /*a6f0*/  ISETP.GT.U32.AND P5, PT, R3.reuse, R233, PT ;  /* 0x000000e90300720c */ /* 0x040fe20003fa4070 */
[----:B------:R-:W-:Y:S01]  /*a700*/  @!P2 IMAD.IADD R230, R230, 0x1, -R3 ;  /* 0x00000001e6e6a824 */ /* 0x000fe200078e0a03 */
[C---:B------:R-:W-:Y:S02]  /*a710*/  ISETP.GT.U32.AND P2, PT, R3.reuse, R236, PT ;  /* 0x000000ec0300720c */ /* 0x040fe40003f44070 */
[----:B------:R-:W-:-:S03]  /*a720*/  ISETP.GT.U32.AND P6, PT, R3, R229, PT ;  /* 0x000000e50300720c */ /* 0x000fc60003fc4070 */
[----:B------:R-:W-:Y:S01]  /*a730*/  @!P0 IMAD.IADD R240, R240, 0x1, -R3 ;  /* 0x00000001f0f08824 */ /* 0x000fe200078e0a03 */
[----:B------:R-:W-:-:S03]  /*a740*/  ISETP.GT.U32.AND P0, PT, R3, R234, PT ;  /* 0x000000ea0300720c */ /* 0x000fc60003f04070 */
[--C-:B------:R-:W-:Y:S01]  /*a750*/  @!P4 IMAD.IADD R232, R232, 0x1, -R3.reuse ;  /* 0x00000001e8e8c824 */ /* 0x100fe200078e0a03 */
[----:B------:R-:W-:Y:S02]  /*a760*/  ISETP.GT.U32.AND P4, PT, R3, R238, PT ;  /* 0x000000ee0300720c */ /* 0x000fe40003f84070 */
[----:B------:R-:W-:Y:S02]  /*a770*/  @!P5 IADD3 R233, R233, -R3, RZ ;  /* 0x80000003e9e9d210 */ /* 0x000fe40007ffe0ff */
[C---:B------:R-:W-:Y:S01]  /*a780*/  ISETP.GT.U32.AND P5, PT, R3.reuse, R239, PT ;  /* 0x000000ef0300720c */ /* 0x040fe20003fa4070 */
[--C-:B------:R-:W-:Y:S01]  /*a790*/  @!P2 IMAD.IADD R236, R236, 0x1, -R3.reuse ;  /* 0x00000001ececa824 */ /* 0x100fe200078e0a03 */
[----:B------:R-:W-:Y:S01]  /*a7a0*/  ISETP.GT.U32.AND P2, PT, R3, R243, PT ;  /* 0x000000f30300720c */ /* 0x000fe20003f44070 */
[--C-:B------:R-:W-:Y:S02]  /*a7b0*/  @!P6 IMAD.IADD R229, R229, 0x1, -R3.reuse ;  /* 0x00000001e5e5e824 */ /* 0x100fe400078e0a03 */
[----:B------:R-:W-:Y:S01]  /*a7c0*/  @!P0 IMAD.IADD R234, R234, 0x1, -R3 ;  /* 0x00000001eaea8824 */ /* 0x000fe200078e0a03 */
[----:B------:R-:W-:-:S02]  /*a7d0*/  ISETP.GT.U32.AND P0, PT, R3, R240, PT ;  /* 0x000000f00300720c */ /* 0x000fc40003f04070 */
[C---:B------:R-:W-:Y:S01]  /*a7e0*/  ISETP.GT.U32.AND P6, PT, R3.reuse, R241, PT ;  /* 0x000000f10300720c */ /* 0x040fe20003fc4070 */
[----:B------:R-:W-:Y:S01]  /*a7f0*/  @!P4 IMAD.IADD R238, R238, 0x1, -R3 ;  /* 0x00000001eeeec824 */ /* 0x000fe200078e0a03 */
[----:B------:R-:W-:-:S03]  /*a800*/  ISETP.GT.U32.AND P4, PT, R3, R245, PT ;  /* 0x000000f50300720c */ /* 0x000fc60003f84070 */
[--C-:B------:R-:W-:Y:S01]  /*a810*/  @!P5 IMAD.IADD R239, R239, 0x1, -R3.reuse ;  /* 0x00000001efefd824 */ /* 0x100fe200078e0a03 */
[----:B------:R-:W-:Y:S01]  /*a820*/  ISETP.GT.U32.AND P5, PT, R3, R246, PT ;  /* 0x000000f60300720c */ /* 0x000fe20003fa4070 */
[----:B------:R-:W-:Y:S01]  /*a830*/  @!P2 IMAD.IADD R243, R243, 0x1, -R3 ;  /* 0x00000001f3f3a824 */ /* 0x000fe200078e0a03 */
[----:B------:R-:W-:-:S03]  /*a840*/  ISETP.GT.U32.AND P2, PT, R3, R250, PT ;  /* 0x000000fa0300720c */ /* 0x000fc60003f44070 */
[--C-:B------:R-:W-:Y:S01]  /*a850*/  @!P0 IMAD.IADD R240, R240, 0x1, -R3.reuse ;  /* 0x00000001f0f08824 */ /* 0x100fe200078e0a03 */
[----:B------:R-:W-:Y:S01]  /*a860*/  ISETP.GT.U32.AND P0, PT, R3, R247, PT ;  /* 0x000000f70300720c */ /* 0x000fe20003f04070 */
[--C-:B------:R-:W-:Y:S01]  /*a870*/  @!P6 IMAD.IADD R241, R241, 0x1, -R3.reuse ;  /* 0x00000001f1f1e824 */ /* 0x100fe200078e0a03 */
[----:B------:R-:W-:Y:S01]  /*a880*/  ISETP.GT.U32.AND P6, PT, R3, R248, PT ;  /* 0x000000f80300720c */ /* 0x000fe20003fc4070 */
[----:B------:R-:W-:Y:S01]  /*a890*/  @!P4 IMAD.IADD R245, R245, 0x1, -R3 ;  /* 0x00000001f5f5c824 */ /* 0x000fe200078e0a03 */
[----:B------:R-:W-:-:S03]  /*a8a0*/  ISETP.GT.U32.AND P4, PT, R3, R252, PT ;  /* 0x000000fc0300720c */ /* 0x000fc60003f84070 */
[--C-:B------:R-:W-:Y:S01]  /*a8b0*/  @!P5 IMAD.IADD R246, R246, 0x1, -R3.reuse ;  /* 0x00000001f6f6d824 */ /* 0x100fe200078e0a03 */
[C---:B------:R-:W-:Y:S02]  /*a8c0*/  ISETP.GT.U32.AND P5, PT, R3.reuse, R242, PT ;  /* 0x000000f20300720c */ /* 0x040fe40003fa4070 */
[----:B------:R-:W-:Y:S02]  /*a8d0*/  @!P2 IADD3 R250, R250, -R3, RZ ;  /* 0x80000003fafaa210 */ /* 0x000fe40007ffe0ff */
[----:B------:R-:W-:Y:S01]  /*a8e0*/  ISETP.GT.U32.AND P2, PT, R3, R245, PT ;  /* 0x000000f50300720c */ /* 0x000fe20003f44070 */
[--C-:B------:R-:W-:Y:S01]  /*a8f0*/  @!P0 IMAD.IADD R247, R247, 0x1, -R3.reuse ;  /* 0x00000001f7f78824 */ /* 0x100fe200078e0a03 */
[C---:B------:R-:W-:Y:S01]  /*a900*/  ISETP.GT.U32.AND P0, PT, R3.reuse, R243, PT ;  /* 0x000000f30300720c */ /* 0x040fe20003f04070 */
[--C-:B------:R-:W-:Y:S01]  /*a910*/  @!P6 IMAD.IADD R248, R248, 0x1, -R3.reuse ;  /* 0x00000001f8f8e824 */ /* 0x100fe200078e0a03 */
[C---:B------:R-:W-:Y:S01]  /*a920*/  ISETP.GT.U32.AND P6, PT, R3.reuse, R244, PT ;  /* 0x000000f40300720c */ /* 0x040fe20003fc4070 */
[----:B------:R-:W-:Y:S01]  /*a930*/  @!P4 IMAD.IADD R252, R252, 0x1, -R3 ;  /* 0x00000001fcfcc824 */ /* 0x000fe200078e0a03 */
[----:B------:R-:W-:-:S03]  /*a940*/  ISETP.GT.U32.AND P1, PT, R3, R249, PT ;  /* 0x000000f90300720c */ /* 0x000fc60003f24070 */
        /* <DEDUP_REMOVED lines=8> */
[C---:B------:R-:W-:Y:S02]  /*a9d0*/  ISETP.GT.U32.AND P6, PT, R3.reuse, R251, PT ;  /* 0x000000fb0300720c */ /* 0x040fe40003fc4070 */
[----:B------:R-:W-:Y:S01]  /*a9e0*/  ISETP.GT.U32.AND P3, PT, R3, R252, PT ;  /* 0x000000fc0300720c */ /* 0x000fe20003f64070 */
[----:B------:R-:W-:-:S02]  /*a9f0*/  @!P1 IMAD.IADD R249, R249, 0x1, -R3 ;  /* 0x00000001f9f99824 */ /* 0x000fc400078e0a03 */
[--C-:B------:R-:W-:Y:S02]  /*aa00*/  @!P5 IMAD.IADD R248, R248, 0x1, -R3.reuse ;  /* 0x00000001f8f8d824 */ /* 0x100fe400078e0a03 */
[--C-:B------:R-:W-:Y:S01]  /*aa10*/  @!P4 IMAD.IADD R246, R246, 0x1, -R3.reuse ;  /* 0x00000001f6f6c824 */ /* 0x100fe200078e0a03 */
[----:B------:R-:W-:Y:S01]  /*aa20*/  ISETP.GE.AND P4, PT, R7, RZ, PT ;  /* 0x000000ff0700720c */ /* 0x000fe20003f86270 */
[--C-:B------:R-:W-:Y:S01]  /*aa30*/  @!P2 IMAD.IADD R250, R250, 0x1, -R3.reuse ;  /* 0x00000001fafaa824 */ /* 0x100fe200078e0a03 */
[----:B-1----:R-:W4:Y:S01]  /*aa40*/  LDL R7, [R1+0x1134] ;  /* 0x0011340001077983 */ /* 0x002f220000100800 */
[----:B------:R-:W-:Y:S02]  /*aa50*/  @!P0 IADD3 R247, R247, -R3, RZ ;  /* 0x80000003f7f78210 */ /* 0x000fe40007ffe0ff */
[--C-:B------:R-:W-:Y:S01]  /*aa60*/  @!P6 IMAD.IADD R251, R251, 0x1, -R3.reuse ;  /* 0x00000001fbfbe824 */ /* 0x100fe200078e0a03 */
[----:B------:R-:W-:Y:S01]  /*aa70*/  STL [R1+0x1558], R248 ;  /* 0x001558f801007387 */ /* 0x000fe20000100800 */
[----:B------:R-:W-:-:S03]  /*aa80*/  @!P3 IMAD.IADD R252, R252, 0x1, -R3 ;  /* 0x00000001fcfcb824 */ /* 0x000fc600078e0a03 */
[----:B------:R1:W-:Y:S04]  /*aa90*/  STL [R1+0x155c], R249 ;  /* 0x00155cf901007387 */ /* 0x0003e80000100800 */
[----:B-1----:R-:W4:Y:S04]  /*aaa0*/  LDL R249, [R1+0x1160] ;  /* 0x0011600001f97983 */ /* 0x002f280000100800 */
[----:B------:R1:W-:Y:S04]  /*aab0*/  STL [R1+0x1560], R250 ;  /* 0x001560fa01007387 */ /* 0x0003e80000100800 */
[----:B-1----:R-:W4:Y:S04]  /*aac0*/  LDL R250, [R1+0x1170] ;  /* 0x0011700001fa7983 */ /* 0x002f280000100800 */
[----:B------:R1:W-:Y:S04]  /*aad0*/  STL [R1+0x1564], R251 ;  /* 0x001564fb01007387 */ /* 0x0003e80000100800 */
[----:B-1----:R-:W4:Y:S01]  /*aae0*/  LDL R251, [R1+0x1164] ;  /* 0x0011640001fb7983 */ /* 0x002f220000100800 */
[----:B--2---:R-:W-:-:S02]  /*aaf0*/  ISETP.GE.AND P0, PT, R2, RZ, PT ;  /* 0x000000ff0200720c */ /* 0x004fc40003f06270 */
[----:B------:R-:W-:-:S04]  /*ab00*/  LEA R2, P1, R126, UR6, 0x2 ;  /* 0x000000067e027c11 */ /* 0x000fc8000f8210ff */
[----:B------:R-:W-:Y:S01]  /*ab10*/  LEA.HI.X.SX32 R3, R126, UR7, 0x2, P1 ;  /* 0x000000077e037c11 */ /* 0x000fe200088f16ff */
[----:B------:R1:W-:Y:S04]  /*ab20*/  STL [R1+0x1538], R2 ;  /* 0x0015380201007387 */ /* 0x0003e80000100800 */
[----:B-1----:R-:W2:Y:S04]  /*ab30*/  LDL R2, [R1+0x115c] ;  /* 0x00115c0001027983 */ /* 0x002ea80000100800 */
[----:B------:R1:W-:Y:S01]  /*ab40*/  STL [R1+0x1534], R3 ;  /* 0x0015340301007387 */ /* 0x0003e20000100800 */
[----:B---3--:R-:W-:-:S02]  /*ab50*/  ISETP.GE.AND P5, PT, R127, RZ, PT ;  /* 0x000000ff7f00720c */ /* 0x008fc40003fa6270 */
[----:B------:R-:W3:Y:S01]  /*ab60*/  LDC.64 R126, c[0x0][0x238] ;  /* 0x00008e00ff7e7b82 */ /* 0x000ee20000000a00 */
[----:B------:R-:W2:Y:S04]  /*ab70*/  LDL R248, [R1+0x117c] ;  /* 0x00117c0001f87983 */ /* 0x000ea80000100800 */
[----:B-1----:R-:W4:Y:S01]  /*ab80*/  LDL R3, [R1+0x1138] ;  /* 0x0011380001037983 */ /* 0x002f220000100800 */
[----:B------:R-:W-:-:S03]  /*ab90*/  ISETP.NE.AND P1, PT, R0, RZ, PT ;  /* 0x000000ff0000720c */ /* 0x000fc60003f25270 */
[----:B---3--:R1:W-:Y:S04]  /*aba0*/  STL [R1+0x153c], R126 ;  /* 0x00153c7e01007387 */ /* 0x0083e80000100800 */
[----:B-1----:R-:W3:Y:S01]  /*abb0*/  LDL R126, [R1+0x1158] ;  /* 0x00115800017e7983 */ /* 0x002ee20000100800 */
[----:B----4-:R-:W-:-:S03]  /*abc0*/  ISETP.GE.AND P2, PT, R3, RZ, PT ;  /* 0x000000ff0300720c */ /* 0x010fc60003f46270 */
[----:B------:R-:W4:Y:S04]  /*abd0*/  LDL.LU R3, [R1+0x24] ;  /* 0x0000240001037983 */ /* 0x000f280000300800 */
[----:B------:R-:W2:Y:S01]  /*abe0*/  LDL.LU R0, [R1+0x1568] ;  /* 0x0015680001007983 */ /* 0x000ea20000300800 */
[----:B------:R-:W-:-:S03]  /*abf0*/  ISETP.GE.AND P3, PT, R7, RZ, PT ;  /* 0x000000ff0700720c */ /* 0x000fc60003f66270 */
[----:B------:R-:W3:Y:S01]  /*ac00*/  LDL R7, [R1+0x1180] ;  /* 0x0011800001077983 */ /* 0x000ee20000100800 */
[----:B----4-:R-:W-:Y:S01]  /*ac10*/  @!P4 IMAD.MOV R3, RZ, RZ, -R3 ;  /* 0x000000ffff03c224 */ /* 0x010fe200078e0a03 */
[----:B------:R-:W-:Y:S01]  /*ac20*/  ISETP.GE.AND P4, PT, R11, RZ, PT ;  /* 0x000000ff0b00720c */ /* 0x000fe20003f86270 */
[----:B--2---:R-:W-:-:S03]  /*ac30*/  @!P0 IMAD.MOV R0, RZ, RZ, -R0 ;  /* 0x000000ffff008224 */ /* 0x004fc600078e0a00 */
[----:B------:R1:W-:Y:S04]  /*ac40*/  STL [R1+0x28], R3 ;  /* 0x0000280301007387 */ /* 0x0003e80000100800 */
[----:B-1----:R-:W2:Y:S04]  /*ac50*/  LDL.LU R3, [R1+0x20] ;  /* 0x0000200001037983 */ /* 0x002ea80000300800 */
[----:B------:R-:W4:Y:S04]  /*ac60*/  LDL R11, [R1+0x1184] ;  /* 0x00118400010b7983 */ /* 0x000f280000100800 */
[----:B------:R1:W-:Y:S04]  /*ac70*/  STL [R1+0x24], R0 ;  /* 0x0000240001007387 */ /* 0x0003e80000100800 */
[----:B-1----:R-:W4:Y:S01]  /*ac80*/  LDL.LU R0, [R1+0x1c] ;  /* 0x00001c0001007983 */ /* 0x002f220000300800 */
[----:B---3--:R-:W-:Y:S01]  /*ac90*/  ISETP.GE.AND P0, PT, R126, RZ, PT ;  /* 0x000000ff7e00720c */ /* 0x008fe20003f06270 */
[----:B--2---:R-:W-:Y:S01]  /*aca0*/  @!P5 IMAD.MOV R3, RZ, RZ, -R3 ;  /* 0x000000ffff03d224 */ /* 0x004fe200078e0a03 */
[----:B------:R-:W-:-:S02]  /*acb0*/  ISETP.GE.AND P5, PT, R2, RZ, PT ;  /* 0x000000ff0200720c */ /* 0x000fc40003fa6270 */
[----:B------:R-:W2:Y:S04]  /*acc0*/  LDL.LU R2, [R1+0x18] ;  /* 0x0000180001027983 */ /* 0x000ea80000300800 */
[----:B------:R-:W-:Y:S01]  /*acd0*/  STL [R1+0x20], R3 ;  /* 0x0000200301007387 */ /* 0x000fe20000100800 */
[----:B----4-:R-:W-:Y:S02]  /*ace0*/  @!P2 IADD3 R0, -R0, RZ, RZ ;  /* 0x000000ff0000a210 */ /* 0x010fe40007ffe1ff */
[----:B------:R-:W-:-:S03]  /*acf0*/  ISETP.GE.AND P2, PT, R249, RZ, PT ;  /* 0x000000fff900720c */ /* 0x000fc60003f46270 */
[----:B------:R1:W-:Y:S04]  /*ad00*/  STL [R1+0x1c], R0 ;  /* 0x00001c0001007387 */ /* 0x0003e80000100800 */
[----:B-1----:R-:W3:Y:S04]  /*ad10*/  LDL.LU R0, [R1+0x14] ;  /* 0x0000140001007983 */ /* 0x002ee80000300800 */
[----:B------:R-:W4:Y:S04]  /*ad20*/  LDL R249, [R1+0x1190] ;  /* 0x0011900001f97983 */ /* 0x000f280000100800 */
[----:B------:R-:W4:Y:S01]  /*ad30*/  LDL.LU R126, [R1+0x10] ;  /* 0x00001000017e7983 */ /* 0x000f220000300800 */
[----:B--2---:R-:W-:-:S05]  /*ad40*/  @!P3 IMAD.MOV R2, RZ, RZ, -R2 ;  /* 0x000000ffff02b224 */ /* 0x004fca00078e0a02 */
[----:B------:R1:W-:Y:S04]  /*ad50*/  STL [R1+0x18], R2 ;  /* 0x0000180201007387 */ /* 0x0003e80000100800 */
[----:B-1----:R-:W2:Y:S01]  /*ad60*/  LDL.LU R2, [R1+0xc] ;  /* 0x00000c0001027983 */ /* 0x002ea20000300800 */
[----:B---3--:R-:W-:Y:S02]  /*ad70*/  @!P4 IMAD.MOV R0, RZ, RZ, -R0 ;  /* 0x000000ffff00c224 */ /* 0x008fe400078e0a00 */
[----:B----4-:R-:W-:-:S03]  /*ad80*/  @!P0 IMAD.MOV R126, RZ, RZ, -R126 ;  /* 0x000000ffff7e8224 */ /* 0x010fc600078e0a7e */
[----:B------:R-:W-:Y:S04]  /*ad90*/  STL [R1+0x14], R0 ;  /* 0x0000140001007387 */ /* 0x000fe80000100800 */
[----:B------:R1:W-:Y:S04]  /*ada0*/  STL [R1+0x1540], R126 ;  /* 0x0015407e01007387 */ /* 0x0003e80000100800 */
[----:B-1----:R-:W3:Y:S04]  /*adb0*/  LDL R126, [R1+0x11a4] ;  /* 0x0011a400017e7983 */ /* 0x002ee80000100800 */
[----:B------:R-:W4:Y:S04]  /*adc0*/  LDL.LU R3, [R1+0x8] ;  /* 0x0000080001037983 */ /* 0x000f280000300800 */
[----:B------:R-:W3:Y:S01]  /*add0*/  LDL R0, [R1+0x11a8] ;  /* 0x0011a80001007983 */ /* 0x000ee20000100800 */
[----:B------:R-:W-:-:S02]  /*ade0*/  ISETP.GE.AND P0, PT, R248, RZ, PT ;  /* 0x000000fff800720c */ /* 0x000fc40003f06270 */
[----:B------:R-:W-:Y:S01]  /*adf0*/  ISETP.GE.AND P3, PT, R251, RZ, PT ;  /* 0x000000fffb00720c */ /* 0x000fe20003f66270 */
[----:B--2---:R-:W-:Y:S01]  /*ae00*/  @!P5 IMAD.MOV R2, RZ, RZ, -R2 ;  /* 0x000000ffff02d224 */ /* 0x004fe200078e0a02 */
[----:B------:R-:W-:-:S04]  /*ae10*/  ISETP.GE.AND P5, PT, R7, RZ, PT ;  /* 0x000000ff0700720c */ /* 0x000fc80003fa6270 */
[----:B------:R1:W-:Y:S04]  /*ae20*/  STL [R1+0x1544], R2 ;  /* 0x0015440201007387 */ /* 0x0003e80000100800 */
[----:B-1----:R-:W2:Y:S04]  /*ae30*/  LDL R2, [R1+0x11a0] ;  /* 0x0011a00001027983 */ /* 0x002ea80000100800 */
[----:B------:R-:W2:Y:S04]  /*ae40*/  LDL.LU R7, [R1+0x4] ;  /* 0x0000040001077983 */ /* 0x000ea80000300800 */
[----:B------:R-:W2:Y:S01]  /*ae50*/  LDL R248, [R1+0x11ac] ;  /* 0x0011ac0001f87983 */ /* 0x000ea20000100800 */
[----:B----4-:R-:W-:Y:S01]  /*ae60*/  @!P2 IMAD.MOV R3, RZ, RZ, -R3 ;  /* 0x000000ffff03a224 */ /* 0x010fe200078e0a03 */
[----:B------:R-:W-:-:S04]  /*ae70*/  ISETP.GE.AND P2, PT, R11, RZ, PT ;  /* 0x000000ff0b00720c */ /* 0x000fc80003f46270 */
[----:B------:R1:W-:Y:S04]  /*ae80*/  STL [R1+0x1548], R3 ;  /* 0x0015480301007387 */ /* 0x0003e80000100800 */
[----:B------:R-:W4:Y:S04]  /*ae90*/  LDL R251, [R1+0x11b4] ;  /* 0x0011b40001fb7983 */ /* 0x000f280000100800 */
[----:B-1----:R-:W4:Y:S04]  /*aea0*/  LDL R3, [R1+0x118c] ;  /* 0x00118c0001037983 */ /* 0x002f280000100800 */
[----:B------:R-:W4:Y:S01]  /*aeb0*/  LDL.LU R11, [R1] ;  /* 0x00000000010b7983 */ /* 0x000f220000300800 */
[----:B------:R-:W-:-:S03]  /*aec0*/  ISETP.GE.AND P4, PT, R250, RZ, PT ;  /* 0x000000fffa00720c */ /* 0x000fc60003f86270 */
[----:B------:R-:W4:Y:S01]  /*aed0*/  LDL R250, [R1+0x11c0] ;  /* 0x0011c00001fa7983 */ /* 0x000f220000100800 */
[----:B------:R-:W-:Y:S01]  /*aee0*/  @!P0 IMAD.MOV R4, RZ, RZ, -R4 ;  /* 0x000000ffff048224 */ /* 0x000fe200078e0a04 */
[----:B------:R-:W-:Y:S01]  /*aef0*/  @!P5 IADD3 R5, -R5, RZ, RZ ;  /* 0x000000ff0505d210 */ /* 0x000fe20007ffe1ff */
[----:B------:R-:W-:Y:S01]  /*af00*/  @!P2 IMAD.MOV R6, RZ, RZ, -R6 ;  /* 0x000000ffff06a224 */ /* 0x000fe200078e0a06 */
[----:B---3--:R-:W-:Y:S02]  /*af10*/  ISETP.GE.AND P5, PT, R126, RZ, PT ;  /* 0x000000ff7e00720c */ /* 0x008fe40003fa6270 */
[----:B------:R-:W-:Y:S01]  /*af20*/  ISETP.GE.AND P2, PT, R0, RZ, PT ;  /* 0x000000ff0000720c */ /* 0x000fe20003f46270 */
[----:B--2---:R-:W-:-:S05]  /*af30*/  @!P3 IMAD.MOV R7, RZ, RZ, -R7 ;  /* 0x000000ffff07b224 */ /* 0x004fca00078e0a07 */
[----:B------:R1:W-:Y:S01]  /*af40*/  STL [R1+0x154c], R7 ;  /* 0x00154c0701007387 */ /* 0x0003e20000100800 */
[----:B------:R-:W-:Y:S02]  /*af50*/  ISETP.GE.AND P0, PT, R2, RZ, PT ;  /* 0x000000ff0200720c */ /* 0x000fe40003f06270 */
[----:B----4-:R-:W-:Y:S02]  /*af60*/  ISETP.GE.AND P3, PT, R3, RZ, PT ;  /* 0x000000ff0300720c */ /* 0x010fe40003f66270 */
[----:B------:R-:W2:Y:S01]  /*af70*/  LDL R3, [R1+0x11c8] ;  /* 0x0011c80001037983 */ /* 0x000ea20000100800 */
[----:B------:R-:W-:Y:S01]  /*af80*/  @!P4 IMAD.MOV R11, RZ, RZ, -R11 ;  /* 0x000000ffff0bc224 */ /* 0x000fe200078e0a0b */
[----:B------:R-:W-:-:S04]  /*af90*/  ISETP.GE.AND P4, PT, R249, RZ, PT ;  /* 0x000000fff900720c */ /* 0x000fc80003f86270 */
[----:B------:R-:W-:Y:S04]  /*afa0*/  STL [R1+0x1550], R11 ;  /* 0x0015500b01007387 */ /* 0x000fe80000100800 */
[----:B------:R-:W3:Y:S04]  /*afb0*/  LDL R249, [R1+0x11cc] ;  /* 0x0011cc0001f97983 */ /* 0x000ee80000100800 */
[----:B------:R4:W-:Y:S04]  /*afc0*/  STL [R1+0x1554], R4 ;  /* 0x0015540401007387 */ /* 0x0009e80000100800 */
[----:B------:R-:W4:Y:S04]  /*afd0*/  LDL R2, [R1+0x11d4] ;  /* 0x0011d40001027983 */ /* 0x000f280000100800 */
[----:B------:R-:W4:Y:S04]  /*afe0*/  LDL R126, [R1+0x11dc] ;  /* 0x0011dc00017e7983 */ /* 0x000f280000100800 */
[----:B------:R-:W4:Y:S01]  /*aff0*/  LDL R0, [R1+0x11e4] ;  /* 0x0011e40001007983 */ /* 0x000f220000100800 */
[----:B------:R-:W-:Y:S01]  /*b000*/  @!P3 IMAD.MOV R8, RZ, RZ, -R8 ;  /* 0x000000ffff08b224 */ /* 0x000fe200078e0a08 */
[----:B------:R-:W-:-:S02]  /*b010*/  ISETP.GE.AND P3, PT, R248, RZ, PT ;  /* 0x000000fff800720c */ /* 0x000fc40003f66270 */
[----:B------:R-:W4:Y:S01]  /*b020*/  LDL R248, [R1+0x11e8] ;  /* 0x0011e80001f87983 */ /* 0x000f220000100800 */
[----:B------:R-:W-:Y:S01]  /*b030*/  @!P4 IMAD.MOV R9, RZ, RZ, -R9 ;  /* 0x000000ffff09c224 */ /* 0x000fe200078e0a09 */
[----:B------:R-:W-:Y:S01]  /*b040*/  ISETP.GE.AND P4, PT, R251, RZ, PT ;  /* 0x000000fffb00720c */ /* 0x000fe20003f86270 */
[----:B------:R-:W-:Y:S01]  /*b050*/  @!P0 IMAD.MOV R10, RZ, RZ, -R10 ;  /* 0x000000ffff0a8224 */ /* 0x000fe200078e0a0a */
[----:B------:R-:W-:Y:S01]  /*b060*/  ISETP.GE.AND P0, PT, R250, RZ, PT ;  /* 0x000000fffa00720c */ /* 0x000fe20003f06270 */
[----:B------:R-:W-:Y:S01]  /*b070*/  @!P5 IMAD.MOV R12, RZ, RZ, -R12 ;  /* 0x000000ffff0cd224 */ /* 0x000fe200078e0a0c */
[----:B------:R-:W4:Y:S04]  /*b080*/  LDL R251, [R1+0x11ec] ;  /* 0x0011ec0001fb7983 */ /* 0x000f280000100800 */
[----:B------:R-:W4:Y:S01]  /*b090*/  LDL R250, [R1+0x11f4] ;  /* 0x0011f40001fa7983 */ /* 0x000f220000100800 */
[----:B------:R-:W-:-:S02]  /*b0a0*/  @!P2 IMAD.MOV R13, RZ, RZ, -R13 ;  /* 0x000000ffff0da224 */ /* 0x000fc400078e0a0d */
[----:B------:R-:W-:Y:S01]  /*b0b0*/  @!P3 IMAD.MOV R14, RZ, RZ, -R14 ;  /* 0x000000ffff0eb224 */ /* 0x000fe200078e0a0e */
[----:B-1----:R-:W4:Y:S01]  /*b0c0*/  LDL R7, [R1+0x119c] ;  /* 0x00119c0001077983 */ /* 0x002f220000100800 */
[----:B------:R-:W-:Y:S02]  /*b0d0*/  @!P4 IMAD.MOV R15, RZ, RZ, -R15 ;  /* 0x000000ffff0fc224 */ /* 0x000fe400078e0a0f */
[----:B------:R-:W-:Y:S02]  /*b0e0*/  @!P0 IADD3 R16, -R16, RZ, RZ ;  /* 0x000000ff10108210 */ /* 0x000fe40007ffe1ff */
[----:B--2---:R-:W-:Y:S02]  /*b0f0*/  ISETP.GE.AND P5, PT, R3, RZ, PT ;  /* 0x000000ff0300720c */ /* 0x004fe40003fa6270 */
[----:B------:R-:W2:Y:S01]  /*b100*/  LDL R3, [R1+0x11fc] ;  /* 0x0011fc0001037983 */ /* 0x000ea20000100800 */
[----:B---3--:R-:W-:-:S03]  /*b110*/  ISETP.GE.AND P2, PT, R249, RZ, PT ;  /* 0x000000fff900720c */ /* 0x008fc60003f46270 */
[----:B------:R-:W3:Y:S01]  /*b120*/  LDL R249, [R1+0x1208] ;  /* 0x0012080001f97983 */ /* 0x000ee20000100800 */
[----:B----4-:R-:W-:-:S03]  /*b130*/  ISETP.GE.AND P3, PT, R2, RZ, PT ;  /* 0x000000ff0200720c */ /* 0x010fc60003f66270 */
[----:B------:R-:W4:Y:S01]  /*b140*/  LDL R2, [R1+0x120c] ;  /* 0x00120c0001027983 */ /* 0x000f220000100800 */
[----:B------:R-:W-:-:S03]  /*b150*/  ISETP.GE.AND P4, PT, R126, RZ, PT ;  /* 0x000000ff7e00720c */ /* 0x000fc60003f86270 */
[----:B------:R-:W4:Y:S01]  /*b160*/  LDL R126, [R1+0x1210] ;  /* 0x00121000017e7983 */ /* 0x000f220000100800 */
[----:B------:R-:W-:-:S03]  /*b170*/  ISETP.GE.AND P0, PT, R0, RZ, PT ;  /* 0x000000ff0000720c */ /* 0x000fc60003f06270 */
[----:B------:R-:W4:Y:S01]  /*b180*/  LDL R0, [R1+0x1214] ;  /* 0x0012140001007983 */ /* 0x000f220000100800 */
[----:B------:R-:W-:Y:S01]  /*b190*/  @!P5 IMAD.MOV R17, RZ, RZ, -R17 ;  /* 0x000000ffff11d224 */ /* 0x000fe200078e0a11 */
[----:B------:R-:W-:Y:S02]  /*b1a0*/  ISETP.GE.AND P5, PT, R248, RZ, PT ;  /* 0x000000fff800720c */ /* 0x000fe40003fa6270 */
[----:B------:R-:W4:Y:S01]  /*b1b0*/  LDL R248, [R1+0x121c] ;  /* 0x00121c0001f87983 */ /* 0x000f220000100800 */
[----:B------:R-:W-:Y:S02]  /*b1c0*/  @!P2 IMAD.MOV R18, RZ, RZ, -R18 ;  /* 0x000000ffff12a224 */ /* 0x000fe400078e0a12 */
[----:B------:R-:W-:Y:S01]  /*b1d0*/  @!P3 IMAD.MOV R19, RZ, RZ, -R19 ;  /* 0x000000ffff13b224 */ /* 0x000fe200078e0a13 */
[----:B------:R-:W-:Y:S01]  /*b1e0*/  ISETP.GE.AND P2, PT, R251, RZ, PT ;  /* 0x000000fffb00720c */ /* 0x000fe20003f46270 */
[----:B------:R-:W-:Y:S01]  /*b1f0*/  @!P4 IMAD.MOV R20, RZ, RZ, -R20 ;  /* 0x000000ffff14c224 */ /* 0x000fe200078e0a14 */
[----:B------:R-:W4:Y:S01]  /*b200*/  LDL R251, [R1+0x1230] ;  /* 0x0012300001fb7983 */ /* 0x000f220000100800 */
[----:B------:R-:W-:-:S03]  /*b210*/  ISETP.GE.AND P3, PT, R250, RZ, PT ;  /* 0x000000fffa00720c */ /* 0x000fc60003f66270 */
[----:B------:R-:W4:Y:S01]  /*b220*/  LDL R250, [R1+0x1234] ;  /* 0x0012340001fa7983 */ /* 0x000f220000100800 */
[----:B------:R-:W-:Y:S02]  /*b230*/  @!P0 IMAD.MOV R21, RZ, RZ, -R21 ;  /* 0x000000ffff158224 */ /* 0x000fe400078e0a15 */
[----:B------:R-:W-:-:S04]  /*b240*/  @!P5 IMAD.MOV R22, RZ, RZ, -R22 ;  /* 0x000000ffff16d224 */ /* 0x000fc800078e0a16 */
[----:B------:R-:W-:-:S03]  /*b250*/  @!P2 IMAD.MOV R23, RZ, RZ, -R23 ;  /* 0x000000ffff17a224 */ /* 0x000fc600078e0a17 */
[----:B------:R-:W-:Y:S01]  /*b260*/  @!P3 IMAD.MOV R24, RZ, RZ, -R24 ;  /* 0x000000ffff18b224 */ /* 0x000fe200078e0a18 */
        /* <DEDUP_REMOVED lines=10> */
[----:B------:R-:W-:Y:S02]  /*b310*/  @!P4 IADD3 R25, -R25, RZ, RZ ;  /* 0x000000ff1919c210 */ /* 0x000fe40007ffe1ff */
        /* <DEDUP_REMOVED lines=26> */
[----:B------:R-:W-:Y:S01]  /*b4c0*/  @!P3 IADD3 R34, -R34, RZ, RZ ;  /* 0x000000ff2222b210 */ /* 0x000fe20007ffe1ff */
[----:B------:R-:W-:Y:S02]  /*b4d0*/  @!P4 IMAD.MOV R35, RZ, RZ, -R35 ;  /* 0x000000ffff23c224 */ /* 0x000fe400078e0a23 */
[----:B------:R-:W-:Y:S01]  /*b4e0*/  @!P0 IMAD.MOV R36, RZ, RZ, -R36 ;  /* 0x000000ffff248224 */ /* 0x000fe200078e0a24 */
[----:B------:R-:W-:Y:S02]  /*b4f0*/  ISETP.GE.AND P3, PT, R251, RZ, PT ;  /* 0x000000fffb00720c */ /* 0x000fe40003f66270 */
        /* <DEDUP_REMOVED lines=20> */
[----:B------:R-:W-:Y:S01]  /*b640*/  @!P5 IMAD.MOV R42, RZ, RZ, -R42 ;  /* 0x000000ffff2ad224 */ /* 0x000fe200078e0a2a */
[----:B------:R-:W-:Y:S01]  /*b650*/  @!P2 IADD3 R43, -R43, RZ, RZ ;  /* 0x000000ff2b2ba210 */ /* 0x000fe20007ffe1ff */
        /* <DEDUP_REMOVED lines=47> */
[----:B------:R-:W-:Y:S02]  /*b950*/  @!P3 IMAD.MOV R59, RZ, RZ, -R59 ;  /* 0x000000ffff3bb224 */ /* 0x000fe400078e0a3b */
[----:B------:R-:W-:Y:S01]  /*b960*/  @!P4 IMAD.MOV R60, RZ, RZ, -R60 ;  /* 0x000000ffff3cc224 */ /* 0x000fe200078e0a3c */
[----:B------:R-:W-:-:S02]  /*b970*/  ISETP.GE.AND P2, PT, R251, RZ, PT ;  /* 0x000000fffb00720c */ /* 0x000fc40003f46270 */
[----:B------:R-:W4:Y:S01]  /*b980*/  LDL R251, [R1+0x1348] ;  /* 0x0013480001fb7983 */ /* 0x000f220000100800 */
[----:B------:R-:W-:-:S03]  /*b990*/  ISETP.GE.AND P3, PT, R250, RZ, PT ;  /* 0x000000fffa00720c */ /* 0x000fc60003f66270 */
[----:B------:R-:W4:Y:S01]  /*b9a0*/  LDL R250, [R1+0x134c] ;  /* 0x00134c0001fa7983 */ /* 0x000f220000100800 */
[----:B------:R-:W-:Y:S01]  /*b9b0*/  @!P0 IADD3 R61, -R61, RZ, RZ ;  /* 0x000000ff3d3d8210 */ /* 0x000fe20007ffe1ff */
[----:B------:R-:W-:-:S05]  /*b9c0*/  @!P5 IMAD.MOV R62, RZ, RZ, -R62 ;  /* 0x000000ffff3ed224 */ /* 0x000fca00078e0a3e */
        /* <DEDUP_REMOVED lines=22> */
[----:B------:R-:W-:Y:S01]  /*bb30*/  @!P3 IMAD.MOV R69, RZ, RZ, -R69 ;  /* 0x000000ffff45b224 */ /* 0x000fe200078e0a45 */
[----:B------:R-:W-:-:S05]  /*bb40*/  @!P4 IADD3 R70, -R70, RZ, RZ ;  /* 0x000000ff4646c210 */ /* 0x000fca0007ffe1ff */
        /* <DEDUP_REMOVED lines=22> */
[----:B------:R-:W-:Y:S02]  /*bcb0*/  @!P5 IMAD.MOV R77, RZ, RZ, -R77 ;  /* 0x000000ffff4dd224 */ /* 0x000fe400078e0a4d */
[----:B------:R-:W-:-:S04]  /*bcc0*/  @!P2 IMAD.MOV R78, RZ, RZ, -R78 ;  /* 0x000000ffff4ea224 */ /* 0x000fc800078e0a4e */
[----:B------:R-:W-:-:S03]  /*bcd0*/  @!P3 IADD3 R79, -R79, RZ, RZ ;  /* 0x000000ff4f4fb210 */ /* 0x000fc60007ffe1ff */
        /* <DEDUP_REMOVED lines=23> */
[----:B------:R-:W-:-:S03]  /*be50*/  @!P5 IMAD.MOV R87, RZ, RZ, -R87 ;  /* 0x000000ffff57d224 */ /* 0x000fc600078e0a57 */
        /* <DEDUP_REMOVED lines=431> */
[----:B------:R-:W-:Y:S01]  /*d950*/  @!P0 IMAD.MOV R233, RZ, RZ, -R233 ;  /* 0x000000ffffe98224 */ /* 0x000fe200078e0ae9 */
[----:B--2---:R-:W-:Y:S02]  /*d960*/  ISETP.GE.AND P2, PT, R3, RZ, PT ;  /* 0x000000ff0300720c */ /* 0x004fe40003f46270 */
[----:B------:R-:W2:Y:S01]  /*d970*/  LDL R3, [R1+0x116c] ;  /* 0x00116c0001037983 */ /* 0x000ea20000100800 */
[----:B---3--:R-:W-:-:S03]  /*d980*/  ISETP.GE.AND P3, PT, R249, RZ, PT ;  /* 0x000000fff900720c */ /* 0x008fc60003f66270 */
[----:B------:R-:W3:Y:S07]  /*d990*/  LDL R249, [R1+0x1174] ;  /* 0x0011740001f97983 */ /* 0x000eee0000100800 */
[----:B------:R-:W-:Y:S01]  /*d9a0*/  @!P2 IMAD.MOV R235, RZ, RZ, -R235 ;  /* 0x000000ffffeba224 */ /* 0x000fe200078e0aeb */
[----:B----4-:R-:W-:Y:S02]  /*d9b0*/  ISETP.GE.AND P4, PT, R2, RZ, PT ;  /* 0x000000ff0200720c */ /* 0x010fe40003f86270 */
        /* <DEDUP_REMOVED lines=8> */
[----:B------:R-:W-:Y:S02]  /*da40*/  @!P5 IADD3 R234, -R234, RZ, RZ ;  /* 0x000000ffeaead210 */ /* 0x000fe40007ffe1ff */
[----:B------:R-:W-:Y:S01]  /*da50*/  ISETP.GE.AND P5, PT, R7, RZ, PT ;  /* 0x000000ff0700720c */ /* 0x000fe20003fa6270 */
[----:B------:R-:W-:Y:S02]  /*da60*/  @!P4 IMAD.MOV R237, RZ, RZ, -R237 ;  /* 0x000000ffffedc224 */ /* 0x000fe400078e0aed */
[----:B------:R-:W-:Y:S01]  /*da70*/  @!P0 IMAD.MOV R238, RZ, RZ, -R238 ;  /* 0x000000ffffee8224 */ /* 0x000fe200078e0aee */
[----:B------:R-:W-:-:S02]  /*da80*/  ISETP.GE.AND P4, PT, R251, RZ, PT ;  /* 0x000000fffb00720c */ /* 0x000fc40003f86270 */
[----:B------:R-:W4:Y:S01]  /*da90*/  LDL R251, [R1+0x1148] ;  /* 0x0011480001fb7983 */ /* 0x000f220000100800 */
[----:B------:R-:W-:Y:S01]  /*daa0*/  ISETP.GE.AND P0, PT, R250, RZ, PT ;  /* 0x000000fffa00720c */ /* 0x000fe20003f06270 */
[----:B------:R-:W-:Y:S02]  /*dab0*/  @!P2 IMAD.MOV R240, RZ, RZ, -R240 ;  /* 0x000000fffff0a224 */ /* 0x000fe400078e0af0 */
[----:B------:R-:W4:Y:S03]  /*dac0*/  LDL R250, [R1+0x1144] ;  /* 0x0011440001fa7983 */ /* 0x000f260000100800 */
[----:B------:R-:W-:Y:S02]  /*dad0*/  @!P5 IMAD.MOV R239, RZ, RZ, -R239 ;  /* 0x000000ffffefd224 */ /* 0x000fe400078e0aef */
[----:B------:R-:W-:Y:S02]  /*dae0*/  @!P3 IMAD.MOV R241, RZ, RZ, -R241 ;  /* 0x000000fffff1b224 */ /* 0x000fe400078e0af1 */
[----:B------:R-:W-:-:S03]  /*daf0*/  @!P4 IMAD.MOV R242, RZ, RZ, -R242 ;  /* 0x000000fffff2c224 */ /* 0x000fc600078e0af2 */
[----:B------:R-:W-:Y:S02]  /*db00*/  @!P0 IADD3 R243, -R243, RZ, RZ ;  /* 0x000000fff3f38210 */ /* 0x000fe40007ffe1ff */
[----:B--2---:R-:W-:Y:S02]  /*db10*/  ISETP.GE.AND P2, PT, R3, RZ, PT ;  /* 0x000000ff0300720c */ /* 0x004fe40003f46270 */
[----:B---3--:R-:W-:Y:S02]  /*db20*/  ISETP.GE.AND P5, PT, R249, RZ, PT ;  /* 0x000000fff900720c */ /* 0x008fe40003fa6270 */
[----:B------:R-:W2:Y:S04]  /*db30*/  LDL R249, [R1+0x1140] ;  /* 0x0011400001f97983 */ /* 0x000ea80000100800 */
[----:B------:R-:W3:Y:S01]  /*db40*/  LDL.LU R4, [R1+0x28] ;  /* 0x0000280001047983 */ /* 0x000ee20000300800 */
[----:B----4-:R-:W-:-:S03]  /*db50*/  ISETP.GE.AND P3, PT, R2, RZ, PT ;  /* 0x000000ff0200720c */ /* 0x010fc60003f66270 */
[----:B------:R-:W4:Y:S01]  /*db60*/  LDL.LU R11, [R1+0x24] ;  /* 0x00002400010b7983 */ /* 0x000f220000300800 */
[----:B------:R-:W-:-:S03]  /*db70*/  ISETP.GE.AND P4, PT, R126, RZ, PT ;  /* 0x000000ff7e00720c */ /* 0x000fc60003f86270 */
[----:B------:R-:W4:Y:S01]  /*db80*/  LDL.LU R7, [R1+0x20] ;  /* 0x0000200001077983 */ /* 0x000f220000300800 */
[----:B------:R-:W-:-:S03]  /*db90*/  ISETP.GE.AND P0, PT, R0, RZ, PT ;  /* 0x000000ff0000720c */ /* 0x000fc60003f06270 */
[----:B------:R-:W4:Y:S01]  /*dba0*/  LDL.LU R3, [R1+0x1c] ;  /* 0x00001c0001037983 */ /* 0x000f220000300800 */
[----:B------:R-:W-:-:S03]  /*dbb0*/  IMAD.MOV.U32 R0, RZ, RZ, R247 ;  /* 0x000000ffff007224 */ /* 0x000fc600078e00f7 */
[----:B------:R-:W4:Y:S04]  /*dbc0*/  LDL.LU R2, [R1+0x18] ;  /* 0x0000180001027983 */ /* 0x000f280000300800 */
[----:B------:R-:W4:Y:S04]  /*dbd0*/  LDL.LU R126, [R1+0x14] ;  /* 0x00001400017e7983 */ /* 0x000f280000300800 */
[----:B------:R-:W3:Y:S01]  /*dbe0*/  LDL R247, [R1+0xcec] ;  /* 0x000cec0001f77983 */ /* 0x000ee20000100800 */
[----:B------:R-:W-:Y:S01]  /*dbf0*/  @!P5 IMAD.MOV R244, RZ, RZ, -R244 ;  /* 0x000000fffff4d224 */ /* 0x000fe200078e0af4 */
[----:B------:R-:W-:-:S02]  /*dc00*/  ISETP.GE.AND P5, PT, R248, RZ, PT ;  /* 0x000000fff800720c */ /* 0x000fc40003fa6270 */
[----:B------:R-:W1:Y:S01]  /*dc10*/  S2R R248, SR_TID.X ;  /* 0x0000000000f87919 */ /* 0x000e620000002100 */
[----:B------:R-:W-:Y:S01]  /*dc20*/  @!P2 IMAD.MOV R245, RZ, RZ, -R245 ;  /* 0x000000fffff5a224 */ /* 0x000fe200078e0af5 */
[----:B------:R-:W-:Y:S01]  /*dc30*/  ISETP.GE.AND P2, PT, R251, RZ, PT ;  /* 0x000000fffb00720c */ /* 0x000fe20003f46270 */
[----:B------:R-:W-:Y:S01]  /*dc40*/  @!P3 IMAD.MOV R246, RZ, RZ, -R246 ;  /* 0x000000fffff6b224 */ /* 0x000fe200078e0af6 */
[----:B------:R-:W4:Y:S01]  /*dc50*/  LDL.LU R251, [R1+0x1564] ;  /* 0x0015640001fb7983 */ /* 0x000f220000300800 */
[----:B------:R-:W-:Y:S01]  /*dc60*/  ISETP.GE.AND P3, PT, R250, RZ, PT ;  /* 0x000000fffa00720c */ /* 0x000fe20003f66270 */
[----:B------:R-:W-:Y:S02]  /*dc70*/  @!P4 IMAD.MOV R0, RZ, RZ, -R0 ;  /* 0x000000ffff00c224 */ /* 0x000fe400078e0a00 */
[----:B------:R-:W4:Y:S01]  /*dc80*/  LDL.LU R250, [R1+0x1560] ;  /* 0x0015600001fa7983 */ /* 0x000f220000300800 */
[----:B-1----:R-:W-:-:S05]  /*dc90*/  LOP3.LUT R248, R248, 0x7f, RZ, 0xc0, !PT ;  /* 0x0000007ff8f87812 */ /* 0x002fca00078ec0ff */
[----:B------:R-:W-:Y:S01]  /*dca0*/  IMAD R127, R248, R127, RZ ;  /* 0x0000007ff87f7224 */ /* 0x000fe200078e02ff */
[----:B--2---:R-:W-:Y:S02]  /*dcb0*/  ISETP.GE.AND P4, PT, R249, RZ, PT ;  /* 0x000000fff900720c */ /* 0x004fe40003f86270 */
[----:B------:R-:W2:Y:S04]  /*dcc0*/  LDL.LU R249, [R1+0x155c] ;  /* 0x00155c0001f97983 */ /* 0x000ea80000300800 */
[----:B------:R-:W2:Y:S01]  /*dcd0*/  LDL.LU R248, [R1+0x1558] ;  /* 0x0015580001f87983 */ /* 0x000ea20000300800 */
[----:B---3--:R-:W-:-:S04]  /*dce0*/  LOP3.LUT R247, RZ, R247, RZ, 0x33, !PT ;  /* 0x000000f7fff77212 */ /* 0x008fc800078e33ff */
[C---:B------:R-:W-:Y:S02]  /*dcf0*/  SEL R4, R247.reuse, R4, !P1 ;  /* 0x00000004f7047207 */ /* 0x040fe40004800000 */
[C---:B----4-:R-:W-:Y:S02]  /*dd00*/  SEL R11, R247.reuse, R11, !P1 ;  /* 0x0000000bf70b7207 */ /* 0x050fe40004800000 */
[C---:B------:R-:W-:Y:S01]  /*dd10*/  SEL R7, R247.reuse, R7, !P1 ;  /* 0x00000007f7077207 */ /* 0x040fe20004800000 */
[----:B------:R1:W-:Y:S01]  /*dd20*/  STL [R1+0xd8], R4 ;  /* 0x0000d80401007387 */ /* 0x0003e20000100800 */
[C---:B------:R-:W-:Y:S02]  /*dd30*/  SEL R3, R247.reuse, R3, !P1 ;  /* 0x00000003f7037207 */ /* 0x040fe40004800000 */
[C---:B------:R-:W-:Y:S02]  /*dd40*/  SEL R2, R247.reuse, R2, !P1 ;  /* 0x00000002f7027207 */ /* 0x040fe40004800000 */
[----:B------:R-:W-:Y:S01]  /*dd50*/  SEL R126, R247, R126, !P1 ;  /* 0x0000007ef77e7207 */ /* 0x000fe20004800000 */
[----:B-1----:R-:W3:Y:S04]  /*dd60*/  LDL.LU R4, [R1+0x1554] ;  /* 0x0015540001047983 */ /* 0x002ee80000300800 */
[----:B------:R1:W-:Y:S04]  /*dd70*/  STL [R1+0x24], R11 ;  /* 0x0000240b01007387 */ /* 0x0003e80000100800 */
[----:B-1----:R-:W4:Y:S04]  /*dd80*/  LDL.LU R11, [R1+0x1550] ;  /* 0x00155000010b7983 */ /* 0x002f280000300800 */
[----:B------:R1:W-:Y:S04]  /*dd90*/  STL [R1+0xd4], R7 ;  /* 0x0000d40701007387 */ /* 0x0003e80000100800 */
[----:B-1----:R-:W2:Y:S04]  /*dda0*/  LDL.LU R7, [R1+0x154c] ;  /* 0x00154c0001077983 */ /* 0x002ea80000300800 */
[----:B------:R1:W-:Y:S04]  /*ddb0*/  STL [R1+0xd0], R3 ;  /* 0x0000d00301007387 */ /* 0x0003e80000100800 */
[----:B-1----:R-:W2:Y:S04]  /*ddc0*/  LDL.LU R3, [R1+0x1548] ;  /* 0x0015480001037983 */ /* 0x002ea80000300800 */
[----:B------:R1:W-:Y:S04]  /*ddd0*/  STL [R1+0xcc], R2 ;  /* 0x0000cc0201007387 */ /* 0x0003e80000100800 */
[----:B-1----:R-:W2:Y:S04]  /*dde0*/  LDL.LU R2, [R1+0x1544] ;  /* 0x0015440001027983 */ /* 0x002ea80000300800 */
[----:B------:R1:W-:Y:S04]  /*ddf0*/  STL [R1+0xc8], R126 ;  /* 0x0000c87e01007387 */ /* 0x0003e80000100800 */
[----:B-1----:R-:W2:Y:S01]  /*de00*/  LDL.LU R126, [R1+0x1540] ;  /* 0x00154000017e7983 */ /* 0x002ea20000300800 */
[----:B------:R-:W-:Y:S01]  /*de10*/  @!P2 IMAD.MOV R250, RZ, RZ, -R250 ;  /* 0x000000fffffaa224 */ /* 0x000fe200078e0afa */
[----:B------:R-:W-:Y:S01]  /*de20*/  @!P3 IADD3 R251, -R251, RZ, RZ ;  /* 0x000000fffbfbb210 */ /* 0x000fe20007ffe1ff */
[----:B------:R-:W-:Y:S01]  /*de30*/  @!P4 IMAD.MOV R252, RZ, RZ, -R252 ;  /* 0x000000fffffcc224 */ /* 0x000fe200078e0afc */
[----:B------:R-:W-:-:S02]  /*de40*/  SEL R80, R247, R80, !P1 ;  /* 0x00000050f7507207 */ /* 0x000fc40004800000 */
[C---:B------:R-:W-:Y:S02]  /*de50*/  SEL R81, R247.reuse, R81, !P1 ;  /* 0x00000051f7517207 */ /* 0x040fe40004800000 */
[C---:B------:R-:W-:Y:S02]  /*de60*/  SEL R82, R247.reuse, R82, !P1 ;  /* 0x00000052f7527207 */ /* 0x040fe40004800000 */
[C---:B------:R-:W-:Y:S02]  /*de70*/  SEL R83, R247.reuse, R83, !P1 ;  /* 0x00000053f7537207 */ /* 0x040fe40004800000 */
[C---:B------:R-:W-:Y:S02]  /*de80*/  SEL R84, R247.reuse, R84, !P1 ;  /* 0x00000054f7547207 */ /* 0x040fe40004800000 */
[C---:B------:R-:W-:Y:S02]  /*de90*/  SEL R85, R247.reuse, R85, !P1 ;  /* 0x00000055f7557207 */ /* 0x040fe40004800000 */
        /* <DEDUP_REMOVED lines=47> */
[C---:B---3--:R-:W-:Y:S02]  /*e190*/  SEL R4, R247.reuse, R4, !P1 ;  /* 0x00000004f7047207 */ /* 0x048fe40004800000 */
[----:B----4-:R-:W-:-:S02]  /*e1a0*/  SEL R11, R247, R11, !P1 ;  /* 0x0000000bf70b7207 */ /* 0x010fc40004800000 */
[C---:B--2---:R-:W-:Y:S02]  /*e1b0*/  SEL R7, R247.reuse, R7, !P1 ;  /* 0x00000007f7077207 */ /* 0x044fe40004800000 */
[C---:B------:R-:W-:Y:S02]  /*e1c0*/  SEL R3, R247.reuse, R3, !P1 ;  /* 0x00000003f7037207 */ /* 0x040fe40004800000 */
[C---:B------:R-:W-:Y:S02]  /*e1d0*/  SEL R2, R247.reuse, R2, !P1 ;  /* 0x00000002f7027207 */ /* 0x040fe40004800000 */
[----:B------:R-:W-:-:S05]  /*e1e0*/  SEL R126, R247, R126, !P1 ;  /* 0x0000007ef77e7207 */ /* 0x000fca0004800000 */
[----:B------:R1:W-:Y:S04]  /*e1f0*/  STL [R1+0xc4], R126 ;  /* 0x0000c47e01007387 */ /* 0x0003e80000100800 */
[----:B-1----:R-:W2:Y:S04]  /*e200*/  LDL.LU R126, [R1+0x153c] ;  /* 0x00153c00017e7983 */ /* 0x002ea80000300800 */
[----:B------:R1:W-:Y:S04]  /*e210*/  STL [R1+0xc0], R2 ;  /* 0x0000c00201007387 */ /* 0x0003e80000100800 */
[----:B-1----:R-:W3:Y:S04]  /*e220*/  LDL.LU R2, [R1+0x1538] ;  /* 0x0015380001027983 */ /* 0x002ee80000300800 */
[----:B------:R1:W-:Y:S04]  /*e230*/  STL [R1+0xbc], R3 ;  /* 0x0000bc0301007387 */ /* 0x0003e80000100800 */
[----:B-1----:R-:W3:Y:S04]  /*e240*/  LDL.LU R3, [R1+0x1534] ;  /* 0x0015340001037983 */ /* 0x002ee80000300800 */
[----:B------:R1:W-:Y:S04]  /*e250*/  STL [R1+0xb8], R7 ;  /* 0x0000b80701007387 */ /* 0x0003e80000100800 */
[----:B-1----:R-:W4:Y:S04]  /*e260*/  LDL.LU R7, [R1+0x1530] ;  /* 0x0015300001077983 */ /* 0x002f280000300800 */
[----:B------:R1:W-:Y:S04]  /*e270*/  STL [R1+0xb4], R11 ;  /* 0x0000b40b01007387 */ /* 0x0003e80000100800 */
[----:B-1----:R-:W2:Y:S04]  /*e280*/  LDL.LU R11, [R1+0x152c] ;  /* 0x00152c00010b7983 */ /* 0x002ea80000300800 */
[----:B------:R1:W-:Y:S02]  /*e290*/  STL [R1+0xb0], R4 ;  /* 0x0000b00401007387 */ /* 0x0003e40000100800 */
[----:B-1----:R-:W-:-:S02]  /*e2a0*/  SEL R4, R247, R5, !P1 ;  /* 0x00000005f7047207 */ /* 0x002fc40004800000 */
[----:B------:R-:W-:-:S03]  /*e2b0*/  SEL R5, R247, R6, !P1 ;  /* 0x00000006f7057207 */ /* 0x000fc60004800000 */
[----:B------:R1:W-:Y:S01]  /*e2c0*/  STL [R1+0xac], R4 ;  /* 0x0000ac0401007387 */ /* 0x0003e20000100800 */
[----:B------:R-:W-:-:S03]  /*e2d0*/  SEL R6, R247, R9, !P1 ;  /* 0x00000009f7067207 */ /* 0x000fc60004800000 */
[----:B------:R1:W-:Y:S02]  /*e2e0*/  STL [R1+0xa8], R5 ;  /* 0x0000a80501007387 */ /* 0x0003e40000100800 */
[C---:B-1----:R-:W-:Y:S02]  /*e2f0*/  SEL R4, R247.reuse, R8, !P1 ;  /* 0x00000008f7047207 */ /* 0x042fe40004800000 */
[----:B------:R-:W-:-:S03]  /*e300*/  SEL R5, R247, R10, !P1 ;  /* 0x0000000af7057207 */ /* 0x000fc60004800000 */
[----:B------:R1:W-:Y:S04]  /*e310*/  STL [R1+0xa4], R4 ;  /* 0x0000a40401007387 */ /* 0x0003e80000100800 */
[----:B------:R1:W-:Y:S02]  /*e320*/  STL [R1+0xa0], R6 ;  /* 0x0000a00601007387 */ /* 0x0003e40000100800 */
[C---:B-1----:R-:W-:Y:S02]  /*e330*/  SEL R4, R247.reuse, R12, !P1 ;  /* 0x0000000cf7047207 */ /* 0x042fe40004800000 */
[----:B------:R1:W-:Y:S01]  /*e340*/  STL [R1+0x9c], R5 ;  /* 0x00009c0501007387 */ /* 0x0003e20000100800 */
[----:B------:R-:W-:-:S03]  /*e350*/  SEL R6, R247, R13, !P1 ;  /* 0x0000000df7067207 */ /* 0x000fc60004800000 */
[----:B------:R1:W-:Y:S02]  /*e360*/  STL [R1+0x98], R4 ;  /* 0x0000980401007387 */ /* 0x0003e40000100800 */
[C---:B-1----:R-:W-:Y:S02]  /*e370*/  SEL R5, R247.reuse, R14, !P1 ;  /* 0x0000000ef7057207 */ /* 0x042fe40004800000 */
[----:B------:R1:W-:Y:S01]  /*e380*/  STL [R1+0x94], R6 ;  /* 0x0000940601007387 */ /* 0x0003e20000100800 */
[----:B------:R-:W-:-:S03]  /*e390*/  SEL R4, R247, R15, !P1 ;  /* 0x0000000ff7047207 */ /* 0x000fc60004800000 */
[----:B------:R1:W-:Y:S04]  /*e3a0*/  STL [R1+0x90], R5 ;  /* 0x0000900501007387 */ /* 0x0003e80000100800 */
[----:B------:R1:W-:Y:S02]  /*e3b0*/  STL [R1+0x8c], R4 ;  /* 0x00008c0401007387 */ /* 0x0003e40000100800 */
[C---:B-1----:R-:W-:Y:S02]  /*e3c0*/  SEL R6, R247.reuse, R16, !P1 ;  /* 0x00000010f7067207 */ /* 0x042fe40004800000 */
[----:B------:R-:W-:-:S03]  /*e3d0*/  SEL R5, R247, R17, !P1 ;  /* 0x00000011f7057207 */ /* 0x000fc60004800000 */
        /* <DEDUP_REMOVED lines=36> */
[----:B------:R-:W-:Y:S01]  /*e620*/  STL [R1+0x40], R6 ;  /* 0x0000400601007387 */ /* 0x000fe20000100800 */
[----:B------:R-:W-:-:S03]  /*e630*/  SEL R4, R247, R36, !P1 ;  /* 0x00000024f7047207 */ /* 0x000fc60004800000 */
[----:B------:R-:W-:Y:S04]  /*e640*/  STL [R1+0x3c], R5 ;  /* 0x00003c0501007387 */ /* 0x000fe80000100800 */
[----:B------:R1:W-:Y:S01]  /*e650*/  STL [R1+0x38], R4 ;  /* 0x0000380401007387 */ /* 0x0003e20000100800 */
[C---:B------:R-:W-:Y:S02]  /*e660*/  SEL R35, R247.reuse, R38, !P1 ;  /* 0x00000026f7237207 */ /* 0x040fe40004800000 */
[C---:B------:R-:W-:Y:S02]  /*e670*/  SEL R36, R247.reuse, R37, !P1 ;  /* 0x00000025f7247207 */ /* 0x040fe40004800000 */
[C---:B------:R-:W-:Y:S02]  /*e680*/  SEL R38, R247.reuse, R68, !P1 ;  /* 0x00000044f7267207 */ /* 0x040fe40004800000 */
[----:B-1----:R-:W-:-:S02]  /*e690*/  SEL R4, R247, R67, !P1 ;  /* 0x00000043f7047207 */ /* 0x002fc40004800000 */
        /* <DEDUP_REMOVED lines=23> */
[----:B------:R1:W-:Y:S01]  /*e810*/  STL [R1], R4 ;  /* 0x0000000401007387 */ /* 0x0003e20000100800 */
[----:B------:R-:W-:Y:S01]  /*e820*/  @!P0 IMAD.MOV R248, RZ, RZ, -R248 ;  /* 0x000000fffff88224 */ /* 0x000fe200078e0af8 */
[C---:B------:R-:W-:Y:S01]  /*e830*/  SEL R34, R247.reuse, R39, !P1 ;  /* 0x00000027f7227207 */ /* 0x040fe20004800000 */
[----:B------:R-:W-:Y:S01]  /*e840*/  @!P5 IMAD.MOV R249, RZ, RZ, -R249 ;  /* 0x000000fffff9d224 */ /* 0x000fe200078e0af9 */
        /* <DEDUP_REMOVED lines=140> */
[----:B------:R-:W-:Y:S01]  /*f110*/  SEL R248, R247, R248, !P1 ;  /* 0x000000f8f7f87207 */ /* 0x000fe20004800000 */
[----:B---3--:R-:W-:Y:S01]  /*f120*/  STL.64 [R1+0x1628], R2 ;  /* 0x0016280201007387 */ /* 0x008fe20000100a00 */
[----:B------:R-:W-:Y:S01]  /*f130*/  ULDC UR31, c[0x0][0x240] ;  /* 0x00009000001f7ab9 */ /* 0x000fe20000000800 */
[----:B------:R-:W-:Y:S01]  /*f140*/  ULDC UR33, c[0x0][0x240] ;  /* 0x0000900000217ab9 */ /* 0x000fe20000000800 */
[----:B------:R-:W-:Y:S01]  /*f150*/  ULDC.64 UR6, c[0x0][0x218] ;  /* 0x0000860000067ab9 */ /* 0x000fe20000000a00 */
[----:B----4-:R3:W-:Y:S01]  /*f160*/  STL [R1+0x152c], R7 ;  /* 0x00152c0701007387 */ /* 0x0107e20000100800 */
[----:B-1----:R-:W-:Y:S02]  /*f170*/  LEA R4, P0, R127, UR6, 0x2 ;  /* 0x000000067f047c11 */ /* 0x002fe4000f8010ff */
[C---:B------:R-:W-:Y:S01]  /*f180*/  SEL R249, R247.reuse, R249, !P1 ;  /* 0x000000f9f7f97207 */ /* 0x040fe20004800000 */
[----:B------:R-:W4:Y:S01]  /*f190*/  LDL.LU R39, [R1+0x24] ;  /* 0x0000240001277983 */ /* 0x000f220000300800 */
[----:B------:R-:W-:-:S02]  /*f1a0*/  SEL R250, R247, R250, !P1 ;  /* 0x000000faf7fa7207 */ /* 0x000fc40004800000 */
[----:B------:R-:W-:Y:S01]  /*f1b0*/  SEL R251, R247, R251, !P1 ;  /* 0x000000fbf7fb7207 */ /* 0x000fe20004800000 */
[----:B------:R-:W2:Y:S01]  /*f1c0*/  LDL.LU R52, [R1+0xd8] ;  /* 0x0000d80001347983 */ /* 0x000ea20000300800 */
[----:B------:R-:W-:Y:S01]  /*f1d0*/  LEA.HI.X.SX32 R0, R127, UR7, 0x2, P0 ;  /* 0x000000077f007c11 */ /* 0x000fe200080f16ff */
[----:B------:R-:W-:Y:S01]  /*f1e0*/  IMAD R36, R36, UR33, RZ ;  /* 0x0000002124247c24 */ /* 0x000fe2000f8e02ff */
[----:B------:R-:W-:Y:S01]  /*f1f0*/  SEL R247, R247, R252, !P1 ;  /* 0x000000fcf7f77207 */ /* 0x000fe20004800000 */
[----:B------:R-:W2:Y:S01]  /*f200*/  LDL.LU R51, [R1+0xd4] ;  /* 0x0000d40001337983 */ /* 0x000ea20000300800 */
[----:B------:R-:W-:Y:S01]  /*f210*/  IMAD R35, R35, UR33, RZ ;  /* 0x0000002123237c24 */ /* 0x000fe2000f8e02ff */
[----:B------:R-:W-:Y:S01]  /*f220*/  ULDC UR34, c[0x0][0x240] ;  /* 0x0000900000227ab9 */ /* 0x000fe20000000800 */
[----:B------:R-:W-:Y:S01]  /*f230*/  IMAD R34, R34, UR33, RZ ;  /* 0x0000002122227c24 */ /* 0x000fe2000f8e02ff */
        /* <DEDUP_REMOVED lines=134> */
[----:B---3--:R-:W1:Y:S01]  /*faa0*/  LDC R7, c[0x0][0x230] ;  /* 0x00008c00ff077b82 */ /* 0x008e620000000800 */
[----:B----4-:R-:W-:Y:S01]  /*fab0*/  IMAD R78, R39, UR31, RZ ;  /* 0x0000001f274e7c24 */ /* 0x010fe2000f8e02ff */
[----:B------:R-:W-:Y:S01]  /*fac0*/  ULDC UR31, c[0x0][0x240] ;  /* 0x00009000001f7ab9 */ /* 0x000fe20000000800 */
[----:B------:R-:W3:Y:S01]  /*fad0*/  LDL.LU R39, [R1+0x9c] ;  /* 0x00009c0001277983 */ /* 0x000ee20000300800 */
[----:B--2---:R-:W-:-:S02]  /*fae0*/  IMAD R77, R52, UR33, RZ ;  /* 0x00000021344d7c24 */ /* 0x004fc4000f8e02ff */
[----:B------:R-:W-:Y:S02]  /*faf0*/  IMAD R73, R38, UR33, RZ ;  /* 0x0000002126497c24 */ /* 0x000fe4000f8e02ff */
[----:B------:R-:W2:Y:S01]  /*fb00*/  LDL.LU R38, [R1+0x98] ;  /* 0x0000980001267983 */ /* 0x000ea20000300800 */
[----:B------:R-:W-:-:S03]  /*fb10*/  IMAD R71, R37, UR33, RZ ;  /* 0x0000002125477c24 */ /* 0x000fc6000f8e02ff */
[----:B------:R-:W4:Y:S01]  /*fb20*/  LDL.LU R37, [R1+0x94] ;  /* 0x0000940001257983 */ /* 0x000f220000300800 */
[----:B------:R-:W-:Y:S02]  /*fb30*/  IMAD R69, R46, UR33, RZ ;  /* 0x000000212e457c24 */ /* 0x000fe4000f8e02ff */
[----:B------:R-:W-:Y:S02]  /*fb40*/  IMAD R68, R45, UR33, RZ ;  /* 0x000000212d447c24 */ /* 0x000fe4000f8e02ff */
[----:B------:R-:W-:Y:S02]  /*fb50*/  IMAD R67, R44, UR33, RZ ;  /* 0x000000212c437c24 */ /* 0x000fe4000f8e02ff */
[----:B------:R-:W-:Y:S01]  /*fb60*/  IMAD R66, R43, UR33, RZ ;  /* 0x000000212b427c24 */ /* 0x000fe2000f8e02ff */
[----:B------:R-:W-:Y:S04]  /*fb70*/  STL.64 [R1+0x1680], R68 ;  /* 0x0016804401007387 */ /* 0x000fe80000100a00 */
[----:B------:R-:W-:Y:S01]  /*fb80*/  STL.64 [R1+0x1678], R66 ;  /* 0x0016784201007387 */ /* 0x000fe20000100a00 */
[----:B------:R-:W-:-:S03]  /*fb90*/  IMAD R65, R42, UR33, RZ ;  /* 0x000000212a417c24 */ /* 0x000fc6000f8e02ff */
[----:B------:R-:W4:Y:S01]  /*fba0*/  LDL.LU R59, [R1+0x90] ;  /* 0x00009000013b7983 */ /* 0x000f220000300800 */
[----:B------:R-:W-:-:S03]  /*fbb0*/  IMAD R64, R41, UR33, RZ ;  /* 0x0000002129407c24 */ /* 0x000fc6000f8e02ff */
[----:B------:R-:W4:Y:S04]  /*fbc0*/  LDL.LU R58, [R1+0x8c] ;  /* 0x00008c00013a7983 */ /* 0x000f280000300800 */
[----:B------:R-:W4:Y:S04]  /*fbd0*/  LDL.LU R57, [R1+0x88] ;  /* 0x0000880001397983 */ /* 0x000f280000300800 */
[----:B------:R-:W4:Y:S04]  /*fbe0*/  LDL.LU R56, [R1+0x84] ;  /* 0x0000840001387983 */ /* 0x000f280000300800 */
[----:B------:R-:W4:Y:S01]  /*fbf0*/  LDL.LU R55, [R1+0x80] ;  /* 0x0000800001377983 */ /* 0x000f220000300800 */
[----:B------:R-:W-:-:S03]  /*fc00*/  IMAD R76, R51, UR33, RZ ;  /* 0x00000021334c7c24 */ /* 0x000fc6000f8e02ff */
[----:B------:R-:W4:Y:S01]  /*fc10*/  LDL.LU R54, [R1+0x7c] ;  /* 0x00007c0001367983 */ /* 0x000f220000300800 */
[----:B------:R-:W-:-:S03]  /*fc20*/  IMAD R75, R50, UR33, RZ ;  /* 0x00000021324b7c24 */ /* 0x000fc6000f8e02ff */
[----:B------:R-:W4:Y:S01]  /*fc30*/  LDL.LU R53, [R1+0x78] ;  /* 0x0000780001357983 */ /* 0x000f220000300800 */
[----:B------:R-:W-:-:S03]  /*fc40*/  IMAD R74, R49, UR33, RZ ;  /* 0x00000021314a7c24 */ /* 0x000fc6000f8e02ff */
[----:B------:R-:W4:Y:S01]  /*fc50*/  LDL.LU R52, [R1+0x74] ;  /* 0x0000740001347983 */ /* 0x000f220000300800 */
[----:B------:R-:W-:-:S03]  /*fc60*/  IMAD R63, R40, UR33, RZ ;  /* 0x00000021283f7c24 */ /* 0x000fc6000f8e02ff */
[----:B------:R-:W-:Y:S01]  /*fc70*/  STL.64 [R1+0x1670], R64 ;  /* 0x0016704001007387 */ /* 0x000fe20000100a00 */
[----:B------:R-:W-:-:S03]  /*fc80*/  IMAD R72, R48, UR33, RZ ;  /* 0x0000002130487c24 */ /* 0x000fc6000f8e02ff */
[----:B------:R-:W4:Y:S01]  /*fc90*/  LDL.LU R51, [R1+0x70] ;  /* 0x0000700001337983 */ /* 0x000f220000300800 */
[----:B------:R-:W-:-:S03]  /*fca0*/  IMAD R70, R47, UR33, RZ ;  /* 0x000000212f467c24 */ /* 0x000fc6000f8e02ff */
[----:B------:R-:W4:Y:S04]  /*fcb0*/  LDL.LU R50, [R1+0x6c] ;  /* 0x00006c0001327983 */ /* 0x000f280000300800 */
[----:B------:R-:W4:Y:S04]  /*fcc0*/  LDL.LU R49, [R1+0x68] ;  /* 0x0000680001317983 */ /* 0x000f280000300800 */
[----:B------:R-:W4:Y:S04]  /*fcd0*/  LDL.LU R48, [R1+0x64] ;  /* 0x0000640001307983 */ /* 0x000f280000300800 */
[----:B------:R-:W4:Y:S04]  /*fce0*/  LDL.LU R47, [R1+0x60] ;  /* 0x00006000012f7983 */ /* 0x000f280000300800 */
[----:B------:R-:W4:Y:S01]  /*fcf0*/  LDL.LU R46, [R1+0x5c] ;  /* 0x00005c00012e7983 */ /* 0x000f220000300800 */
[----:B---3--:R-:W-:-:S05]  /*fd00*/  IMAD R62, R39, UR33, RZ ;  /* 0x00000021273e7c24 */ /* 0x008fca000f8e02ff */
[----:B------:R-:W-:Y:S04]  /*fd10*/  STL.64 [R1+0x1688], R62 ;  /* 0x0016883e01007387 */ /* 0x000fe80000100a00 */
[----:B------:R-:W3:Y:S04]  /*fd20*/  LDL.LU R45, [R1+0x58] ;  /* 0x00005800012d7983 */ /* 0x000ee80000300800 */
[----:B------:R-:W3:Y:S04]  /*fd30*/  LDL.LU R44, [R1+0x54] ;  /* 0x00005400012c7983 */ /* 0x000ee80000300800 */
[----:B------:R-:W3:Y:S01]  /*fd40*/  LDL.LU R43, [R1+0x50] ;  /* 0x00005000012b7983 */ /* 0x000ee20000300800 */
[----:B--2---:R-:W-:-:S03]  /*fd50*/  IMAD R61, R38, UR33, RZ ;  /* 0x00000021263d7c24 */ /* 0x004fc6000f8e02ff */
[----:B------:R-:W2:Y:S04]  /*fd60*/  LDL.LU R42, [R1+0x4c] ;  /* 0x00004c00012a7983 */ /* 0x000ea80000300800 */
[----:B------:R-:W2:Y:S01]  /*fd70*/  LDL.LU R41, [R1+0x48] ;  /* 0x0000480001297983 */ /* 0x000ea20000300800 */
[----:B----4-:R-:W-:-:S03]  /*fd80*/  IMAD R60, R37, UR33, RZ ;  /* 0x00000021253c7c24 */ /* 0x010fc6000f8e02ff */
[----:B------:R-:W4:Y:S04]  /*fd90*/  LDL.LU R40, [R1+0x44] ;  /* 0x0000440001287983 */ /* 0x000f280000300800 */
[----:B------:R-:W4:Y:S04]  /*fda0*/  LDL.LU R39, [R1+0x40] ;  /* 0x0000400001277983 */ /* 0x000f280000300800 */
[----:B------:R-:W4:Y:S04]  /*fdb0*/  LDL.LU R38, [R1+0x3c] ;  /* 0x00003c0001267983 */ /* 0x000f280000300800 */
[----:B------:R-:W4:Y:S04]  /*fdc0*/  LDL.LU R37, [R1+0x38] ;  /* 0x0000380001257983 */ /* 0x000f280000300800 */
[----:B------:R1:W-:Y:S01]  /*fdd0*/  STL.64 [R1+0x1668], R60 ;  /* 0x0016683c01007387 */ /* 0x0003e20000100a00 */
[----:B------:R-:W-:-:S02]  /*fde0*/  IMAD R59, R59, UR33, RZ ;  /* 0x000000213b3b7c24 */ /* 0x000fc4000f8e02ff */
[----:B------:R-:W-:-:S05]  /*fdf0*/  IMAD R58, R58, UR33, RZ ;  /* 0x000000213a3a7c24 */ /* 0x000fca000f8e02ff */
[----:B------:R-:W-:Y:S01]  /*fe00*/  STL.64 [R1+0x1660], R58 ;  /* 0x0016603a01007387 */ /* 0x000fe20000100a00 */
[----:B------:R-:W-:Y:S02]  /*fe10*/  IMAD R55, R55, UR33, RZ ;  /* 0x0000002137377c24 */ /* 0x000fe4000f8e02ff */
[----:B------:R-:W-:Y:S02]  /*fe20*/  IMAD R54, R54, UR33, RZ ;  /* 0x0000002136367c24 */ /* 0x000fe4000f8e02ff */
[----:B------:R-:W-:Y:S02]  /*fe30*/  IMAD R53, R53, UR33, RZ ;  /* 0x0000002135357c24 */ /* 0x000fe4000f8e02ff */
[----:B------:R-:W-:Y:S01]  /*fe40*/  IMAD R52, R52, UR33, RZ ;  /* 0x0000002134347c24 */ /* 0x000fe2000f8e02ff */
[----:B------:R-:W-:Y:S01]  /*fe50*/  STL.64 [R1+0x1658], R54 ;  /* 0x0016583601007387 */ /* 0x000fe20000100a00 */
[----:B------:R-:W-:Y:S02]  /*fe60*/  IMAD R51, R51, UR33, RZ ;  /* 0x0000002133337c24 */ /* 0x000fe4000f8e02ff */
[----:B------:R-:W-:Y:S01]  /*fe70*/  IMAD R50, R50, UR33, RZ ;  /* 0x0000002132327c24 */ /* 0x000fe2000f8e02ff */
[----:B------:R-:W-:Y:S01]  /*fe80*/  STL.64 [R1+0x1650], R52 ;  /* 0x0016503401007387 */ /* 0x000fe20000100a00 */
[----:B------:R-:W-:-:S02]  /*fe90*/  IMAD R49, R49, UR33, RZ ;  /* 0x0000002131317c24 */ /* 0x000fc4000f8e02ff */
[----:B------:R-:W-:Y:S01]  /*fea0*/  IMAD R48, R48, UR33, RZ ;  /* 0x0000002130307c24 */ /* 0x000fe2000f8e02ff */
[----:B------:R-:W-:Y:S01]  /*feb0*/  STL.64 [R1+0x1648], R50 ;  /* 0x0016483201007387 */ /* 0x000fe20000100a00 */
[----:B------:R-:W-:Y:S02]  /*fec0*/  IMAD R47, R47, UR33, RZ ;  /* 0x000000212f2f7c24 */ /* 0x000fe4000f8e02ff */
[----:B------:R-:W-:Y:S01]  /*fed0*/  IMAD R46, R46, UR33, RZ ;  /* 0x000000212e2e7c24 */ /* 0x000fe2000f8e02ff */
[----:B------:R-:W-:Y:S04]  /*fee0*/  STL.64 [R1+0x1638], R48 ;  /* 0x0016383001007387 */ /* 0x000fe80000100a00 */
[----:B------:R-:W-:Y:S01]  /*fef0*/  STL.64 [R1+0x1630], R46 ;  /* 0x0016302e01007387 */ /* 0x000fe20000100a00 */
[----:B---3--:R-:W-:-:S02]  /*ff00*/  IMAD R45, R45, UR33, RZ ;  /* 0x000000212d2d7c24 */ /* 0x008fc4000f8e02ff */
[----:B------:R-:W-:-:S05]  /*ff10*/  IMAD R44, R44, UR33, RZ ;  /* 0x000000212c2c7c24 */ /* 0x000fca000f8e02ff */
[----:B------:R3:W-:Y:S04]  /*ff20*/  STL.64 [R1+0x1640], R44 ;  /* 0x0016402c01007387 */ /* 0x0007e80000100a00 */
[----:B------:R-:W4:Y:S04]  /*ff30*/  LDL.LU R127, [R1+0x34] ;  /* 0x00003400017f7983 */ /* 0x000f280000300800 */
[----:B------:R-:W4:Y:S04]  /*ff40*/  LDL.LU R252, [R1+0x30] ;  /* 0x0000300001fc7983 */ /* 0x000f280000300800 */
[----:B-1----:R-:W2:Y:S04]  /*ff50*/  LDL.LU R61, [R1+0x10] ;  /* 0x00001000013d7983 */ /* 0x002ea80000300800 */
[----:B------:R-:W4:Y:S04]  /*ff60*/  LDL.LU R62, [R1+0x1c] ;  /* 0x00001c00013e7983 */ /* 0x000f280000300800 */
        /* <DEDUP_REMOVED lines=8> */
[----:B------:R-:W4:Y:S01]  /*fff0*/  LDL.LU R69, [R1] ;  /* 0x0000000001457983 */ /* 0x000f220000300800 */
[----:B---3--:R-:W-:-:S04]  /*10000*/  LEA R44, P1, R78, R4, 0x2 ;  /* 0x000000044e2c7211 */ /* 0x008fc800078210ff */
[----:B------:R-:W-:-:S05]  /*10010*/  LEA.HI.X.SX32 R45, R78, R0, 0x2, P1 ;  /* 0x000000004e2d7211 */ /* 0x000fca00008f16ff */
[----:B------:R-:W-:Y:S01]  /*10020*/  STL.64 [R1+0x60], R44 ;  /* 0x0000602c01007387 */ /* 0x000fe20000100a00 */
[----:B--2---:R-:W-:Y:S02]  /*10030*/  IMAD R55, R61, UR33, RZ ;  /* 0x000000213d377c24 */ /* 0x004fe4000f8e02ff */
[----:B----4-:R-:W-:Y:S01]  /*10040*/  IMAD R58, R62, UR33, RZ ;  /* 0x000000213e3a7c24 */ /* 0x010fe2000f8e02ff */
[----:B------:R-:W-:Y:S01]  /*10050*/  LEA R62, P2, R77, R4, 0x2 ;  /* 0x000000044d3e7211 */ /* 0x000fe200078410ff */
[----:B------:R-:W-:-:S03]  /*10060*/  IMAD R61, R63, UR33, RZ ;  /* 0x000000213f3d7c24 */ /* 0x000fc6000f8e02ff */
[----:B------:R-:W-:-:S05]  /*10070*/  LEA.HI.X.SX32 R63, R77, R0, 0x2, P2 ;  /* 0x000000004d3f7211 */ /* 0x000fca00010f16ff */
[----:B------:R1:W-:Y:S01]  /*10080*/  STL.64 [R1+0x858], R62 ;  /* 0x0008583e01007387 */ /* 0x0003e20000100a00 */
[----:B------:R-:W-:Y:S01]  /*10090*/  IMAD R49, R66, UR33, RZ ;  /* 0x0000002142317c24 */ /* 0x000fe2000f8e02ff */
[-C--:B------:R-:W-:Y:S02]  /*100a0*/  LEA R66, P4, R75, R4.reuse, 0x2 ;  /* 0x000000044b427211 */ /* 0x080fe400078810ff */
[----:B-1----:R-:W2:Y:S01]  /*100b0*/  LDL.LU.64 R62, [R1+0x1688] ;  /* 0x00168800013e7983 */ /* 0x002ea20000300a00 */
[----:B------:R-:W-:Y:S02]  /*100c0*/  IMAD R54, R67, UR33, RZ ;  /* 0x0000002143367c24 */ /* 0x000fe4000f8e02ff */
[----:B------:R-:W-:Y:S01]  /*100d0*/  IMAD R46, R68, UR33, RZ ;  /* 0x00000021442e7c24 */ /* 0x000fe2000f8e02ff */
[----:B------:R-:W-:Y:S01]  /*100e0*/  LEA R68, P3, R76, R4, 0x2 ;  /* 0x000000044c447211 */ /* 0x000fe200078610ff */
[----:B------:R-:W-:-:S03]  /*100f0*/  IMAD R50, R69, UR33, RZ ;  /* 0x0000002145327c24 */ /* 0x000fc6000f8e02ff */
[----:B------:R-:W-:Y:S01]  /*10100*/  LEA.HI.X.SX32 R69, R76, R0, 0x2, P3 ;  /* 0x000000004c457211 */ /* 0x000fe200018f16ff */
[----:B------:R-:W-:Y:S01]  /*10110*/  IMAD.MOV.U32 R78, RZ, RZ, R50 ;  /* 0x000000ffff4e7224 */ /* 0x000fe200078e0032 */
[----:B------:R-:W-:Y:S02]  /*10120*/  LEA R50, P2, R70, R4, 0x2 ;  /* 0x0000000446327211 */ /* 0x000fe400078410ff */
[----:B------:R-:W-:Y:S01]  /*10130*/  LEA.HI.X.SX32 R67, R75, R0, 0x2, P4 ;  /* 0x000000004b437211 */ /* 0x000fe200020f16ff */
[----:B------:R1:W-:Y:S04]  /*10140*/  STL.64 [R1+0x850], R68 ;  /* 0x0008504401007387 */ /* 0x0003e80000100a00 */
[----:B-1----:R-:W3:Y:S04]  /*10150*/  LDL.LU.64 R68, [R1+0x1680] ;  /* 0x0016800001447983 */ /* 0x002ee80000300a00 */
[----:B------:R-:W-:Y:S04]  /*10160*/  STL [R1+0x820], R50 ;  /* 0x0008203201007387 */ /* 0x000fe80000100800 */
[----:B------:R1:W-:Y:S04]  /*10170*/  STL.64 [R1+0x848], R66 ;  /* 0x0008484201007387 */ /* 0x0003e80000100a00 */
[----:B-1----:R-:W4:Y:S01]  /*10180*/  LDL.LU.64 R66, [R1+0x1678] ;  /* 0x0016780001427983 */ /* 0x002f220000300a00 */
[----:B------:R-:W-:Y:S01]  /*10190*/  IMAD.MOV.U32 R53, RZ, RZ, R58 ;  /* 0x000000ffff357224 */ /* 0x000fe200078e003a */
[-C--:B------:R-:W-:Y:S01]  /*101a0*/  LEA R52, P5, R74, R4.reuse, 0x2 ;  /* 0x000000044a347211 */ /* 0x080fe200078a10ff */
[----:B------:R-:W-:Y:S01]  /*101b0*/  IMAD R60, R64, UR33, RZ ;  /* 0x00000021403c7c24 */ /* 0x000fe2000f8e02ff */
[-C--:B------:R-:W-:Y:S01]  /*101c0*/  LEA R58, P6, R73, R4.reuse, 0x2 ;  /* 0x00000004493a7211 */ /* 0x080fe200078c10ff */
[----:B------:R-:W-:Y:S01]  /*101d0*/  IMAD.MOV.U32 R77, RZ, RZ, R61 ;  /* 0x000000ffff4d7224 */ /* 0x000fe200078e003d */
[----:B------:R-:W-:Y:S01]  /*101e0*/  LEA R64, P0, R72, R4, 0x2 ;  /* 0x0000000448407211 */ /* 0x000fe200078010ff */
[----:B------:R-:W-:Y:S01]  /*101f0*/  IMAD.MOV.U32 R61, RZ, RZ, R53 ;  /* 0x000000ffff3d7224 */ /* 0x000fe200078e0035 */
[----:B------:R-:W-:Y:S01]  /*10200*/  LEA.HI.X.SX32 R53, R74, R0, 0x2, P5 ;  /* 0x000000004a357211 */ /* 0x000fe200028f16ff */
[----:B------:R-:W-:Y:S01]  /*10210*/  IMAD R48, R65, UR33, RZ ;  /* 0x0000002141307c24 */ /* 0x000fe2000f8e02ff */
[----:B------:R-:W-:-:S02]  /*10220*/  LEA R44, P1, R71, R4, 0x2 ;  /* 0x00000004472c7211 */ /* 0x000fc400078210ff */
[-C--:B------:R-:W-:Y:S01]  /*10230*/  LEA.HI.X.SX32 R59, R73, R0.reuse, 0x2, P6 ;  /* 0x00000000493b7211 */ /* 0x080fe200030f16ff */
[----:B------:R-:W-:Y:S01]  /*10240*/  IMAD.MOV.U32 R75, RZ, RZ, R60 ;  /* 0x000000ffff4b7224 */ /* 0x000fe200078e003c */
[-C--:B------:R-:W-:Y:S01]  /*10250*/  LEA.HI.X.SX32 R65, R72, R0.reuse, 0x2, P0 ;  /* 0x0000000048417211 */ /* 0x080fe200000f16ff */
[----:B------:R-:W-:Y:S01]  /*10260*/  STL.64 [R1+0x840], R52 ;  /* 0x0008403401007387 */ /* 0x000fe20000100a00 */
[----:B------:R-:W-:Y:S01]  /*10270*/  IMAD.MOV.U32 R72, RZ, RZ, R50 ;  /* 0x000000ffff487224 */ /* 0x000fe200078e0032 */
[-C--:B------:R-:W-:Y:S01]  /*10280*/  LEA.HI.X.SX32 R45, R71, R0.reuse, 0x2, P1 ;  /* 0x00000000472d7211 */ /* 0x080fe200008f16ff */
[----:B------:R-:W-:Y:S01]  /*10290*/  IMAD.MOV.U32 R73, RZ, RZ, R51 ;  /* 0x000000ffff497224 */ /* 0x000fe200078e0033 */
[----:B------:R-:W-:Y:S01]  /*102a0*/  STL.64 [R1+0x838], R58 ;  /* 0x0008383a01007387 */ /* 0x000fe20000100a00 */
[----:B------:R-:W-:Y:S01]  /*102b0*/  LEA.HI.X.SX32 R73, R70, R0, 0x2, P2 ;  /* 0x0000000046497211 */ /* 0x000fe200010f16ff */
[----:B------:R-:W-:Y:S01]  /*102c0*/  IMAD.MOV.U32 R72, RZ, RZ, R77 ;  /* 0x000000ffff487224 */ /* 0x000fe200078e004d */
[----:B------:R-:W-:Y:S01]  /*102d0*/  MOV R70, R61 ;  /* 0x0000003d00467202 */ /* 0x000fe20000000f00 */
[----:B------:R1:W-:Y:S04]  /*102e0*/  STL.64 [R1+0x830], R64 ;  /* 0x0008304001007387 */ /* 0x0003e80000100a00 */
[----:B-1----:R-:W2:Y:S04]  /*102f0*/  LDL.LU.64 R64, [R1+0x1670] ;  /* 0x0016700001407983 */ /* 0x002ea80000300a00 */
[----:B------:R-:W-:Y:S04]  /*10300*/  STL.64 [R1+0x828], R44 ;  /* 0x0008282c01007387 */ /* 0x000fe80000100a00 */
[----:B------:R-:W-:Y:S01]  /*10310*/  STL [R1+0x824], R73 ;  /* 0x0008244901007387 */ /* 0x000fe20000100800 */
[----:B---3--:R-:W-:-:S02]  /*10320*/  LEA R76, P3, R69, R4, 0x2 ;  /* 0x00000004454c7211 */ /* 0x008fc400078610ff */
[C---:B------:R-:W-:Y:S02]  /*10330*/  LEA R60, P4, R68.reuse, R4, 0x2 ;  /* 0x00000004443c7211 */ /* 0x040fe400078810ff */
[-C--:B------:R-:W-:Y:S02]  /*10340*/  LEA.HI.X.SX32 R77, R69, R0.reuse, 0x2, P3 ;  /* 0x00000000454d7211 */ /* 0x080fe400018f16ff */
[----:B------:R-:W-:-:S03]  /*10350*/  LEA.HI.X.SX32 R61, R68, R0, 0x2, P4 ;  /* 0x00000000443d7211 */ /* 0x000fc600020f16ff */
[----:B------:R-:W-:Y:S04]  /*10360*/  STL.64 [R1+0x818], R76 ;  /* 0x0008184c01007387 */ /* 0x000fe80000100a00 */
[----:B------:R1:W-:Y:S01]  /*10370*/  STL.64 [R1+0x810], R60 ;  /* 0x0008103c01007387 */ /* 0x0003e20000100a00 */
[CC--:B----4-:R-:W-:Y:S02]  /*10380*/  LEA R52, P5, R67.reuse, R4.reuse, 0x2 ;  /* 0x0000000443347211 */ /* 0x0d0fe400078a10ff */
[C---:B------:R-:W-:Y:S02]  /*10390*/  LEA R58, P6, R66.reuse, R4, 0x2 ;  /* 0x00000004423a7211 */ /* 0x040fe400078c10ff */
[-C--:B------:R-:W-:Y:S01]  /*103a0*/  LEA.HI.X.SX32 R53, R67, R0.reuse, 0x2, P5 ;  /* 0x0000000043357211 */ /* 0x080fe200028f16ff */
[----:B-1----:R-:W3:Y:S01]  /*103b0*/  LDL.LU.64 R60, [R1+0x1668] ;  /* 0x00166800013c7983 */ /* 0x002ee20000300a00 */
[----:B------:R-:W-:-:S03]  /*103c0*/  LEA.HI.X.SX32 R59, R66, R0, 0x2, P6 ;  /* 0x00000000423b7211 */ /* 0x000fc600030f16ff */
[----:B------:R-:W-:Y:S04]  /*103d0*/  STL.64 [R1+0x808], R52 ;  /* 0x0008083401007387 */ /* 0x000fe80000100a00 */
[----:B------:R1:W-:Y:S04]  /*103e0*/  STL.64 [R1+0x800], R58 ;  /* 0x0008003a01007387 */ /* 0x0003e80000100a00 */
[----:B-1----:R-:W4:Y:S01]  /*103f0*/  LDL.LU.64 R58, [R1+0x1660] ;  /* 0x00166000013a7983 */ /* 0x002f220000300a00 */
[----:B------:R-:W-:Y:S02]  /*10400*/  IMAD R2, R2, UR33, RZ ;  /* 0x0000002102027c24 */ /* 0x000fe4000f8e02ff */
[----:B------:R-:W-:Y:S01]  /*10410*/  IMAD.MOV.U32 R73, RZ, RZ, R48 ;  /* 0x000000ffff497224 */ /* 0x000fe200078e0030 */
[-C--:B--2---:R-:W-:Y:S01]  /*10420*/  LEA R48, P2, R63, R4.reuse, 0x2 ;  /* 0x000000043f307211 */ /* 0x084fe200078410ff */
[----:B------:R-:W-:Y:S01]  /*10430*/  IMAD.MOV.U32 R76, RZ, RZ, R54 ;  /* 0x000000ffff4c7224 */ /* 0x000fe200078e0036 */
[----:B------:R-:W-:-:S02]  /*10440*/  LEA R54, P3, R62, R4, 0x2 ;  /* 0x000000043e367211 */ /* 0x000fc400078610ff */
[-C--:B------:R-:W-:Y:S02]  /*10450*/  LEA R50, P0, R65, R4.reuse, 0x2 ;  /* 0x0000000441327211 */ /* 0x080fe400078010ff */
[C---:B------:R-:W-:Y:S01]  /*10460*/  LEA R44, P1, R64.reuse, R4, 0x2 ;  /* 0x00000004402c7211 */ /* 0x040fe200078210ff */
[----:B------:R-:W-:Y:S01]  /*10470*/  IMAD R3, R3, UR33, RZ ;  /* 0x0000002103037c24 */ /* 0x000fe2000f8e02ff */
[-C--:B------:R-:W-:Y:S01]  /*10480*/  LEA.HI.X.SX32 R51, R65, R0.reuse, 0x2, P0 ;  /* 0x0000000041337211 */ /* 0x080fe200000f16ff */
[----:B------:R-:W-:Y:S01]  /*10490*/  IMAD.MOV.U32 R77, RZ, RZ, R2 ;  /* 0x000000ffff4d7224 */ /* 0x000fe200078e0002 */
[-C--:B------:R-:W-:Y:S01]  /*104a0*/  LEA.HI.X.SX32 R45, R64, R0.reuse, 0x2, P1 ;  /* 0x00000000402d7211 */ /* 0x080fe200008f16ff */
[----:B------:R-:W-:Y:S01]  /*104b0*/  IMAD.MOV.U32 R74, RZ, RZ, R49 ;  /* 0x000000ffff4a7224 */ /* 0x000fe200078e0031 */
[-C--:B------:R-:W-:Y:S01]  /*104c0*/  LEA.HI.X.SX32 R49, R63, R0.reuse, 0x2, P2 ;  /* 0x000000003f317211 */ /* 0x080fe200010f16ff */
[----:B------:R-:W-:Y:S01]  /*104d0*/  IMAD.MOV.U32 R69, RZ, RZ, R55 ;  /* 0x000000ffff457224 */ /* 0x000fe200078e0037 */
[----:B------:R-:W-:Y:S01]  /*104e0*/  LEA.HI.X.SX32 R55, R62, R0, 0x2, P3 ;  /* 0x000000003e377211 */ /* 0x000fe200018f16ff */
[----:B------:R-:W-:Y:S01]  /*104f0*/  IMAD.MOV.U32 R71, RZ, RZ, R75 ;  /* 0x000000ffff477224 */ /* 0x000fe200078e004b */
[----:B------:R1:W-:Y:S01]  /*10500*/  STL.64 [R1+0x7f8], R50 ;  /* 0x0007f83201007387 */ /* 0x0003e20000100a00 */
[----:B------:R-:W-:-:S02]  /*10510*/  IMAD.MOV.U32 R63, RZ, RZ, R67 ;  /* 0x000000ffff3f7224 */ /* 0x000fc400078e0043 */
[----:B------:R-:W-:Y:S01]  /*10520*/  IMAD.MOV.U32 R75, RZ, RZ, R3 ;  /* 0x000000ffff4b7224 */ /* 0x000fe200078e0003 */
[CC--:B---3--:R-:W-:Y:S02]  /*10530*/  LEA R2, P4, R61.reuse, R4.reuse, 0x2 ;  /* 0x000000043d027211 */ /* 0x0c8fe400078810ff */
[C---:B------:R-:W-:Y:S02]  /*10540*/  LEA R52, P5, R60.reuse, R4, 0x2 ;  /* 0x000000043c347211 */ /* 0x040fe400078a10ff */
[-C--:B------:R-:W-:Y:S01]  /*10550*/  LEA.HI.X.SX32 R3, R61, R0.reuse, 0x2, P4 ;  /* 0x000000003d037211 */ /* 0x080fe200020f16ff */
[----:B------:R-:W-:Y:S01]  /*10560*/  IMAD.MOV.U32 R61, RZ, RZ, R63 ;  /* 0x000000ffff3d7224 */ /* 0x000fe200078e003f */
[----:B------:R-:W-:Y:S02]  /*10570*/  LEA.HI.X.SX32 R53, R60, R0, 0x2, P5 ;  /* 0x000000003c357211 */ /* 0x000fe400028f16ff */
[-C--:B----4-:R-:W-:Y:S02]  /*10580*/  LEA R66, P6, R59, R4.reuse, 0x2 ;  /* 0x000000043b427211 */ /* 0x090fe400078c10ff */
[----:B-1----:R-:W-:-:S03]  /*10590*/  LEA R50, P0, R58, R4, 0x2 ;  /* 0x000000043a327211 */ /* 0x002fc600078010ff */
[----:B------:R-:W-:Y:S01]  /*105a0*/  STL [R1+0x7c8], R66 ;  /* 0x0007c84201007387 */ /* 0x000fe20000100800 */
[----:B------:R-:W-:-:S03]  /*105b0*/  LEA.HI.X.SX32 R61, R59, R0, 0x2, P6 ;  /* 0x000000003b3d7211 */ /* 0x000fc600030f16ff */
[----:B------:R-:W-:Y:S01]  /*105c0*/  STL.64 [R1+0x7f0], R44 ;  /* 0x0007f02c01007387 */ /* 0x000fe20000100a00 */
[----:B------:R-:W-:-:S03]  /*105d0*/  LEA.HI.X.SX32 R51, R58, R0, 0x2, P0 ;  /* 0x000000003a337211 */ /* 0x000fc600000f16ff */
[----:B------:R-:W-:Y:S04]  /*105e0*/  STL.64 [R1+0x7e8], R48 ;  /* 0x0007e83001007387 */ /* 0x000fe80000100a00 */
[----:B------:R1:W-:Y:S04]  /*105f0*/  STL.64 [R1+0x7e0], R54 ;  /* 0x0007e03601007387 */ /* 0x0003e80000100a00 */
[----:B-1----:R-:W2:Y:S04]  /*10600*/  LDL.LU.64 R54, [R1+0x1658] ;  /* 0x0016580001367983 */ /* 0x002ea80000300a00 */
[----:B------:R-:W-:Y:S04]  /*10610*/  STL.64 [R1+0x7d8], R2 ;  /* 0x0007d80201007387 */ /* 0x000fe80000100a00 */
[----:B------:R1:W-:Y:S04]  /*10620*/  STL.64 [R1+0x7d0], R52 ;  /* 0x0007d03401007387 */ /* 0x0003e80000100a00 */
[----:B-1----:R-:W3:Y:S04]  /*10630*/  LDL.LU.64 R52, [R1+0x1650] ;  /* 0x0016500001347983 */ /* 0x002ee80000300a00 */
[----:B------:R-:W-:Y:S04]  /*10640*/  STL [R1+0x7cc], R61 ;  /* 0x0007cc3d01007387 */ /* 0x000fe80000100800 */
[----:B------:R1:W-:Y:S04]  /*10650*/  STL.64 [R1+0x7c0], R50 ;  /* 0x0007c03201007387 */ /* 0x0003e80000100a00 */
[----:B-1----:R-:W4:Y:S01]  /*10660*/  LDL.LU.64 R50, [R1+0x1648] ;  /* 0x0016480001327983 */ /* 0x002f220000300a00 */
[----:B------:R-:W-:-:S02]  /*10670*/  IMAD R57, R57, UR33, RZ ;  /* 0x0000002139397c24 */ /* 0x000fc4000f8e02ff */
[----:B------:R-:W-:-:S03]  /*10680*/  IMAD R56, R56, UR33, RZ ;  /* 0x0000002138387c24 */ /* 0x000fc6000f8e02ff */
[CC--:B------:R-:W-:Y:S02]  /*10690*/  LEA R44, P1, R57.reuse, R4.reuse, 0x2 ;  /* 0x00000004392c7211 */ /* 0x0c0fe400078210ff */
[C---:B------:R-:W-:Y:S01]  /*106a0*/  LEA R48, P2, R56.reuse, R4, 0x2 ;  /* 0x0000000438307211 */ /* 0x040fe200078410ff */
[----:B------:R-:W-:Y:S01]  /*106b0*/  IMAD.MOV.U32 R68, RZ, RZ, R69 ;  /* 0x000000ffff447224 */ /* 0x000fe200078e0045 */
[-C--:B------:R-:W-:Y:S01]  /*106c0*/  LEA.HI.X.SX32 R45, R57, R0.reuse, 0x2, P1 ;  /* 0x00000000392d7211 */ /* 0x080fe200008f16ff */
[----:B------:R-:W-:Y:S01]  /*106d0*/  IMAD.MOV.U32 R69, RZ, RZ, R70 ;  /* 0x000000ffff457224 */ /* 0x000fe200078e0046 */
[----:B------:R-:W-:Y:S01]  /*106e0*/  LEA.HI.X.SX32 R49, R56, R0, 0x2, P2 ;  /* 0x0000000038317211 */ /* 0x000fe200010f16ff */
[----:B------:R-:W-:Y:S02]  /*106f0*/  IMAD.MOV.U32 R70, RZ, RZ, R72 ;  /* 0x000000ffff467224 */ /* 0x000fe400078e0048 */
[----:B------:R-:W-:Y:S01]  /*10700*/  IMAD.MOV.U32 R72, RZ, RZ, R73 ;  /* 0x000000ffff487224 */ /* 0x000fe200078e0049 */
[----:B------:R1:W-:Y:S01]  /*10710*/  STL.64 [R1+0x7b8], R44 ;  /* 0x0007b82c01007387 */ /* 0x0003e20000100a00 */
[----:B------:R-:W-:Y:S01]  /*10720*/  IMAD.MOV.U32 R73, RZ, RZ, R74 ;  /* 0x000000ffff497224 */ /* 0x000fe200078e004a */
[----:B------:R-:W-:Y:S01]  /*10730*/  MOV R74, R75 ;  /* 0x0000004b004a7202 */ /* 0x000fe20000000f00 */
[----:B------:R-:W-:-:S02]  /*10740*/  IMAD.MOV.U32 R75, RZ, RZ, R76 ;  /* 0x000000ffff4b7224 */ /* 0x000fc400078e004c */
[----:B------:R-:W-:Y:S02]  /*10750*/  IMAD.MOV.U32 R76, RZ, RZ, R77 ;  /* 0x000000ffff4c7224 */ /* 0x000fe400078e004d */
[----:B------:R-:W-:Y:S01]  /*10760*/  IMAD.MOV.U32 R77, RZ, RZ, R46 ;  /* 0x000000ffff4d7224 */ /* 0x000fe200078e002e */
[----:B-1----:R-:W3:Y:S04]  /*10770*/  LDL.LU.64 R44, [R1+0x1640] ;  /* 0x00164000012c7983 */ /* 0x002ee80000300a00 */
[----:B------:R1:W-:Y:S01]  /*10780*/  STL.64 [R1+0x7b0], R48 ;  /* 0x0007b03001007387 */ /* 0x0003e20000100a00 */
[----:B------:R-:W-:-:S03]  /*10790*/  IMAD.MOV.U32 R57, RZ, RZ, R47 ;  /* 0x000000ffff397224 */ /* 0x000fc600078e002f */
[----:B-1----:R-:W3:Y:S01]  /*107a0*/  LDL.LU.64 R48, [R1+0x1638] ;  /* 0x0016380001307983 */ /* 0x002ee20000300a00 */
[----:B----4-:R-:W-:-:S05]  /*107b0*/  LEA R46, P1, R50, R4, 0x2 ;  /* 0x00000004322e7211 */ /* 0x010fca00078210ff */
[----:B------:R1:W-:Y:S01]  /*107c0*/  STL [R1+0x780], R46 ;  /* 0x0007802e01007387 */ /* 0x0003e20000100800 */
[----:B------:R-:W-:-:S03]  /*107d0*/  IMAD.MOV.U32 R56, RZ, RZ, R46 ;  /* 0x000000ffff387224 */ /* 0x000fc600078e002e */
[----:B-1----:R-:W4:Y:S01]  /*107e0*/  LDL.LU.64 R46, [R1+0x1630] ;  /* 0x00163000012e7983 */ /* 0x002f220000300a00 */
[----:B------:R-:W-:Y:S02]  /*107f0*/  MOV R62, R66 ;  /* 0x00000042003e7202 */ /* 0x000fe40000000f00 */
[-C--:B--2---:R-:W-:Y:S02]  /*10800*/  LEA R66, P3, R55, R4.reuse, 0x2 ;  /* 0x0000000437427211 */ /* 0x084fe400078610ff */
[-C--:B------:R-:W-:Y:S01]  /*10810*/  LEA R2, P4, R54, R4.reuse, 0x2 ;  /* 0x0000000436027211 */ /* 0x080fe200078810ff */
[----:B------:R-:W-:Y:S01]  /*10820*/  IMAD.MOV.U32 R60, RZ, RZ, R62 ;  /* 0x000000ffff3c7224 */ /* 0x000fe200078e003e */
[----:B---3--:R-:W-:Y:S02]  /*10830*/  LEA R62, P5, R53, R4, 0x2 ;  /* 0x00000004353e7211 */ /* 0x008fe400078a10ff */
[----:B------:R-:W-:Y:S02]  /*10840*/  LEA.HI.X.SX32 R67, R55, R0, 0x2, P3 ;  /* 0x0000000037437211 */ /* 0x000fe400018f16ff */
[----:B------:R-:W-:-:S02]  /*10850*/  LEA R60, P6, R52, R4, 0x2 ;  /* 0x00000004343c7211 */ /* 0x000fc400078c10ff */
[----:B------:R-:W-:Y:S02]  /*10860*/  LEA.HI.X.SX32 R3, R54, R0, 0x2, P4 ;  /* 0x0000000036037211 */ /* 0x000fe400020f16ff */
[----:B------:R-:W-:Y:S01]  /*10870*/  LEA R58, P0, R51, R4, 0x2 ;  /* 0x00000004333a7211 */ /* 0x000fe200078010ff */
[----:B------:R-:W-:Y:S01]  /*10880*/  STL.64 [R1+0x7a8], R66 ;  /* 0x0007a84201007387 */ /* 0x000fe20000100a00 */
[-C--:B------:R-:W-:Y:S02]  /*10890*/  LEA.HI.X.SX32 R63, R53, R0.reuse, 0x2, P5 ;  /* 0x00000000353f7211 */ /* 0x080fe400028f16ff */
[-C--:B------:R-:W-:Y:S01]  /*108a0*/  LEA.HI.X.SX32 R61, R52, R0.reuse, 0x2, P6 ;  /* 0x00000000343d7211 */ /* 0x080fe200030f16ff */
[----:B------:R1:W-:Y:S01]  /*108b0*/  STL.64 [R1+0x7a0], R2 ;  /* 0x0007a00201007387 */ /* 0x0003e20000100a00 */
[----:B------:R-:W-:Y:S01]  /*108c0*/  LEA.HI.X.SX32 R59, R51, R0, 0x2, P0 ;  /* 0x00000000333b7211 */ /* 0x000fe200000f16ff */
[----:B------:R-:W-:Y:S01]  /*108d0*/  IMAD R43, R43, UR33, RZ ;  /* 0x000000212b2b7c24 */ /* 0x000fe2000f8e02ff */
[-C--:B------:R-:W-:Y:S01]  /*108e0*/  LEA R64, P2, R49, R4.reuse, 0x2 ;  /* 0x0000000431407211 */ /* 0x080fe200078410ff */
[----:B-1----:R-:W2:Y:S01]  /*108f0*/  LDL.LU.64 R2, [R1+0x1628] ;  /* 0x0016280001027983 */ /* 0x002ea20000300a00 */
[----:B------:R-:W-:-:S03]  /*10900*/  LEA R66, P3, R48, R4, 0x2 ;  /* 0x0000000430427211 */ /* 0x000fc600078610ff */
[----:B------:R-:W-:Y:S01]  /*10910*/  IMAD.MOV.U32 R54, RZ, RZ, R64 ;  /* 0x000000ffff367224 */ /* 0x000fe200078e0040 */
[----:B------:R-:W-:Y:S01]  /*10920*/  STL [R1+0x778], R64 ;  /* 0x0007784001007387 */ /* 0x000fe20000100800 */
[----:B------:R-:W-:Y:S01]  /*10930*/  IMAD R42, R42, UR33, RZ ;  /* 0x000000212a2a7c24 */ /* 0x000fe2000f8e02ff */
[-C--:B------:R-:W-:Y:S02]  /*10940*/  LEA.HI.X.SX32 R57, R50, R0.reuse, 0x2, P1 ;  /* 0x0000000032397211 */ /* 0x080fe400008f16ff */
[----:B------:R-:W-:Y:S01]  /*10950*/  STL.64 [R1+0x798], R62 ;  /* 0x0007983e01007387 */ /* 0x000fe20000100a00 */
[----:B------:R-:W-:Y:S02]  /*10960*/  IMAD R41, R41, UR33, RZ ;  /* 0x0000002129297c24 */ /* 0x000fe4000f8e02ff */
[----:B------:R-:W-:Y:S01]  /*10970*/  IMAD.MOV.U32 R55, RZ, RZ, R65 ;  /* 0x000000ffff377224 */ /* 0x000fe200078e0041 */
[----:B------:R1:W-:Y:S01]  /*10980*/  STL.64 [R1+0x790], R60 ;  /* 0x0007903c01007387 */ /* 0x0003e20000100a00 */
[----:B------:R-:W-:Y:S01]  /*10990*/  IMAD R40, R40, UR33, RZ ;  /* 0x0000002128287c24 */ /* 0x000fe2000f8e02ff */
[----:B------:R-:W-:-:S02]  /*109a0*/  LEA.HI.X.SX32 R55, R49, R0, 0x2, P2 ;  /* 0x0000000031377211 */ /* 0x000fc400010f16ff */
[----:B------:R3:W-:Y:S01]  /*109b0*/  STL.64 [R1+0x788], R58 ;  /* 0x0007883a01007387 */ /* 0x0007e20000100a00 */
[----:B------:R-:W-:Y:S01]  /*109c0*/  IMAD R39, R39, UR33, RZ ;  /* 0x0000002127277c24 */ /* 0x000fe2000f8e02ff */
[----:B------:R-:W-:Y:S01]  /*109d0*/  LEA.HI.X.SX32 R67, R48, R0, 0x2, P3 ;  /* 0x0000000030437211 */ /* 0x000fe200018f16ff */
[----:B------:R-:W-:Y:S01]  /*109e0*/  IMAD R38, R38, UR33, RZ ;  /* 0x0000002126267c24 */ /* 0x000fe2000f8e02ff */
[-C--:B------:R-:W-:Y:S01]  /*109f0*/  LEA R56, P1, R43, R4.reuse, 0x2 ;  /* 0x000000042b387211 */ /* 0x080fe200078210ff */
[----:B------:R3:W-:Y:S01]  /*10a00*/  STL [R1+0x784], R57 ;  /* 0x0007843901007387 */ /* 0x0007e20000100800 */
[-C--:B------:R-:W-:Y:S02]  /*10a10*/  LEA R54, P2, R42, R4.reuse, 0x2 ;  /* 0x000000042a367211 */ /* 0x080fe400078410ff */
[-C--:B-1----:R-:W-:Y:S02]  /*10a20*/  LEA R60, P6, R45, R4.reuse, 0x2 ;  /* 0x000000042d3c7211 */ /* 0x082fe400078c10ff */
[-C--:B---3--:R-:W-:Y:S01]  /*10a30*/  LEA R58, P0, R44, R4.reuse, 0x2 ;  /* 0x000000042c3a7211 */ /* 0x088fe200078010ff */
[----:B------:R1:W-:Y:S01]  /*10a40*/  STL [R1+0x77c], R55 ;  /* 0x00077c3701007387 */ /* 0x0003e20000100800 */
[----:B------:R-:W-:-:S02]  /*10a50*/  LEA R52, P3, R41, R4, 0x2 ;  /* 0x0000000429347211 */ /* 0x000fc400078610ff */
[-C--:B------:R-:W-:Y:S01]  /*10a60*/  LEA.HI.X.SX32 R59, R44, R0.reuse, 0x2, P0 ;  /* 0x000000002c3b7211 */ /* 0x080fe200000f16ff */
[----:B------:R-:W-:Y:S01]  /*10a70*/  IMAD R37, R37, UR33, RZ ;  /* 0x0000002125257c24 */ /* 0x000fe2000f8e02ff */
[-C--:B------:R-:W-:Y:S01]  /*10a80*/  LEA.HI.X.SX32 R61, R45, R0.reuse, 0x2, P6 ;  /* 0x000000002d3d7211 */ /* 0x080fe200030f16ff */
[----:B------:R-:W-:Y:S01]  /*10a90*/  STL.64 [R1+0x770], R66 ;  /* 0x0007704201007387 */ /* 0x000fe20000100a00 */
[-C--:B------:R-:W-:Y:S02]  /*10aa0*/  LEA.HI.X.SX32 R57, R43, R0.reuse, 0x2, P1 ;  /* 0x000000002b397211 */ /* 0x080fe400008f16ff */
[-C--:B------:R-:W-:Y:S02]  /*10ab0*/  LEA.HI.X.SX32 R53, R41, R0.reuse, 0x2, P3 ;  /* 0x0000000029357211 */ /* 0x080fe400018f16ff */
[----:B-1----:R-:W-:Y:S01]  /*10ac0*/  LEA.HI.X.SX32 R55, R42, R0, 0x2, P2 ;  /* 0x000000002a377211 */ /* 0x002fe200010f16ff */
[----:B------:R-:W-:Y:S02]  /*10ad0*/  IMAD R252, R252, UR33, RZ ;  /* 0x00000021fcfc7c24 */ /* 0x000fe4000f8e02ff */
[----:B------:R-:W-:-:S02]  /*10ae0*/  IMAD R127, R127, UR33, RZ ;  /* 0x000000217f7f7c24 */ /* 0x000fc4000f8e02ff */
[----:B------:R-:W-:Y:S02]  /*10af0*/  IMAD R120, R120, UR33, RZ ;  /* 0x0000002178787c24 */ /* 0x000fe4000f8e02ff */
[----:B------:R-:W-:Y:S02]  /*10b00*/  IMAD R121, R121, UR33, RZ ;  /* 0x0000002179797c24 */ /* 0x000fe4000f8e02ff */
[----:B------:R-:W-:Y:S02]  /*10b10*/  IMAD R122, R122, UR33, RZ ;  /* 0x000000217a7a7c24 */ /* 0x000fe4000f8e02ff */
[----:B------:R-:W-:Y:S02]  /*10b20*/  IMAD R123, R123, UR33, RZ ;  /* 0x000000217b7b7c24 */ /* 0x000fe4000f8e02ff */
        /* <DEDUP_REMOVED lines=42> */
[----:B----4-:R-:W-:-:S02]  /*10dd0*/  LEA R64, P4, R47, R4, 0x2 ;  /* 0x000000042f407211 */ /* 0x010fc400078810ff */
[C---:B------:R-:W-:Y:S02]  /*10de0*/  LEA R62, P5, R46.reuse, R4, 0x2 ;  /* 0x000000042e3e7211 */ /* 0x040fe400078a10ff */
[-C--:B------:R-:W-:Y:S02]  /*10df0*/  LEA.HI.X.SX32 R65, R47, R0.reuse, 0x2, P4 ;  /* 0x000000002f417211 */ /* 0x080fe400020f16ff */
[----:B------:R-:W-:Y:S02]  /*10e00*/  LEA.HI.X.SX32 R63, R46, R0, 0x2, P5 ;  /* 0x000000002e3f7211 */ /* 0x000fe400028f16ff */
[-C--:B------:R-:W-:Y:S01]  /*10e10*/  LEA R50, P4, R40, R4.reuse, 0x2 ;  /* 0x0000000428327211 */ /* 0x080fe200078810ff */
[----:B------:R-:W-:Y:S01]  /*10e20*/  STL.64 [R1+0x768], R64 ;  /* 0x0007684001007387 */ /* 0x000fe20000100a00 */
[-C--:B------:R-:W-:Y:S02]  /*10e30*/  LEA R48, P5, R39, R4.reuse, 0x2 ;  /* 0x0000000427307211 */ /* 0x080fe400078a10ff */
[----:B------:R-:W-:Y:S01]  /*10e40*/  LEA R46, P6, R38, R4, 0x2 ;  /* 0x00000004262e7211 */ /* 0x000fe200078c10ff */
[----:B------:R-:W-:Y:S01]  /*10e50*/  STL.64 [R1+0x760], R62 ;  /* 0x0007603e01007387 */ /* 0x000fe20000100a00 */
[----:B------:R-:W-:-:S02]  /*10e60*/  LEA.HI.X.SX32 R51, R40, R0, 0x2, P4 ;  /* 0x0000000028337211 */ /* 0x000fc400020f16ff */
[-C--:B------:R-:W-:Y:S01]  /*10e70*/  LEA.HI.X.SX32 R49, R39, R0.reuse, 0x2, P5 ;  /* 0x0000000027317211 */ /* 0x080fe200028f16ff */
[----:B------:R1:W-:Y:S01]  /*10e80*/  STL.64 [R1+0x750], R58 ;  /* 0x0007503a01007387 */ /* 0x0003e20000100a00 */
[----:B------:R-:W-:-:S03]  /*10e90*/  LEA.HI.X.SX32 R47, R38, R0, 0x2, P6 ;  /* 0x00000000262f7211 */ /* 0x000fc600030f16ff */
[----:B------:R-:W-:Y:S04]  /*10ea0*/  STL.64 [R1+0x758], R60 ;  /* 0x0007583c01007387 */ /* 0x000fe80000100a00 */
[----:B------:R3:W-:Y:S01]  /*10eb0*/  STL.64 [R1+0x748], R56 ;  /* 0x0007483801007387 */ /* 0x0007e20000100a00 */
[----:B-1----:R-:W-:-:S03]  /*10ec0*/  LEA R58, P0, R37, R4, 0x2 ;  /* 0x00000004253a7211 */ /* 0x002fc600078010ff */
[----:B------:R1:W-:Y:S04]  /*10ed0*/  STL.64 [R1+0x740], R54 ;  /* 0x0007403601007387 */ /* 0x0003e80000100a00 */
[----:B------:R4:W-:Y:S01]  /*10ee0*/  STL.64 [R1+0x738], R52 ;  /* 0x0007383401007387 */ /* 0x0009e20000100a00 */
[----:B---3--:R-:W-:-:S03]  /*10ef0*/  LEA R56, P1, R36, R4, 0x2 ;  /* 0x0000000424387211 */ /* 0x008fc600078210ff */
[----:B------:R3:W-:Y:S01]  /*10f00*/  STL.64 [R1+0x730], R50 ;  /* 0x0007303201007387 */ /* 0x0007e20000100a00 */
[----:B------:R-:W-:Y:S02]  /*10f10*/  LEA.HI.X.SX32 R59, R37, R0, 0x2, P0 ;  /* 0x00000000253b7211 */ /* 0x000fe400000f16ff */
[C---:B-1----:R-:W-:Y:S01]  /*10f20*/  LEA R54, P2, R35.reuse, R4, 0x2 ;  /* 0x0000000423367211 */ /* 0x042fe200078410ff */
[----:B------:R1:W-:Y:S01]  /*10f30*/  STL.64 [R1+0x728], R48 ;  /* 0x0007283001007387 */ /* 0x0003e20000100a00 */
[----:B------:R-:W-:Y:S02]  /*10f40*/  LEA.HI.X.SX32 R57, R36, R0, 0x2, P1 ;  /* 0x0000000024397211 */ /* 0x000fe400008f16ff */
[----:B----4-:R-:W-:Y:S01]  /*10f50*/  LEA R52, P3, R34, R4, 0x2 ;  /* 0x0000000422347211 */ /* 0x010fe200078610ff */
[----:B------:R4:W-:Y:S01]  /*10f60*/  STL.64 [R1+0x720], R46 ;  /* 0x0007202e01007387 */ /* 0x0009e20000100a00 */
[----:B------:R-:W-:Y:S02]  /*10f70*/  LEA.HI.X.SX32 R55, R35, R0, 0x2, P2 ;  /* 0x0000000023377211 */ /* 0x000fe400010f16ff */
[----:B---3--:R-:W-:-:S02]  /*10f80*/  LEA R50, P4, R33, R4, 0x2 ;  /* 0x0000000421327211 */ /* 0x008fc400078810ff */
[-C--:B------:R-:W-:Y:S02]  /*10f90*/  LEA R44, P0, R30, R4.reuse, 0x2 ;  /* 0x000000041e2c7211 */ /* 0x080fe400078010ff */
[----:B-1----:R-:W-:Y:S02]  /*10fa0*/  LEA R48, P5, R32, R4, 0x2 ;  /* 0x0000000420307211 */ /* 0x002fe400078a10ff */
[----:B------:R-:W-:Y:S02]  /*10fb0*/  LEA.HI.X.SX32 R53, R34, R0, 0x2, P3 ;  /* 0x0000000022357211 */ /* 0x000fe400018f16ff */
[-C--:B----4-:R-:W-:Y:S01]  /*10fc0*/  LEA R46, P6, R31, R4.reuse, 0x2 ;  /* 0x000000041f2e7211 */ /* 0x090fe200078c10ff */
[----:B------:R-:W-:Y:S01]  /*10fd0*/  STL.64 [R1+0x718], R58 ;  /* 0x0007183a01007387 */ /* 0x000fe20000100a00 */
[----:B------:R-:W-:Y:S02]  /*10fe0*/  LEA R42, P1, R29, R4, 0x2 ;  /* 0x000000041d2a7211 */ /* 0x000fe400078210ff */
[----:B------:R-:W-:Y:S01]  /*10ff0*/  LEA.HI.X.SX32 R51, R33, R0, 0x2, P4 ;  /* 0x0000000021337211 */ /* 0x000fe200020f16ff */
[----:B------:R-:W-:Y:S01]  /*11000*/  STL.64 [R1+0x710], R56 ;  /* 0x0007103801007387 */ /* 0x000fe20000100a00 */
[----:B------:R-:W-:-:S02]  /*11010*/  LEA R40, P2, R28, R4, 0x2 ;  /* 0x000000041c287211 */ /* 0x000fc400078410ff */
[----:B------:R-:W-:Y:S01]  /*11020*/  LEA.HI.X.SX32 R49, R32, R0, 0x2, P5 ;  /* 0x0000000020317211 */ /* 0x000fe200028f16ff */
[----:B------:R-:W-:Y:S01]  /*11030*/  STL.64 [R1+0x708], R54 ;  /* 0x0007083601007387 */ /* 0x000fe20000100a00 */
[----:B------:R-:W-:Y:S02]  /*11040*/  LEA R38, P3, R27, R4, 0x2 ;  /* 0x000000041b267211 */ /* 0x000fe400078610ff */
[----:B------:R-:W-:Y:S01]  /*11050*/  LEA.HI.X.SX32 R47, R31, R0, 0x2, P6 ;  /* 0x000000001f2f7211 */ /* 0x000fe200030f16ff */
        /* <DEDUP_REMOVED lines=11> */
[-C--:B------:R-:W-:Y:S01]  /*11110*/  LEA.HI.X.SX32 R39, R27, R0.reuse, 0x2, P3 ;  /* 0x000000001b277211 */ /* 0x080fe200018f16ff */
[----:B------:R-:W-:Y:S01]  /*11120*/  STL.64 [R1+0x6e0], R44 ;  /* 0x0006e02c01007387 */ /* 0x000fe20000100a00 */
[----:B------:R-:W-:-:S02]  /*11130*/  LEA.HI.X.SX32 R37, R26, R0, 0x2, P4 ;  /* 0x000000001a257211 */ /* 0x000fc400020f16ff */
[-C--:B------:R-:W-:Y:S01]  /*11140*/  LEA.HI.X.SX32 R35, R25, R0.reuse, 0x2, P5 ;  /* 0x0000000019237211 */ /* 0x080fe200028f16ff */
[----:B------:R1:W-:Y:S01]  /*11150*/  STL.64 [R1+0x6d8], R42 ;  /* 0x0006d82a01007387 */ /* 0x0003e20000100a00 */
[-C--:B------:R-:W-:Y:S02]  /*11160*/  LEA.HI.X.SX32 R33, R24, R0.reuse, 0x2, P6 ;  /* 0x0000000018217211 */ /* 0x080fe400030f16ff */
[----:B------:R-:W-:Y:S01]  /*11170*/  LEA.HI.X.SX32 R31, R23, R0, 0x2, P0 ;  /* 0x00000000171f7211 */ /* 0x000fe200000f16ff */
[----:B------:R3:W-:Y:S04]  /*11180*/  STL.64 [R1+0x6d0], R40 ;  /* 0x0006d02801007387 */ /* 0x0007e80000100a00 */
[----:B------:R4:W-:Y:S01]  /*11190*/  STL.64 [R1+0x6c8], R38 ;  /* 0x0006c82601007387 */ /* 0x0009e20000100a00 */
[----:B-1----:R-:W-:-:S03]  /*111a0*/  LEA R42, P1, R22, R4, 0x2 ;  /* 0x00000004162a7211 */ /* 0x002fc600078210ff */
[----:B------:R1:W-:Y:S01]  /*111b0*/  STL.64 [R1+0x6c0], R36 ;  /* 0x0006c02401007387 */ /* 0x0003e20000100a00 */
[----:B---3--:R-:W-:-:S03]  /*111c0*/  LEA R40, P2, R21, R4, 0x2 ;  /* 0x0000000415287211 */ /* 0x008fc600078410ff */
[----:B------:R3:W-:Y:S01]  /*111d0*/  STL.64 [R1+0x6b8], R34 ;  /* 0x0006b82201007387 */ /* 0x0007e20000100a00 */
[----:B------:R-:W-:Y:S02]  /*111e0*/  LEA.HI.X.SX32 R43, R22, R0, 0x2, P1 ;  /* 0x00000000162b7211 */ /* 0x000fe400008f16ff */
[C---:B----4-:R-:W-:Y:S01]  /*111f0*/  LEA R38, P3, R20.reuse, R4, 0x2 ;  /* 0x0000000414267211 */ /* 0x050fe200078610ff */
[----:B------:R4:W-:Y:S01]  /*11200*/  STL.64 [R1+0x6b0], R32 ;  /* 0x0006b02001007387 */ /* 0x0009e20000100a00 */
[----:B------:R-:W-:Y:S02]  /*11210*/  LEA.HI.X.SX32 R41, R21, R0, 0x2, P2 ;  /* 0x0000000015297211 */ /* 0x000fe400010f16ff */
[----:B-1----:R-:W-:Y:S01]  /*11220*/  LEA R36, P4, R19, R4, 0x2 ;  /* 0x0000000413247211 */ /* 0x002fe200078810ff */
[----:B------:R1:W-:Y:S01]  /*11230*/  STL.64 [R1+0x6a8], R30 ;  /* 0x0006a81e01007387 */ /* 0x0003e20000100a00 */
[----:B------:R-:W-:Y:S02]  /*11240*/  LEA.HI.X.SX32 R39, R20, R0, 0x2, P3 ;  /* 0x0000000014277211 */ /* 0x000fe400018f16ff */
[----:B---3--:R-:W-:-:S02]  /*11250*/  LEA R34, P5, R18, R4, 0x2 ;  /* 0x0000000412227211 */ /* 0x008fc400078a10ff */
[-C--:B------:R-:W-:Y:S02]  /*11260*/  LEA R28, P1, R15, R4.reuse, 0x2 ;  /* 0x000000040f1c7211 */ /* 0x080fe400078210ff */
[----:B----4-:R-:W-:Y:S02]  /*11270*/  LEA R32, P6, R17, R4, 0x2 ;  /* 0x0000000411207211 */ /* 0x010fe400078c10ff */
[----:B------:R-:W-:Y:S02]  /*11280*/  LEA.HI.X.SX32 R37, R19, R0, 0x2, P4 ;  /* 0x0000000013257211 */ /* 0x000fe400020f16ff */
[-C--:B-1----:R-:W-:Y:S01]  /*11290*/  LEA R30, P0, R16, R4.reuse, 0x2 ;  /* 0x00000004101e7211 */ /* 0x082fe200078010ff */
        /* <DEDUP_REMOVED lines=8> */
[-C--:B------:R-:W-:Y:S01]  /*11320*/  LEA.HI.X.SX32 R31, R16, R0.reuse, 0x2, P0 ;  /* 0x00000000101f7211 */ /* 0x080fe200000f16ff */
[----:B------:R-:W-:Y:S01]  /*11330*/  STL.64 [R1+0x688], R36 ;  /* 0x0006882401007387 */ /* 0x000fe20000100a00 */
[----:B------:R-:W-:Y:S02]  /*11340*/  LEA.HI.X.SX32 R29, R15, R0, 0x2, P1 ;  /* 0x000000000f1d7211 */ /* 0x000fe400008f16ff */
[----:B------:R-:W-:Y:S01]  /*11350*/  LEA R20, P5, R10, R4, 0x2 ;  /* 0x000000040a147211 */ /* 0x000fe200078a10ff */
[----:B------:R-:W-:Y:S01]  /*11360*/  STL.64 [R1+0x680], R34 ;  /* 0x0006802201007387 */ /* 0x000fe20000100a00 */
[----:B------:R-:W-:-:S02]  /*11370*/  LEA.HI.X.SX32 R27, R14, R0, 0x2, P2 ;  /* 0x000000000e1b7211 */ /* 0x000fc400010f16ff */
[----:B------:R-:W-:Y:S01]  /*11380*/  LEA R18, P6, R9, R4, 0x2 ;  /* 0x0000000409127211 */ /* 0x000fe200078c10ff */
[----:B------:R-:W-:Y:S01]  /*11390*/  STL.64 [R1+0x678], R32 ;  /* 0x0006782001007387 */ /* 0x000fe20000100a00 */
[----:B------:R-:W-:Y:S02]  /*113a0*/  LEA.HI.X.SX32 R25, R13, R0, 0x2, P3 ;  /* 0x000000000d197211 */ /* 0x000fe400018f16ff */
[----:B------:R-:W-:Y:S01]  /*113b0*/  LEA R16, P0, R8, R4, 0x2 ;  /* 0x0000000408107211 */ /* 0x000fe200078010ff */
[----:B------:R-:W-:Y:S01]  /*113c0*/  STL.64 [R1+0x670], R30 ;  /* 0x0006701e01007387 */ /* 0x000fe20000100a00 */
[-C--:B------:R-:W-:Y:S02]  /*113d0*/  LEA.HI.X.SX32 R23, R12, R0.reuse, 0x2, P4 ;  /* 0x000000000c177211 */ /* 0x080fe400020f16ff */
[-C--:B------:R-:W-:Y:S01]  /*113e0*/  LEA.HI.X.SX32 R21, R10, R0.reuse, 0x2, P5 ;  /* 0x000000000a157211 */ /* 0x080fe200028f16ff */
[----:B------:R1:W-:Y:S01]  /*113f0*/  STL.64 [R1+0x668], R28 ;  /* 0x0006681c01007387 */ /* 0x0003e20000100a00 */
[----:B------:R-:W-:-:S02]  /*11400*/  LEA.HI.X.SX32 R19, R9, R0, 0x2, P6 ;  /* 0x0000000009137211 */ /* 0x000fc400030f16ff */
        /* <DEDUP_REMOVED lines=8> */
[----:B----4-:R-:W-:Y:S01]  /*11490*/  LEA R24, P3, R127, R4, 0x2 ;  /* 0x000000047f187211 */ /* 0x010fe200078610ff */
[----:B------:R4:W-:Y:S01]  /*114a0*/  STL.64 [R1+0x640], R18 ;  /* 0x0006401201007387 */ /* 0x0009e20000100a00 */
[----:B------:R-:W-:Y:S02]  /*114b0*/  LEA.HI.X.SX32 R27, R5, R0, 0x2, P2 ;  /* 0x00000000051b7211 */ /* 0x000fe400010f16ff */
[-C--:B-1----:R-:W-:Y:S01]  /*114c0*/  LEA R22, P4, R252, R4.reuse, 0x2 ;  /* 0x00000004fc167211 */ /* 0x082fe200078810ff */
[----:B------:R1:W-:Y:S01]  /*114d0*/  STL.64 [R1+0x638], R16 ;  /* 0x0006381001007387 */ /* 0x0003e20000100a00 */
[----:B---3--:R-:W-:Y:S02]  /*114e0*/  LEA R20, P5, R68, R4, 0x2 ;  /* 0x0000000444147211 */ /* 0x008fe400078a10ff */
[----:B------:R-:W-:-:S02]  /*114f0*/  LEA.HI.X.SX32 R23, R252, R0, 0x2, P4 ;  /* 0x00000000fc177211 */ /* 0x000fc400020f16ff */
[-C--:B----4-:R-:W-:Y:S02]  /*11500*/  LEA R18, P6, R69, R4.reuse, 0x2 ;  /* 0x0000000445127211 */ /* 0x090fe400078c10ff */
[----:B------:R-:W-:Y:S02]  /*11510*/  LEA R14, P1, R71, R4, 0x2 ;  /* 0x00000004470e7211 */ /* 0x000fe400078210ff */
[----:B------:R-:W-:Y:S02]  /*11520*/  LEA.HI.X.SX32 R25, R127, R0, 0x2, P3 ;  /* 0x000000007f197211 */ /* 0x000fe400018f16ff */
[-C--:B-1----:R-:W-:Y:S01]  /*11530*/  LEA R16, P0, R70, R4.reuse, 0x2 ;  /* 0x0000000446107211 */ /* 0x082fe200078010ff */
[----:B------:R-:W-:Y:S01]  /*11540*/  STL.64 [R1+0x630], R28 ;  /* 0x0006301c01007387 */ /* 0x000fe20000100a00 */
[----:B------:R-:W-:Y:S02]  /*11550*/  LEA R12, P2, R72, R4, 0x2 ;  /* 0x00000004480c7211 */ /* 0x000fe400078410ff */
[----:B------:R-:W-:Y:S01]  /*11560*/  LEA.HI.X.SX32 R21, R68, R0, 0x2, P5 ;  /* 0x0000000044157211 */ /* 0x000fe200028f16ff */
[----:B------:R-:W-:Y:S01]  /*11570*/  STL.64 [R1+0x628], R26 ;  /* 0x0006281a01007387 */ /* 0x000fe20000100a00 */
[----:B------:R-:W-:-:S02]  /*11580*/  LEA R8, P3, R73, R4, 0x2 ;  /* 0x0000000449087211 */ /* 0x000fc400078610ff */
[-C--:B------:R-:W-:Y:S01]  /*11590*/  LEA.HI.X.SX32 R19, R69, R0.reuse, 0x2, P6 ;  /* 0x0000000045137211 */ /* 0x080fe200030f16ff */
[----:B------:R1:W-:Y:S01]  /*115a0*/  STL.64 [R1+0x618], R22 ;  /* 0x0006181601007387 */ /* 0x0003e20000100a00 */
[-C--:B------:R-:W-:Y:S02]  /*115b0*/  LEA.HI.X.SX32 R17, R70, R0.reuse, 0x2, P0 ;  /* 0x0000000046117211 */ /* 0x080fe400000f16ff */
[-C--:B------:R-:W-:Y:S01]  /*115c0*/  LEA.HI.X.SX32 R15, R71, R0.reuse, 0x2, P1 ;  /* 0x00000000470f7211 */ /* 0x080fe200008f16ff */
[----:B------:R-:W-:Y:S01]  /*115d0*/  STL.64 [R1+0x620], R24 ;  /* 0x0006201801007387 */ /* 0x000fe20000100a00 */
[-C--:B------:R-:W-:Y:S02]  /*115e0*/  LEA.HI.X.SX32 R13, R72, R0.reuse, 0x2, P2 ;  /* 0x00000000480d7211 */ /* 0x080fe400010f16ff */
[----:B------:R-:W-:Y:S01]  /*115f0*/  LEA.HI.X.SX32 R9, R73, R0, 0x2, P3 ;  /* 0x0000000049097211 */ /* 0x000fe200018f16ff */
        /* <DEDUP_REMOVED lines=14> */
[----:B------:R-:W-:Y:S02]  /*116e0*/  LEA.HI.X.SX32 R17, R77, R0, 0x2, P0 ;  /* 0x000000004d117211 */ /* 0x000fe400000f16ff */
[----:B-1----:R-:W-:Y:S01]  /*116f0*/  LEA R12, P2, R80, R4, 0x2 ;  /* 0x00000004500c7211 */ /* 0x002fe200078410ff */
[----:B------:R1:W-:Y:S01]  /*11700*/  STL.64 [R1+0x5e0], R22 ;  /* 0x0005e01601007387 */ /* 0x0003e20000100a00 */
[----:B------:R-:W-:Y:S01]  /*11710*/  LEA.HI.X.SX32 R15, R78, R0, 0x2, P1 ;  /* 0x000000004e0f7211 */ /* 0x000fe200008f16ff */
[----:B------:R-:W-:Y:S01]  /*11720*/  IMAD R153, R153, UR48, RZ ;  /* 0x0000003099997c24 */ /* 0x000fe2000f8e02ff */
[C---:B----4-:R-:W-:Y:S01]  /*11730*/  LEA R8, P3, R81.reuse, R4, 0x2 ;  /* 0x0000000451087211 */ /* 0x050fe200078610ff */
[----:B------:R3:W-:Y:S01]  /*11740*/  STL.64 [R1+0x5d8], R20 ;  /* 0x0005d81401007387 */ /* 0x0007e20000100a00 */
[-C--:B------:R-:W-:Y:S01]  /*11750*/  LEA.HI.X.SX32 R13, R80, R0.reuse, 0x2, P2 ;  /* 0x00000000500d7211 */ /* 0x080fe200010f16ff */
[----:B------:R-:W-:Y:S01]  /*11760*/  IMAD R154, R154, UR49, RZ ;  /* 0x000000319a9a7c24 */ /* 0x000fe2000f8e02ff */
[----:B------:R-:W-:Y:S01]  /*11770*/  LEA.HI.X.SX32 R9, R81, R0, 0x2, P3 ;  /* 0x0000000051097211 */ /* 0x000fe200018f16ff */
[----:B------:R4:W-:Y:S01]  /*11780*/  STL.64 [R1+0x5d0], R18 ;  /* 0x0005d01201007387 */ /* 0x0009e20000100a00 */
[----:B------:R-:W-:Y:S01]  /*11790*/  IMAD R155, R155, UR50, RZ ;  /* 0x000000329b9b7c24 */ /* 0x000fe2000f8e02ff */
[----:B------:R-:W-:Y:S01]  /*117a0*/  ULDC UR48, c[0x0][0x240] ;  /* 0x0000900000307ab9 */ /* 0x000fe20000000800 */
[----:B------:R-:W-:Y:S01]  /*117b0*/  IMAD R156, R156, UR51, RZ ;  /* 0x000000339c9c7c24 */ /* 0x000fe2000f8e02ff */
[CC--:B-1----:R-:W-:Y:S01]  /*117c0*/  LEA R22, P4, R82.reuse, R4.reuse, 0x2 ;  /* 0x0000000452167211 */ /* 0x0c2fe200078810ff */
[----:B------:R1:W-:Y:S01]  /*117d0*/  STL.64 [R1+0x5c8], R16 ;  /* 0x0005c81001007387 */ /* 0x0003e20000100a00 */
[----:B------:R-:W-:Y:S01]  /*117e0*/  IMAD R157, R157, UR52, RZ ;  /* 0x000000349d9d7c24 */ /* 0x000fe2000f8e02ff */
[----:B------:R-:W-:Y:S01]  /*117f0*/  ULDC UR49, c[0x0][0x240] ;  /* 0x0000900000317ab9 */ /* 0x000fe20000000800 */
[C---:B---3--:R-:W-:Y:S01]  /*11800*/  LEA R20, P5, R83.reuse, R4, 0x2 ;  /* 0x0000000453147211 */ /* 0x048fe200078a10ff */
[----:B------:R3:W-:Y:S01]  /*11810*/  STL.64 [R1+0x5c0], R14 ;  /* 0x0005c00e01007387 */ /* 0x0007e20000100a00 */
[----:B------:R-:W-:Y:S01]  /*11820*/  LEA.HI.X.SX32 R23, R82, R0, 0x2, P4 ;  /* 0x0000000052177211 */ /* 0x000fe200020f16ff */
[----:B------:R-:W-:Y:S01]  /*11830*/  IMAD R158, R158, UR53, RZ ;  /* 0x000000359e9e7c24 */ /* 0x000fe2000f8e02ff */
[C---:B----4-:R-:W-:Y:S01]  /*11840*/  LEA R18, P6, R84.reuse, R4, 0x2 ;  /* 0x0000000454127211 */ /* 0x050fe200078c10ff */
[----:B------:R4:W-:Y:S01]  /*11850*/  STL.64 [R1+0x5b8], R12 ;  /* 0x0005b80c01007387 */ /* 0x0009e20000100a00 */
[----:B------:R-:W-:Y:S01]  /*11860*/  LEA.HI.X.SX32 R21, R83, R0, 0x2, P5 ;  /* 0x0000000053157211 */ /* 0x000fe200028f16ff */
[----:B------:R-:W-:Y:S01]  /*11870*/  IMAD R159, R159, UR54, RZ ;  /* 0x000000369f9f7c24 */ /* 0x000fe2000f8e02ff */
[----:B------:R-:W-:Y:S01]  /*11880*/  ULDC UR50, c[0x0][0x240] ;  /* 0x0000900000327ab9 */ /* 0x000fe20000000800 */
[----:B-1----:R-:W-:Y:S01]  /*11890*/  LEA R16, P0, R85, R4, 0x2 ;  /* 0x0000000455107211 */ /* 0x002fe200078010ff */
[----:B------:R1:W-:Y:S01]  /*118a0*/  STL.64 [R1+0x5b0], R8 ;  /* 0x0005b00801007387 */ /* 0x0003e20000100a00 */
[----:B------:R-:W-:Y:S01]  /*118b0*/  LEA.HI.X.SX32 R19, R84, R0, 0x2, P6 ;  /* 0x0000000054137211 */ /* 0x000fe200030f16ff */
[----:B------:R-:W-:Y:S01]  /*118c0*/  IMAD R160, R160, UR55, RZ ;  /* 0x00000037a0a07c24 */ /* 0x000fe2000f8e02ff */
[----:B---3--:R-:W-:Y:S01]  /*118d0*/  LEA R14, P1, R86, R4, 0x2 ;  /* 0x00000004560e7211 */ /* 0x008fe200078210ff */
[----:B------:R-:W-:Y:S01]  /*118e0*/  IMAD R161, R161, UR56, RZ ;  /* 0x00000038a1a17c24 */ /* 0x000fe2000f8e02ff */
[----:B------:R-:W-:Y:S01]  /*118f0*/  LEA.HI.X.SX32 R17, R85, R0, 0x2, P0 ;  /* 0x0000000055117211 */ /* 0x000fe200000f16ff */
[----:B------:R-:W-:Y:S01]  /*11900*/  IMAD R162, R162, UR57, RZ ;  /* 0x00000039a2a27c24 */ /* 0x000fe2000f8e02ff */
[----:B----4-:R-:W-:Y:S01]  /*11910*/  LEA R12, P2, R87, R4, 0x2 ;  /* 0x00000004570c7211 */ /* 0x010fe200078410ff */
[----:B------:R3:W-:Y:S01]  /*11920*/  STL.64 [R1+0x5a8], R22 ;  /* 0x0005a81601007387 */ /* 0x0007e20000100a00 */
[----:B------:R-:W-:Y:S01]  /*11930*/  LEA.HI.X.SX32 R15, R86, R0, 0x2, P1 ;  /* 0x00000000560f7211 */ /* 0x000fe200008f16ff */
[----:B------:R-:W-:Y:S01]  /*11940*/  IMAD R163, R163, UR58, RZ ;  /* 0x0000003aa3a37c24 */ /* 0x000fe2000f8e02ff */
[----:B------:R-:W-:Y:S01]  /*11950*/  ULDC UR51, c[0x0][0x240] ;  /* 0x0000900000337ab9 */ /* 0x000fe20000000800 */
[----:B-1----:R-:W-:Y:S01]  /*11960*/  LEA R8, P3, R88, R4, 0x2 ;  /* 0x0000000458087211 */ /* 0x002fe200078610ff */
[----:B------:R1:W-:Y:S01]  /*11970*/  STL.64 [R1+0x5a0], R20 ;  /* 0x0005a01401007387 */ /* 0x0003e20000100a00 */
[-C--:B------:R-:W-:Y:S01]  /*11980*/  LEA.HI.X.SX32 R13, R87, R0.reuse, 0x2, P2 ;  /* 0x00000000570d7211 */ /* 0x080fe200010f16ff */
[----:B------:R-:W-:Y:S01]  /*11990*/  IMAD R164, R164, UR59, RZ ;  /* 0x0000003ba4a47c24 */ /* 0x000fe2000f8e02ff */
[----:B------:R-:W-:Y:S01]  /*119a0*/  LEA.HI.X.SX32 R9, R88, R0, 0x2, P3 ;  /* 0x0000000058097211 */ /* 0x000fe200018f16ff */
[----:B------:R4:W-:Y:S01]  /*119b0*/  STL.64 [R1+0x598], R18 ;  /* 0x0005981201007387 */ /* 0x0009e20000100a00 */
[----:B------:R-:W-:Y:S01]  /*119c0*/  IMAD R165, R165, UR60, RZ ;  /* 0x0000003ca5a57c24 */ /* 0x000fe2000f8e02ff */
[----:B------:R-:W-:Y:S01]  /*119d0*/  ULDC UR52, c[0x0][0x240] ;  /* 0x0000900000347ab9 */ /* 0x000fe20000000800 */
[-C--:B---3--:R-:W-:Y:S01]  /*119e0*/  LEA R22, P4, R89, R4.reuse, 0x2 ;  /* 0x0000000459167211 */ /* 0x088fe200078810ff */
[----:B------:R3:W-:Y:S01]  /*119f0*/  STL.64 [R1+0x590], R16 ;  /* 0x0005901001007387 */ /* 0x0007e20000100a00 */
[----:B------:R-:W-:Y:S01]  /*11a00*/  IMAD R166, R166, UR61, RZ ;  /* 0x0000003da6a67c24 */ /* 0x000fe2000f8e02ff */
[----:B------:R-:W-:Y:S01]  /*11a10*/  ULDC UR53, c[0x0][0x240] ;  /* 0x0000900000357ab9 */ /* 0x000fe20000000800 */
[----:B------:R-:W-:Y:S01]  /*11a20*/  IMAD R167, R167, UR5, RZ ;  /* 0x00000005a7a77c24 */ /* 0x000fe2000f8e02ff */
[----:B-1----:R-:W-:Y:S01]  /*11a30*/  LEA R20, P5, R90, R4, 0x2 ;  /* 0x000000045a147211 */ /* 0x002fe200078a10ff */
[----:B------:R1:W-:Y:S01]  /*11a40*/  STL.64 [R1+0x588], R14 ;  /* 0x0005880e01007387 */ /* 0x0003e20000100a00 */
[----:B------:R-:W-:Y:S01]  /*11a50*/  LEA.HI.X.SX32 R23, R89, R0, 0x2, P4 ;  /* 0x0000000059177211 */ /* 0x000fe200020f16ff */
[----:B------:R-:W-:Y:S01]  /*11a60*/  IMAD R168, R168, UR6, RZ ;  /* 0x00000006a8a87c24 */ /* 0x000fe2000f8e02ff */
[----:B----4-:R-:W-:Y:S01]  /*11a70*/  LEA R18, P6, R91, R4, 0x2 ;  /* 0x000000045b127211 */ /* 0x010fe200078c10ff */
[----:B------:R4:W-:Y:S01]  /*11a80*/  STL.64 [R1+0x580], R12 ;  /* 0x0005800c01007387 */ /* 0x0009e20000100a00 */
[----:B------:R-:W-:Y:S01]  /*11a90*/  LEA.HI.X.SX32 R21, R90, R0, 0x2, P5 ;  /* 0x000000005a157211 */ /* 0x000fe200028f16ff */
[----:B------:R-:W-:Y:S01]  /*11aa0*/  IMAD R169, R169, UR7, RZ ;  /* 0x00000007a9a97c24 */ /* 0x000fe2000f8e02ff */
[----:B---3--:R-:W-:Y:S01]  /*11ab0*/  LEA R16, P0, R92, R4, 0x2 ;  /* 0x000000045c107211 */ /* 0x008fe200078010ff */
[----:B------:R3:W-:Y:S01]  /*11ac0*/  STL.64 [R1+0x578], R8 ;  /* 0x0005780801007387 */ /* 0x0007e20000100a00 */
[----:B------:R-:W-:Y:S01]  /*11ad0*/  LEA.HI.X.SX32 R19, R91, R0, 0x2, P6 ;  /* 0x000000005b137211 */ /* 0x000fe200030f16ff */
[----:B------:R-:W-:Y:S01]  /*11ae0*/  IMAD R170, R170, UR8, RZ ;  /* 0x00000008aaaa7c24 */ /* 0x000fe2000f8e02ff */
[----:B------:R-:W-:Y:S01]  /*11af0*/  ULDC UR54, c[0x0][0x240] ;  /* 0x0000900000367ab9 */ /* 0x000fe20000000800 */
[----:B-1----:R-:W-:Y:S01]  /*11b00*/  LEA R14, P1, R93, R4, 0x2 ;  /* 0x000000045d0e7211 */ /* 0x002fe200078210ff */
[----:B------:R-:W-:Y:S01]  /*11b10*/  IMAD R171, R171, UR9, RZ ;  /* 0x00000009abab7c24 */ /* 0x000fe2000f8e02ff */
[----:B------:R-:W-:Y:S01]  /*11b20*/  LEA.HI.X.SX32 R17, R92, R0, 0x2, P0 ;  /* 0x000000005c117211 */ /* 0x000fe200000f16ff */
[----:B------:R-:W-:Y:S01]  /*11b30*/  IMAD R172, R172, UR10, RZ ;  /* 0x0000000aacac7c24 */ /* 0x000fe2000f8e02ff */
[C---:B----4-:R-:W-:Y:S01]  /*11b40*/  LEA R12, P2, R94.reuse, R4, 0x2 ;  /* 0x000000045e0c7211 */ /* 0x050fe200078410ff */
[----:B------:R1:W-:Y:S01]  /*11b50*/  STL.64 [R1+0x570], R22 ;  /* 0x0005701601007387 */ /* 0x0003e20000100a00 */
[----:B------:R-:W-:Y:S01]  /*11b60*/  LEA.HI.X.SX32 R15, R93, R0, 0x2, P1 ;  /* 0x000000005d0f7211 */ /* 0x000fe200008f16ff */
[----:B------:R-:W-:Y:S01]  /*11b70*/  IMAD R173, R173, UR11, RZ ;  /* 0x0000000badad7c24 */ /* 0x000fe2000f8e02ff */
[C---:B---3--:R-:W-:Y:S01]  /*11b80*/  LEA R8, P3, R95.reuse, R4, 0x2 ;  /* 0x000000045f087211 */ /* 0x048fe200078610ff */
        /* <DEDUP_REMOVED lines=172> */
[C---:B-1----:R-:W-:Y:S01]  /*12650*/  LEA R8, P3, R132.reuse, R4, 0x2 ;  /* 0x0000000484087211 */ /* 0x042fe200078610ff */
[----:B------:R1:W-:Y:S01]  /*12660*/  STL.64 [R1+0x450], R20 ;  /* 0x0004501401007387 */ /* 0x0003e20000100a00 */
[-C--:B------:R-:W-:Y:S01]  /*12670*/  LEA.HI.X.SX32 R13, R131, R0.reuse, 0x2, P2 ;  /* 0x00000000830d7211 */ /* 0x080fe200010f16ff */
[----:B------:R-:W-:Y:S01]  /*12680*/  ULDC UR16, c[0x0][0x240] ;  /* 0x0000900000107ab9 */ /* 0x000fe20000000800 */
[----:B------:R-:W-:Y:S01]  /*12690*/  LEA.HI.X.SX32 R9, R132, R0, 0x2, P3 ;  /* 0x0000000084097211 */ /* 0x000fe200018f16ff */
[----:B------:R4:W-:Y:S01]  /*126a0*/  STL.64 [R1+0x448], R18 ;  /* 0x0004481201007387 */ /* 0x0009e20000100a00 */
[----:B------:R-:W-:Y:S01]  /*126b0*/  ULDC UR17, c[0x0][0x240] ;  /* 0x0000900000117ab9 */ /* 0x000fe20000000800 */
[----:B------:R-:W-:Y:S01]  /*126c0*/  ULDC UR18, c[0x0][0x240] ;  /* 0x0000900000127ab9 */ /* 0x000fe20000000800 */
[CC--:B---3--:R-:W-:Y:S01]  /*126d0*/  LEA R22, P4, R133.reuse, R4.reuse, 0x2 ;  /* 0x0000000485167211 */ /* 0x0c8fe200078810ff */
[----:B------:R3:W-:Y:S01]  /*126e0*/  STL.64 [R1+0x440], R16 ;  /* 0x0004401001007387 */ /* 0x0007e20000100a00 */
[----:B------:R-:W-:Y:S01]  /*126f0*/  ULDC UR19, c[0x0][0x240] ;  /* 0x0000900000137ab9 */ /* 0x000fe20000000800 */
[----:B------:R-:W-:Y:S01]  /*12700*/  ULDC UR20, c[0x0][0x240] ;  /* 0x0000900000147ab9 */ /* 0x000fe20000000800 */
[----:B------:R-:W-:Y:S01]  /*12710*/  ULDC UR21, c[0x0][0x240] ;  /* 0x0000900000157ab9 */ /* 0x000fe20000000800 */
[C---:B-1----:R-:W-:Y:S01]  /*12720*/  LEA R20, P5, R134.reuse, R4, 0x2 ;  /* 0x0000000486147211 */ /* 0x042fe200078a10ff */
[----:B------:R1:W-:Y:S01]  /*12730*/  STL.64 [R1+0x438], R14 ;  /* 0x0004380e01007387 */ /* 0x0003e20000100a00 */
[----:B------:R-:W-:Y:S01]  /*12740*/  LEA.HI.X.SX32 R23, R133, R0, 0x2, P4 ;  /* 0x0000000085177211 */ /* 0x000fe200020f16ff */
[----:B------:R-:W-:Y:S01]  /*12750*/  ULDC UR22, c[0x0][0x240] ;  /* 0x0000900000167ab9 */ /* 0x000fe20000000800 */
[C---:B----4-:R-:W-:Y:S01]  /*12760*/  LEA R18, P6, R135.reuse, R4, 0x2 ;  /* 0x0000000487127211 */ /* 0x050fe200078c10ff */
[----:B------:R4:W-:Y:S01]  /*12770*/  STL.64 [R1+0x430], R12 ;  /* 0x0004300c01007387 */ /* 0x0009e20000100a00 */
[----:B------:R-:W-:Y:S01]  /*12780*/  LEA.HI.X.SX32 R21, R134, R0, 0x2, P5 ;  /* 0x0000000086157211 */ /* 0x000fe200028f16ff */
[----:B------:R-:W-:Y:S01]  /*12790*/  ULDC UR23, c[0x0][0x240] ;  /* 0x0000900000177ab9 */ /* 0x000fe20000000800 */
[C---:B---3--:R-:W-:Y:S01]  /*127a0*/  LEA R16, P0, R136.reuse, R4, 0x2 ;  /* 0x0000000488107211 */ /* 0x048fe200078010ff */
[----:B------:R3:W-:Y:S01]  /*127b0*/  STL.64 [R1+0x428], R8 ;  /* 0x0004280801007387 */ /* 0x0007e20000100a00 */
[----:B------:R-:W-:Y:S01]  /*127c0*/  LEA.HI.X.SX32 R19, R135, R0, 0x2, P6 ;  /* 0x0000000087137211 */ /* 0x000fe200030f16ff */
[----:B------:R-:W-:Y:S01]  /*127d0*/  ULDC UR24, c[0x0][0x240] ;  /* 0x0000900000187ab9 */ /* 0x000fe20000000800 */
[----:B------:R-:W-:Y:S01]  /*127e0*/  ULDC UR25, c[0x0][0x240] ;  /* 0x0000900000197ab9 */ /* 0x000fe20000000800 */
[C---:B-1----:R-:W-:Y:S01]  /*127f0*/  LEA R14, P1, R137.reuse, R4, 0x2 ;  /* 0x00000004890e7211 */ /* 0x042fe200078210ff */
[----:B------:R-:W-:Y:S01]  /*12800*/  ULDC UR26, c[0x0][0x240] ;  /* 0x00009000001a7ab9 */ /* 0x000fe20000000800 */
[----:B------:R-:W-:Y:S01]  /*12810*/  LEA.HI.X.SX32 R17, R136, R0, 0x2, P0 ;  /* 0x0000000088117211 */ /* 0x000fe200000f16ff */
[----:B------:R-:W1:Y:S01]  /*12820*/  LDC R78, c[0x0][0x230] ;  /* 0x00008c00ff4e7b82 */ /* 0x000e620000000800 */
[C---:B----4-:R-:W-:Y:S01]  /*12830*/  LEA R12, P2, R138.reuse, R4, 0x2 ;  /* 0x000000048a0c7211 */ /* 0x050fe200078410ff */
[----:B------:R4:W-:Y:S01]  /*12840*/  STL.64 [R1+0x420], R22 ;  /* 0x0004201601007387 */ /* 0x0009e20000100a00 */
[----:B------:R-:W-:Y:S01]  /*12850*/  LEA.HI.X.SX32 R15, R137, R0, 0x2, P1 ;  /* 0x00000000890f7211 */ /* 0x000fe200008f16ff */
[----:B------:R-:W-:Y:S01]  /*12860*/  ULDC UR27, c[0x0][0x240] ;  /* 0x00009000001b7ab9 */ /* 0x000fe20000000800 */
[C---:B---3--:R-:W-:Y:S01]  /*12870*/  LEA R8, P3, R139.reuse, R4, 0x2 ;  /* 0x000000048b087211 */ /* 0x048fe200078610ff */
[----:B------:R3:W-:Y:S01]  /*12880*/  STL.64 [R1+0x418], R20 ;  /* 0x0004181401007387 */ /* 0x0007e20000100a00 */
[-C--:B------:R-:W-:Y:S01]  /*12890*/  LEA.HI.X.SX32 R13, R138, R0.reuse, 0x2, P2 ;  /* 0x000000008a0d7211 */ /* 0x080fe200010f16ff */
[----:B------:R-:W-:Y:S01]  /*128a0*/  ULDC UR28, c[0x0][0x240] ;  /* 0x00009000001c7ab9 */ /* 0x000fe20000000800 */
[----:B------:R-:W-:Y:S01]  /*128b0*/  LEA.HI.X.SX32 R9, R139, R0, 0x2, P3 ;  /* 0x000000008b097211 */ /* 0x000fe200018f16ff */
[----:B------:R2:W-:Y:S01]  /*128c0*/  STL.64 [R1+0x410], R18 ;  /* 0x0004101201007387 */ /* 0x0005e20000100a00 */
[----:B------:R-:W-:Y:S01]  /*128d0*/  ULDC UR29, c[0x0][0x240] ;  /* 0x00009000001d7ab9 */ /* 0x000fe20000000800 */
[----:B------:R-:W-:Y:S01]  /*128e0*/  ULDC UR30, c[0x0][0x240] ;  /* 0x00009000001e7ab9 */ /* 0x000fe20000000800 */
[----:B------:R-:W-:Y:S01]  /*128f0*/  ULDC UR31, c[0x0][0x240] ;  /* 0x00009000001f7ab9 */ /* 0x000fe20000000800 */
[CC--:B----4-:R-:W-:Y:S01]  /*12900*/  LEA R22, P4, R140.reuse, R4.reuse, 0x2 ;  /* 0x000000048c167211 */ /* 0x0d0fe200078810ff */
[----:B------:R4:W-:Y:S01]  /*12910*/  STL.64 [R1+0x408], R16 ;  /* 0x0004081001007387 */ /* 0x0009e20000100a00 */
[----:B------:R-:W1:Y:S01]  /*12920*/  LDC R77, c[0x0][0x230] ;  /* 0x00008c00ff4d7b82 */ /* 0x000e620000000800 */
[----:B------:R-:W-:Y:S01]  /*12930*/  ULDC UR32, c[0x0][0x240] ;  /* 0x0000900000207ab9 */ /* 0x000fe20000000800 */
[C---:B---3--:R-:W-:Y:S01]  /*12940*/  LEA R20, P5, R141.reuse, R4, 0x2 ;  /* 0x000000048d147211 */ /* 0x048fe200078a10ff */
[----:B------:R3:W-:Y:S01]  /*12950*/  STL.64 [R1+0x400], R14 ;  /* 0x0004000e01007387 */ /* 0x0007e20000100a00 */
[----:B------:R-:W-:Y:S01]  /*12960*/  LEA.HI.X.SX32 R23, R140, R0, 0x2, P4 ;  /* 0x000000008c177211 */ /* 0x000fe200020f16ff */
[----:B------:R-:W-:Y:S01]  /*12970*/  ULDC UR33, c[0x0][0x240] ;  /* 0x0000900000217ab9 */ /* 0x000fe20000000800 */
[C---:B--2---:R-:W-:Y:S01]  /*12980*/  LEA R18, P6, R142.reuse, R4, 0x2 ;  /* 0x000000048e127211 */ /* 0x044fe200078c10ff */
[----:B------:R2:W-:Y:S01]  /*12990*/  STL.64 [R1+0x3f8], R12 ;  /* 0x0003f80c01007387 */ /* 0x0005e20000100a00 */
[----:B------:R-:W-:Y:S01]  /*129a0*/  LEA.HI.X.SX32 R21, R141, R0, 0x2, P5 ;  /* 0x000000008d157211 */ /* 0x000fe200028f16ff */
[----:B------:R-:W1:Y:S01]  /*129b0*/  LDC R76, c[0x0][0x230] ;  /* 0x00008c00ff4c7b82 */ /* 0x000e620000000800 */
[----:B----4-:R-:W-:Y:S01]  /*129c0*/  LEA R16, P0, R143, R4, 0x2 ;  /* 0x000000048f107211 */ /* 0x010fe200078010ff */
[----:B------:R4:W-:Y:S01]  /*129d0*/  STL.64 [R1+0x3f0], R8 ;  /* 0x0003f00801007387 */ /* 0x0009e20000100a00 */
[----:B------:R-:W-:-:S02]  /*129e0*/  LEA.HI.X.SX32 R19, R142, R0, 0x2, P6 ;  /* 0x000000008e137211 */ /* 0x000fc400030f16ff */
[C---:B---3--:R-:W-:Y:S02]  /*129f0*/  LEA R14, P1, R144.reuse, R4, 0x2 ;  /* 0x00000004900e7211 */ /* 0x048fe400078210ff */
[----:B------:R-:W-:Y:S02]  /*12a00*/  LEA.HI.X.SX32 R17, R143, R0, 0x2, P0 ;  /* 0x000000008f117211 */ /* 0x000fe400000f16ff */
[C---:B--2---:R-:W-:Y:S01]  /*12a10*/  LEA R12, P2, R145.reuse, R4, 0x2 ;  /* 0x00000004910c7211 */ /* 0x044fe200078410ff */
[----:B------:R2:W-:Y:S01]  /*12a20*/  STL.64 [R1+0x3e8], R22 ;  /* 0x0003e81601007387 */ /* 0x0005e20000100a00 */
[----:B------:R-:W-:Y:S02]  /*12a30*/  LEA.HI.X.SX32 R15, R144, R0, 0x2, P1 ;  /* 0x00000000900f7211 */ /* 0x000fe400008f16ff */
[----:B----4-:R-:W-:Y:S01]  /*12a40*/  LEA R8, P3, R146, R4, 0x2 ;  /* 0x0000000492087211 */ /* 0x010fe200078610ff */
[----:B------:R3:W-:Y:S01]  /*12a50*/  STL.64 [R1+0x3e0], R20 ;  /* 0x0003e01401007387 */ /* 0x0007e20000100a00 */
[----:B------:R-:W-:-:S02]  /*12a60*/  LEA.HI.X.SX32 R13, R145, R0, 0x2, P2 ;  /* 0x00000000910d7211 */ /* 0x000fc400010f16ff */
[----:B------:R-:W-:Y:S01]  /*12a70*/  LEA.HI.X.SX32 R9, R146, R0, 0x2, P3 ;  /* 0x0000000092097211 */ /* 0x000fe200018f16ff */
[----:B------:R4:W-:Y:S01]  /*12a80*/  STL.64 [R1+0x3d8], R18 ;  /* 0x0003d81201007387 */ /* 0x0009e20000100a00 */
[----:B--2---:R-:W-:-:S03]  /*12a90*/  LEA R22, P4, R147, R4, 0x2 ;  /* 0x0000000493167211 */ /* 0x004fc600078810ff */
[----:B------:R2:W-:Y:S01]  /*12aa0*/  STL.64 [R1+0x3d0], R16 ;  /* 0x0003d01001007387 */ /* 0x0005e20000100a00 */
[----:B---3--:R-:W-:-:S03]  /*12ab0*/  LEA R20, P5, R148, R4, 0x2 ;  /* 0x0000000494147211 */ /* 0x008fc600078a10ff */
[----:B------:R3:W-:Y:S01]  /*12ac0*/  STL.64 [R1+0x3c8], R14 ;  /* 0x0003c80e01007387 */ /* 0x0007e20000100a00 */
[----:B------:R-:W-:Y:S02]  /*12ad0*/  LEA.HI.X.SX32 R23, R147, R0, 0x2, P4 ;  /* 0x0000000093177211 */ /* 0x000fe400020f16ff */
[C---:B----4-:R-:W-:Y:S01]  /*12ae0*/  LEA R18, P6, R149.reuse, R4, 0x2 ;  /* 0x0000000495127211 */ /* 0x050fe200078c10ff */
[----:B------:R4:W-:Y:S01]  /*12af0*/  STL.64 [R1+0x3c0], R12 ;  /* 0x0003c00c01007387 */ /* 0x0009e20000100a00 */
[----:B------:R-:W-:Y:S02]  /*12b00*/  LEA.HI.X.SX32 R21, R148, R0, 0x2, P5 ;  /* 0x0000000094157211 */ /* 0x000fe400028f16ff */
[----:B--2---:R-:W-:Y:S01]  /*12b10*/  LEA R16, P0, R150, R4, 0x2 ;  /* 0x0000000496107211 */ /* 0x004fe200078010ff */
[----:B------:R2:W-:Y:S01]  /*12b20*/  STL.64 [R1+0x3b8], R8 ;  /* 0x0003b80801007387 */ /* 0x0005e20000100a00 */
[----:B------:R-:W-:Y:S02]  /*12b30*/  LEA.HI.X.SX32 R19, R149, R0, 0x2, P6 ;  /* 0x0000000095137211 */ /* 0x000fe400030f16ff */
[----:B---3--:R-:W-:-:S02]  /*12b40*/  LEA R14, P1, R151, R4, 0x2 ;  /* 0x00000004970e7211 */ /* 0x008fc400078210ff */
[----:B------:R-:W-:Y:S02]  /*12b50*/  LEA.HI.X.SX32 R17, R150, R0, 0x2, P0 ;  /* 0x0000000096117211 */ /* 0x000fe400000f16ff */
[C---:B----4-:R-:W-:Y:S01]  /*12b60*/  LEA R12, P2, R152.reuse, R4, 0x2 ;  /* 0x00000004980c7211 */ /* 0x050fe200078410ff */
[----:B------:R3:W-:Y:S01]  /*12b70*/  STL.64 [R1+0x3b0], R22 ;  /* 0x0003b01601007387 */ /* 0x0007e20000100a00 */
[----:B------:R-:W-:Y:S02]  /*12b80*/  LEA.HI.X.SX32 R15, R151, R0, 0x2, P1 ;  /* 0x00000000970f7211 */ /* 0x000fe400008f16ff */
[C---:B--2---:R-:W-:Y:S01]  /*12b90*/  LEA R8, P3, R153.reuse, R4, 0x2 ;  /* 0x0000000499087211 */ /* 0x044fe200078610ff */
[----:B------:R2:W-:Y:S01]  /*12ba0*/  STL.64 [R1+0x3a8], R20 ;  /* 0x0003a81401007387 */ /* 0x0005e20000100a00 */
[-C--:B------:R-:W-:Y:S02]  /*12bb0*/  LEA.HI.X.SX32 R13, R152, R0.reuse, 0x2, P2 ;  /* 0x00000000980d7211 */ /* 0x080fe400010f16ff */
[----:B------:R-:W-:Y:S01]  /*12bc0*/  LEA.HI.X.SX32 R9, R153, R0, 0x2, P3 ;  /* 0x0000000099097211 */ /* 0x000fe200018f16ff */
[----:B------:R4:W-:Y:S01]  /*12bd0*/  STL.64 [R1+0x3a0], R18 ;  /* 0x0003a01201007387 */ /* 0x0009e20000100a00 */
[----:B---3--:R-:W-:-:S03]  /*12be0*/  LEA R22, P4, R154, R4, 0x2 ;  /* 0x000000049a167211 */ /* 0x008fc600078810ff */
[----:B------:R3:W-:Y:S01]  /*12bf0*/  STL.64 [R1+0x398], R16 ;  /* 0x0003981001007387 */ /* 0x0007e20000100a00 */
[----:B--2---:R-:W-:-:S03]  /*12c00*/  LEA R20, P5, R155, R4, 0x2 ;  /* 0x000000049b147211 */ /* 0x004fc600078a10ff */
[----:B------:R2:W-:Y:S01]  /*12c10*/  STL.64 [R1+0x390], R14 ;  /* 0x0003900e01007387 */ /* 0x0005e20000100a00 */
[----:B------:R-:W-:Y:S02]  /*12c20*/  LEA.HI.X.SX32 R23, R154, R0, 0x2, P4 ;  /* 0x000000009a177211 */ /* 0x000fe400020f16ff */
[C---:B----4-:R-:W-:Y:S01]  /*12c30*/  LEA R18, P6, R156.reuse, R4, 0x2 ;  /* 0x000000049c127211 */ /* 0x050fe200078c10ff */
[----:B------:R4:W-:Y:S01]  /*12c40*/  STL.64 [R1+0x388], R12 ;  /* 0x0003880c01007387 */ /* 0x0009e20000100a00 */
[----:B------:R-:W-:Y:S02]  /*12c50*/  LEA.HI.X.SX32 R21, R155, R0, 0x2, P5 ;  /* 0x000000009b157211 */ /* 0x000fe400028f16ff */
[----:B---3--:R-:W-:Y:S01]  /*12c60*/  LEA R16, P0, R157, R4, 0x2 ;  /* 0x000000049d107211 */ /* 0x008fe200078010ff */
[----:B------:R3:W-:Y:S01]  /*12c70*/  STL.64 [R1+0x380], R8 ;  /* 0x0003800801007387 */ /* 0x0007e20000100a00 */
[----:B------:R-:W-:Y:S02]  /*12c80*/  LEA.HI.X.SX32 R19, R156, R0, 0x2, P6 ;  /* 0x000000009c137211 */ /* 0x000fe400030f16ff */
[----:B--2---:R-:W-:-:S02]  /*12c90*/  LEA R14, P1, R158, R4, 0x2 ;  /* 0x000000049e0e7211 */ /* 0x004fc400078210ff */
[----:B------:R-:W-:Y:S02]  /*12ca0*/  LEA.HI.X.SX32 R17, R157, R0, 0x2, P0 ;  /* 0x000000009d117211 */ /* 0x000fe400000f16ff */
[C---:B----4-:R-:W-:Y:S01]  /*12cb0*/  LEA R12, P2, R159.reuse, R4, 0x2 ;  /* 0x000000049f0c7211 */ /* 0x050fe200078410ff */
[----:B------:R2:W-:Y:S01]  /*12cc0*/  STL.64 [R1+0x378], R22 ;  /* 0x0003781601007387 */ /* 0x0005e20000100a00 */
[----:B------:R-:W-:Y:S02]  /*12cd0*/  LEA.HI.X.SX32 R15, R158, R0, 0x2, P1 ;  /* 0x000000009e0f7211 */ /* 0x000fe400008f16ff */
[C---:B---3--:R-:W-:Y:S01]  /*12ce0*/  LEA R8, P3, R160.reuse, R4, 0x2 ;  /* 0x00000004a0087211 */ /* 0x048fe200078610ff */
[----:B------:R3:W-:Y:S01]  /*12cf0*/  STL.64 [R1+0x370], R20 ;  /* 0x0003701401007387 */ /* 0x0007e20000100a00 */
[-C--:B------:R-:W-:Y:S02]  /*12d00*/  LEA.HI.X.SX32 R13, R159, R0.reuse, 0x2, P2 ;  /* 0x000000009f0d7211 */ /* 0x080fe400010f16ff */
        /* <DEDUP_REMOVED lines=175> */
[-C--:B----4-:R-:W-:Y:S01]  /*13800*/  LEA R18, P6, R219, R4.reuse, 0x2 ;  /* 0x00000004db127211 */ /* 0x090fe200078c10ff */
[----:B------:R4:W-:Y:S01]  /*13810*/  STL.64 [R1+0x190], R12 ;  /* 0x0001900c01007387 */ /* 0x0009e20000100a00 */
[----:B------:R-:W-:Y:S01]  /*13820*/  IMAD R224, R224, UR5, RZ ;  /* 0x00000005e0e07c24 */ /* 0x000fe2000f8e02ff */
[----:B--2---:R-:W-:Y:S02]  /*13830*/  LEA R16, P0, R220, R4, 0x2 ;  /* 0x00000004dc107211 */ /* 0x004fe400078010ff */
[----:B------:R2:W-:Y:S01]  /*13840*/  STL.64 [R1+0x188], R8 ;  /* 0x0001880801007387 */ /* 0x0005e20000100a00 */
[----:B------:R-:W-:Y:S01]  /*13850*/  LEA.HI.X.SX32 R21, R218, R0, 0x2, P5 ;  /* 0x00000000da157211 */ /* 0x000fe200028f16ff */
[----:B------:R-:W-:Y:S01]  /*13860*/  IMAD R225, R225, UR6, RZ ;  /* 0x00000006e1e17c24 */ /* 0x000fe2000f8e02ff */
[----:B---3--:R-:W-:Y:S01]  /*13870*/  LEA R14, P1, R221, R4, 0x2 ;  /* 0x00000004dd0e7211 */ /* 0x008fe200078210ff */
[----:B------:R-:W-:Y:S01]  /*13880*/  IMAD R226, R226, UR7, RZ ;  /* 0x00000007e2e27c24 */ /* 0x000fe2000f8e02ff */
[----:B------:R-:W-:-:S02]  /*13890*/  LEA.HI.X.SX32 R19, R219, R0, 0x2, P6 ;  /* 0x00000000db137211 */ /* 0x000fc400030f16ff */
[----:B----4-:R-:W-:Y:S01]  /*138a0*/  LEA R12, P2, R222, R4, 0x2 ;  /* 0x00000004de0c7211 */ /* 0x010fe200078410ff */
[----:B------:R-:W-:Y:S01]  /*138b0*/  IMAD R227, R227, UR8, RZ ;  /* 0x00000008e3e37c24 */ /* 0x000fe2000f8e02ff */
[----:B------:R-:W-:Y:S02]  /*138c0*/  LEA.HI.X.SX32 R17, R220, R0, 0x2, P0 ;  /* 0x00000000dc117211 */ /* 0x000fe400000f16ff */
[----:B--2---:R-:W-:Y:S01]  /*138d0*/  LEA R8, P3, R223, R4, 0x2 ;  /* 0x00000004df087211 */ /* 0x004fe200078610ff */
[----:B------:R-:W-:Y:S01]  /*138e0*/  IMAD R228, R228, UR9, RZ ;  /* 0x00000009e4e47c24 */ /* 0x000fe2000f8e02ff */
[-C--:B------:R-:W-:Y:S01]  /*138f0*/  LEA.HI.X.SX32 R15, R221, R0.reuse, 0x2, P1 ;  /* 0x00000000dd0f7211 */ /* 0x080fe200008f16ff */
[----:B------:R2:W-:Y:S01]  /*13900*/  STL.64 [R1+0x180], R22 ;  /* 0x0001801601007387 */ /* 0x0005e20000100a00 */
[-C--:B------:R-:W-:Y:S01]  /*13910*/  LEA.HI.X.SX32 R13, R222, R0.reuse, 0x2, P2 ;  /* 0x00000000de0d7211 */ /* 0x080fe200010f16ff */
[----:B------:R-:W-:Y:S01]  /*13920*/  IMAD R229, R229, UR10, RZ ;  /* 0x0000000ae5e57c24 */ /* 0x000fe2000f8e02ff */
[----:B------:R-:W-:Y:S01]  /*13930*/  LEA.HI.X.SX32 R9, R223, R0, 0x2, P3 ;  /* 0x00000000df097211 */ /* 0x000fe200018f16ff */
[----:B------:R3:W-:Y:S01]  /*13940*/  STL.64 [R1+0x178], R20 ;  /* 0x0001781401007387 */ /* 0x0007e20000100a00 */
[----:B------:R-:W-:-:S03]  /*13950*/  IMAD R230, R230, UR11, RZ ;  /* 0x0000000be6e67c24 */ /* 0x000fc6000f8e02ff */
[----:B------:R4:W-:Y:S01]  /*13960*/  STL.64 [R1+0x170], R18 ;  /* 0x0001701201007387 */ /* 0x0009e20000100a00 */
[----:B--2---:R-:W-:-:S03]  /*13970*/  LEA R22, P4, R224, R4, 0x2 ;  /* 0x00000004e0167211 */ /* 0x004fc600078810ff */
[----:B------:R2:W-:Y:S01]  /*13980*/  STL.64 [R1+0x168], R16 ;  /* 0x0001681001007387 */ /* 0x0005e20000100a00 */
[----:B---3--:R-:W-:-:S03]  /*13990*/  LEA R20, P5, R225, R4, 0x2 ;  /* 0x00000004e1147211 */ /* 0x008fc600078a10ff */
[----:B------:R3:W-:Y:S01]  /*139a0*/  STL.64 [R1+0x160], R14 ;  /* 0x0001600e01007387 */ /* 0x0007e20000100a00 */
[----:B------:R-:W-:Y:S02]  /*139b0*/  LEA.HI.X.SX32 R23, R224, R0, 0x2, P4 ;  /* 0x00000000e0177211 */ /* 0x000fe400020f16ff */
[----:B----4-:R-:W-:Y:S01]  /*139c0*/  LEA R18, P6, R226, R4, 0x2 ;  /* 0x00000004e2127211 */ /* 0x010fe200078c10ff */
[----:B------:R4:W-:Y:S01]  /*139d0*/  STL.64 [R1+0x158], R12 ;  /* 0x0001580c01007387 */ /* 0x0009e20000100a00 */
[----:B------:R-:W-:Y:S01]  /*139e0*/  IMAD R231, R231, UR12, RZ ;  /* 0x0000000ce7e77c24 */ /* 0x000fe2000f8e02ff */
[----:B------:R-:W-:Y:S02]  /*139f0*/  LEA.HI.X.SX32 R21, R225, R0, 0x2, P5 ;  /* 0x00000000e1157211 */ /* 0x000fe400028f16ff */
[-C--:B--2---:R-:W-:Y:S01]  /*13a00*/  LEA R16, P0, R227, R4.reuse, 0x2 ;  /* 0x00000004e3107211 */ /* 0x084fe200078010ff */
[----:B------:R2:W-:Y:S01]  /*13a10*/  STL.64 [R1+0x150], R8 ;  /* 0x0001500801007387 */ /* 0x0005e20000100a00 */
        /* <DEDUP_REMOVED lines=71> */
[----:B------:R-:W-:-:S02]  /*13e90*/  IMAD R251, R251, UR32, RZ ;  /* 0x00000020fbfb7c24 */ /* 0x000fc4000f8e02ff */
[----:B------:R-:W-:Y:S01]  /*13ea0*/  IMAD R247, R247, UR33, RZ ;  /* 0x00000021f7f77c24 */ /* 0x000fe2000f8e02ff */
        /* <DEDUP_REMOVED lines=15> */
[----:B------:R-:W-:Y:S01]  /*13fa0*/  STL.64 [R1+0xa0], R22 ;  /* 0x0000a01601007387 */ /* 0x000fe20000100a00 */
[----:B------:R-:W-:Y:S02]  /*13fb0*/  LEA.HI.X.SX32 R15, R249, R0, 0x2, P1 ;  /* 0x00000000f90f7211 */ /* 0x000fe400008f16ff */
[-C--:B--2---:R-:W-:Y:S02]  /*13fc0*/  LEA R8, P3, R251, R4.reuse, 0x2 ;  /* 0x00000004fb087211 */ /* 0x084fe400078610ff */
[----:B------:R-:W-:Y:S01]  /*13fd0*/  LEA R4, P4, R247, R4, 0x2 ;  /* 0x00000004f7047211 */ /* 0x000fe200078810ff */
[----:B------:R-:W-:Y:S01]  /*13fe0*/  STL.64 [R1+0x98], R20 ;  /* 0x0000981401007387 */ /* 0x000fe20000100a00 */
[----:B------:R-:W-:-:S02]  /*13ff0*/  LEA.HI.X.SX32 R13, R250, R0, 0x2, P2 ;  /* 0x00000000fa0d7211 */ /* 0x000fc400010f16ff */
[-C--:B------:R-:W-:Y:S01]  /*14000*/  LEA.HI.X.SX32 R9, R251, R0.reuse, 0x2, P3 ;  /* 0x00000000fb097211 */ /* 0x080fe200018f16ff */
[----:B------:R-:W-:Y:S01]  /*14010*/  STL.64 [R1+0x90], R18 ;  /* 0x0000901201007387 */ /* 0x000fe20000100a00 */
[----:B------:R-:W-:-:S03]  /*14020*/  LEA.HI.X.SX32 R5, R247, R0, 0x2, P4 ;  /* 0x00000000f7057211 */ /* 0x000fc600020f16ff */
[----:B------:R-:W-:Y:S04]  /*14030*/  STL.64 [R1+0x88], R16 ;  /* 0x0000881001007387 */ /* 0x000fe80000100a00 */
[----:B------:R-:W-:Y:S04]  /*14040*/  STL.64 [R1+0x80], R14 ;  /* 0x0000800e01007387 */ /* 0x000fe80000100a00 */
[----:B------:R-:W-:Y:S04]  /*14050*/  STL.64 [R1+0x78], R12 ;  /* 0x0000780c01007387 */ /* 0x000fe80000100a00 */
[----:B------:R-:W-:Y:S04]  /*14060*/  STL.64 [R1+0x70], R8 ;  /* 0x0000700801007387 */ /* 0x000fe80000100a00 */
[----:B------:R1:W-:Y:S01]  /*14070*/  STL.64 [R1+0x68], R4 ;  /* 0x0000680401007387 */ /* 0x0003e20000100a00 */
[----:B------:R-:W-:-:S02]  /*14080*/  VIADD R0, R7, 0xfffffffc ;  /* 0xfffffffc07007836 */ /* 0x000fc40000000000 */
[----:B-1----:R-:W-:Y:S01]  /*14090*/  VIADD R4, R78, 0xfffffffd ;  /* 0xfffffffd4e047836 */ /* 0x002fe20000000000 */
[----:B------:R-:W-:-:S04]  /*140a0*/  IADD3 R5, R77, -0x2, RZ ;  /* 0xfffffffe4d057810 */ /* 0x000fc80007ffe0ff */
[----:B------:R-:W-:Y:S01]  /*140b0*/  ISETP.GE.U32.AND P2, PT, R4, 0x7fffff7e, PT ;  /* 0x7fffff7e0400780c */ /* 0x000fe20003f46070 */
[----:B------:R-:W-:Y:S01]  /*140c0*/  IMAD R4, R126, 0xc, RZ ;  /* 0x0000000c7e047824 */ /* 0x000fe200078e02ff */
[----:B------:R-:W-:Y:S01]  /*140d0*/  ISETP.GE.U32.AND P3, PT, R0, 0x7fffff7d, PT ;  /* 0x7fffff7d0000780c */ /* 0x000fe20003f66070 */
[C---:B------:R-:W-:Y:S01]  /*140e0*/  IMAD.SHL.U32 R0, R126.reuse, 0x2, RZ ;  /* 0x000000027e007824 */ /* 0x040fe200078e00ff */
[----:B------:R-:W-:Y:S01]  /*140f0*/  ISETP.GE.U32.AND P1, PT, R5, 0x7fffff7f, PT ;  /* 0x7fffff7f0500780c */ /* 0x000fe20003f26070 */
[C---:B------:R-:W-:Y:S01]  /*14100*/  IMAD R5, R126.reuse, 0x3, RZ ;  /* 0x000000037e057824 */ /* 0x040fe200078e02ff */
[-C--:B------:R-:W-:Y:S02]  /*14110*/  LEA R78, P0, R126, R2.reuse, 0x3 ;  /* 0x000000027e4e7211 */ /* 0x080fe400078018ff */
[----:B------:R-:W-:Y:S01]  /*14120*/  IADD3 R50, P5, R4, R2, RZ ;  /* 0x0000000204327210 */ /* 0x000fe20007fbe0ff */
[----:B------:R-:W-:Y:S01]  /*14130*/  VIADD R6, R76, 0xffffffff ;  /* 0xffffffff4c067836 */ /* 0x000fe20000000000 */
[-C--:B------:R-:W-:Y:S01]  /*14140*/  LEA.HI.X.SX32 R79, R0, R3.reuse, 0x2, P0 ;  /* 0x00000003004f7211 */ /* 0x080fe200000f16ff */
[C---:B------:R-:W-:Y:S01]  /*14150*/  IMAD R15, R126.reuse, 0x14, RZ ;  /* 0x000000147e0f7824 */ /* 0x040fe200078e02ff */
[----:B------:R-:W-:Y:S01]  /*14160*/  LEA.HI.X.SX32 R51, R5, R3, 0x2, P5 ;  /* 0x0000000305337211 */ /* 0x000fe200028f16ff */
[----:B------:R-:W-:Y:S01]  /*14170*/  IMAD R18, R126, 0x18, RZ ;  /* 0x000000187e127824 */ /* 0x000fe200078e02ff */
[----:B------:R-:W-:Y:S01]  /*14180*/  ISETP.GE.U32.AND P4, PT, R6, 0x7fffff80, PT ;  /* 0x7fffff800600780c */ /* 0x000fe20003f86070 */
[C---:B------:R-:W-:Y:S01]  /*14190*/  IMAD R6, R126.reuse, 0x5, RZ ;  /* 0x000000057e067824 */ /* 0x040fe200078e02ff */
[----:B------:R1:W-:Y:S01]  /*141a0*/  STL.64 [R1+0x38], R78 ;  /* 0x0000384e01007387 */ /* 0x0003e20000100a00 */
[----:B------:R-:W-:-:S03]  /*141b0*/  IMAD R8, R126, 0x6, RZ ;  /* 0x000000067e087824 */ /* 0x000fc600078e02ff */
[----:B------:R2:W-:Y:S01]  /*141c0*/  STL.64 [R1+0x30], R50 ;  /* 0x0000303201007387 */ /* 0x0005e20000100a00 */
[----:B------:R-:W-:Y:S01]  /*141d0*/  IMAD R23, R126, 0x1c, RZ ;  /* 0x0000001c7e177824 */ /* 0x000fe200078e02ff */
[-C--:B-1----:R-:W-:Y:S02]  /*141e0*/  IADD3 R78, P0, R15, R2.reuse, RZ ;  /* 0x000000020f4e7210 */ /* 0x082fe40007f1e0ff */
[----:B--2---:R-:W-:Y:S02]  /*141f0*/  IADD3 R50, P5, R18, R2, RZ ;  /* 0x0000000212327210 */ /* 0x004fe40007fbe0ff */
[-C--:B------:R-:W-:Y:S02]  /*14200*/  LEA.HI.X.SX32 R79, R6, R3.reuse, 0x2, P0 ;  /* 0x00000003064f7211 */ /* 0x080fe400000f16ff */
[----:B------:R-:W-:Y:S01]  /*14210*/  LEA.HI.X.SX32 R51, R8, R3, 0x2, P5 ;  /* 0x0000000308337211 */ /* 0x000fe200028f16ff */
[C---:B------:R-:W-:Y:S02]  /*14220*/  IMAD R9, R126.reuse, 0x7, RZ ;  /* 0x000000077e097824 */ /* 0x040fe400078e02ff */
[----:B------:R1:W-:Y:S01]  /*14230*/  STL.64 [R1+0x20], R78 ;  /* 0x0000204e01007387 */ /* 0x0003e20000100a00 */
[----:B------:R-:W-:-:S02]  /*14240*/  IMAD.SHL.U32 R10, R126, 0x8, RZ ;  /* 0x000000087e0a7824 */ /* 0x000fc400078e00ff */
[C---:B------:R-:W-:Y:S01]  /*14250*/  IMAD R30, R126.reuse, 0x24, RZ ;  /* 0x000000247e1e7824 */ /* 0x040fe200078e02ff */
[----:B------:R2:W-:Y:S01]  /*14260*/  STL.64 [R1+0x18], R50 ;  /* 0x0000183201007387 */ /* 0x0005e20000100a00 */
[C---:B------:R-:W-:Y:S02]  /*14270*/  IMAD R36, R126.reuse, 0x28, RZ ;  /* 0x000000287e247824 */ /* 0x040fe400078e02ff */
[C---:B------:R-:W-:Y:S01]  /*14280*/  IMAD R12, R126.reuse, 0x9, RZ ;  /* 0x000000097e0c7824 */ /* 0x040fe200078e02ff */
[-C--:B-1----:R-:W-:Y:S02]  /*14290*/  IADD3 R78, P0, R23, R2.reuse, RZ ;  /* 0x00000002174e7210 */ /* 0x082fe40007f1e0ff */
[CC--:B--2---:R-:W-:Y:S02]  /*142a0*/  LEA R50, P5, R126.reuse, R2.reuse, 0x5 ;  /* 0x000000027e327211 */ /* 0x0c4fe400078a28ff */
[-C--:B------:R-:W-:Y:S01]  /*142b0*/  LEA.HI.X.SX32 R79, R9, R3.reuse, 0x2, P0 ;  /* 0x00000003094f7211 */ /* 0x080fe200000f16ff */
[----:B------:R-:W-:Y:S01]  /*142c0*/  IMAD R13, R126, 0xa, RZ ;  /* 0x0000000a7e0d7824 */ /* 0x000fe200078e02ff */
[-C--:B------:R-:W-:Y:S01]  /*142d0*/  LEA.HI.X.SX32 R51, R10, R3.reuse, 0x2, P5 ;  /* 0x000000030a337211 */ /* 0x080fe200028f16ff */
[----:B------:R-:W-:Y:S01]  /*142e0*/  IMAD R41, R126, 0x2c, RZ ;  /* 0x0000002c7e297824 */ /* 0x000fe200078e02ff */
[-C--:B------:R-:W-:Y:S01]  /*142f0*/  IADD3 R6, P0, R30, R2.reuse, RZ ;  /* 0x000000021e067210 */ /* 0x080fe20007f1e0ff */
[----:B------:R-:W-:Y:S01]  /*14300*/  IMAD R48, R126, 0x30, RZ ;  /* 0x000000307e307824 */ /* 0x000fe200078e02ff */
[----:B------:R-:W-:Y:S01]  /*14310*/  IADD3 R236, P5, R36, R2, RZ ;  /* 0x0000000224ec7210 */ /* 0x000fe20007fbe0ff */
[----:B------:R1:W-:Y:S01]  /*14320*/  STL.64 [R1+0x10], R78 ;  /* 0x0000104e01007387 */ /* 0x0003e20000100a00 */
[----:B------:R-:W-:Y:S01]  /*14330*/  IMAD R14, R126, 0xb, RZ ;  /* 0x0000000b7e0e7824 */ /* 0x000fe200078e02ff */
[-C--:B------:R-:W-:Y:S01]  /*14340*/  LEA.HI.X.SX32 R7, R12, R3.reuse, 0x2, P0 ;  /* 0x000000030c077211 */ /* 0x080fe200000f16ff */
[C---:B------:R-:W-:Y:S01]  /*14350*/  IMAD R54, R126.reuse, 0x34, RZ ;  /* 0x000000347e367824 */ /* 0x040fe200078e02ff */
[----:B------:R2:W-:Y:S01]  /*14360*/  STL.64 [R1+0x8], R50 ;  /* 0x0000083201007387 */ /* 0x0005e20000100a00 */
[----:B------:R-:W-:Y:S01]  /*14370*/  LEA.HI.X.SX32 R237, R13, R3, 0x2, P5 ;  /* 0x000000030ded7211 */ /* 0x000fe200028f16ff */
[----:B------:R-:W-:-:S02]  /*14380*/  IMAD R62, R126, 0x38, RZ ;  /* 0x000000387e3e7824 */ /* 0x000fc400078e02ff */
[----:B------:R-:W-:Y:S01]  /*14390*/  IMAD R16, R126, 0xd, RZ ;  /* 0x0000000d7e107824 */ /* 0x000fe200078e02ff */
[-C--:B-1----:R-:W-:Y:S02]  /*143a0*/  IADD3 R78, P5, R48, R2.reuse, RZ ;  /* 0x00000002304e7210 */ /* 0x082fe40007fbe0ff */
[-C--:B--2---:R-:W-:Y:S01]  /*143b0*/  IADD3 R50, P0, R41, R2.reuse, RZ ;  /* 0x0000000229327210 */ /* 0x084fe20007f1e0ff */
[----:B------:R-:W-:Y:S01]  /*143c0*/  IMAD R17, R126, 0xe, RZ ;  /* 0x0000000e7e117824 */ /* 0x000fe200078e02ff */
[-C--:B------:R-:W-:Y:S01]  /*143d0*/  LEA.HI.X.SX32 R79, R4, R3.reuse, 0x2, P5 ;  /* 0x00000003044f7211 */ /* 0x080fe200028f16ff */
[----:B------:R-:W-:Y:S01]  /*143e0*/  IMAD R65, R126, 0x3c, RZ ;  /* 0x0000003c7e417824 */ /* 0x000fe200078e02ff */
[-C--:B------:R-:W-:Y:S02]  /*143f0*/  LEA.HI.X.SX32 R51, R14, R3.reuse, 0x2, P0 ;  /* 0x000000030e337211 */ /* 0x080fe400000f16ff */
[-C--:B------:R-:W-:Y:S02]  /*14400*/  IADD3 R234, P0, R54, R2.reuse, RZ ;  /* 0x0000000236ea7210 */ /* 0x080fe40007f1e0ff */
[-C--:B------:R-:W-:Y:S01]  /*14410*/  IADD3 R90, P5, R62, R2.reuse, RZ ;  /* 0x000000023e5a7210 */ /* 0x080fe20007fbe0ff */
[----:B------:R-:W-:Y:S01]  /*14420*/  IMAD R19, R126, 0xf, RZ ;  /* 0x0000000f7e137824 */ /* 0x000fe200078e02ff */
[-C--:B------:R-:W-:Y:S01]  /*14430*/  LEA.HI.X.SX32 R235, R16, R3.reuse, 0x2, P0 ;  /* 0x0000000310eb7211 */ /* 0x080fe200000f16ff */
[C---:B------:R-:W-:Y:S01]  /*14440*/  IMAD.SHL.U32 R20, R126.reuse, 0x10, RZ ;  /* 0x000000107e147824 */ /* 0x040fe200078e00ff */
[-C--:B------:R-:W-:Y:S01]  /*14450*/  IADD3 R82, P0, R65, R2.reuse, RZ ;  /* 0x0000000241527210 */ /* 0x080fe20007f1e0ff */
[C---:B------:R-:W-:Y:S01]  /*14460*/  IMAD R80, R126.reuse, 0x44, RZ ;  /* 0x000000447e507824 */ /* 0x040fe200078e02ff */
[-C--:B------:R-:W-:Y:S01]  /*14470*/  LEA.HI.X.SX32 R91, R17, R3.reuse, 0x2, P5 ;  /* 0x00000003115b7211 */ /* 0x080fe200028f16ff */
[C---:B------:R-:W-:Y:S01]  /*14480*/  IMAD R94, R126.reuse, 0x48, RZ ;  /* 0x000000487e5e7824 */ /* 0x040fe200078e02ff */
[CC--:B------:R-:W-:Y:S01]  /*14490*/  LEA R114, P5, R126.reuse, R2.reuse, 0x6 ;  /* 0x000000027e727211 */ /* 0x0c0fe200078a30ff */
[C---:B------:R-:W-:Y:S01]  /*144a0*/  IMAD R21, R126.reuse, 0x11, RZ ;  /* 0x000000117e157824 */ /* 0x040fe200078e02ff */
[-C--:B------:R-:W-:Y:S01]  /*144b0*/  LEA.HI.X.SX32 R83, R19, R3.reuse, 0x2, P0 ;  /* 0x0000000313537211 */ /* 0x080fe200000f16ff */
[----:B------:R-:W-:Y:S01]  /*144c0*/  IMAD R22, R126, 0x12, RZ ;  /* 0x000000127e167824 */ /* 0x000fe200078e02ff */
[-C--:B------:R-:W-:Y:S01]  /*144d0*/  IADD3 R106, P0, R80, R2.reuse, RZ ;  /* 0x00000002506a7210 */ /* 0x080fe20007f1e0ff */
[----:B------:R-:W-:Y:S01]  /*144e0*/  IMAD R119, R126, 0x4c, RZ ;  /* 0x0000004c7e777824 */ /* 0x000fe200078e02ff */
[-C--:B------:R-:W-:Y:S01]  /*144f0*/  LEA.HI.X.SX32 R115, R20, R3.reuse, 0x2, P5 ;  /* 0x0000000314737211 */ /* 0x080fe200028f16ff */
[----:B------:R-:W-:Y:S01]  /*14500*/  IMAD R131, R126, 0x50, RZ ;  /* 0x000000507e837824 */ /* 0x000fe200078e02ff */
[-C--:B------:R-:W-:Y:S01]  /*14510*/  IADD3 R116, P5, R94, R2.reuse, RZ ;  /* 0x000000025e747210 */ /* 0x080fe20007fbe0ff */
[C---:B------:R-:W-:Y:S01]  /*14520*/  IMAD R24, R126.reuse, 0x13, RZ ;  /* 0x000000137e187824 */ /* 0x040fe200078e02ff */
[-C--:B------:R-:W-:Y:S01]  /*14530*/  LEA.HI.X.SX32 R107, R21, R3.reuse, 0x2, P0 ;  /* 0x00000003156b7211 */ /* 0x080fe200000f16ff */
[C---:B------:R-:W-:Y:S01]  /*14540*/  IMAD R138, R126.reuse, 0x54, RZ ;  /* 0x000000547e8a7824 */ /* 0x040fe200078e02ff */
[----:B------:R-:W-:Y:S01]  /*14550*/  IADD3 R108, P0, R119, R2, RZ ;  /* 0x00000002776c7210 */ /* 0x000fe20007f1e0ff */
[----:B------:R-:W-:Y:S01]  /*14560*/  IMAD R158, R126, 0x58, RZ ;  /* 0x000000587e9e7824 */ /* 0x000fe200078e02ff */
[----:B------:R-:W-:-:S02]  /*14570*/  LEA.HI.X.SX32 R117, R22, R3, 0x2, P5 ;  /* 0x0000000316757211 */ /* 0x000fc400028f16ff */
[-C--:B------:R-:W-:Y:S01]  /*14580*/  IADD3 R144, P5, R131, R2.reuse, RZ ;  /* 0x0000000283907210 */ /* 0x080fe20007fbe0ff */
[----:B------:R-:W-:Y:S01]  /*14590*/  IMAD R25, R126, 0x15, RZ ;  /* 0x000000157e197824 */ /* 0x000fe200078e02ff */
[-C--:B------:R-:W-:Y:S01]  /*145a0*/  LEA.HI.X.SX32 R109, R24, R3.reuse, 0x2, P0 ;  /* 0x00000003186d7211 */ /* 0x080fe200000f16ff */
[----:B------:R-:W-:Y:S01]  /*145b0*/  IMAD R26, R126, 0x16, RZ ;  /* 0x000000167e1a7824 */ /* 0x000fe200078e02ff */
[-C--:B------:R-:W-:Y:S01]  /*145c0*/  IADD3 R136, P0, R138, R2.reuse, RZ ;  /* 0x000000028a887210 */ /* 0x080fe20007f1e0ff */
[C---:B------:R-:W-:Y:S01]  /*145d0*/  IMAD R159, R126.reuse, 0x5c, RZ ;  /* 0x0000005c7e9f7824 */ /* 0x040fe200078e02ff */
        /* <DEDUP_REMOVED lines=10> */
[C---:B------:R-:W-:Y:S01]  /*14680*/  IMAD R28, R126.reuse, 0x19, RZ ;  /* 0x000000197e1c7824 */ /* 0x040fe200078e02ff */
[-C--:B------:R-:W-:Y:S01]  /*14690*/  LEA.HI.X.SX32 R231, R27, R3.reuse, 0x2, P0 ;  /* 0x000000031be77211 */ /* 0x080fe200000f16ff */
[----:B------:R-:W-:Y:S01]  /*146a0*/  IMAD R29, R126, 0x1a, RZ ;  /* 0x0000001a7e1d7824 */ /* 0x000fe200078e02ff */
[-C--:B------:R-:W-:Y:S01]  /*146b0*/  IADD3 R168, P0, R186, R2.reuse, RZ ;  /* 0x00000002baa87210 */ /* 0x080fe20007f1e0ff */
[----:B------:R-:W-:Y:S01]  /*146c0*/  IMAD R193, R126, 0x6c, RZ ;  /* 0x0000006c7ec17824 */ /* 0x000fe200078e02ff */
[-C--:B------:R-:W-:Y:S01]  /*146d0*/  LEA.HI.X.SX32 R195, R18, R3.reuse, 0x2, P5 ;  /* 0x0000000312c37211 */ /* 0x080fe200028f16ff */
[C---:B------:R-:W-:Y:S01]  /*146e0*/  IMAD R219, R126.reuse, 0x70, RZ ;  /* 0x000000707edb7824 */ /* 0x040fe200078e02ff */
[-C--:B------:R-:W-:Y:S01]  /*146f0*/  IADD3 R164, P5, R189, R2.reuse, RZ ;  /* 0x00000002bda47210 */ /* 0x080fe20007fbe0ff */
[----:B------:R-:W-:Y:S01]  /*14700*/  IMAD R31, R126, 0x1b, RZ ;  /* 0x0000001b7e1f7824 */ /* 0x000fe200078e02ff */
        /* <DEDUP_REMOVED lines=11> */
[-C--:B------:R-:W-:Y:S02]  /*147c0*/  LEA.HI.X.SX32 R203, R23, R3.reuse, 0x2, P5 ;  /* 0x0000000317cb7211 */ /* 0x080fe400028f16ff */
        /* <DEDUP_REMOVED lines=31> */
[-C--:B------:R-:W-:Y:S01]  /*149c0*/  IADD3 R42, P5, R45, R2.reuse, RZ ;  /* 0x000000022d2a7210 */ /* 0x080fe20007fbe0ff */
[C---:B------:R-:W-:Y:S01]  /*149d0*/  IMAD R52, R126.reuse, 0x27, RZ ;  /* 0x000000277e347824 */ /* 0x040fe200078e02ff */
[-C--:B------:R-:W-:Y:S01]  /*149e0*/  LEA.HI.X.SX32 R29, R47, R3.reuse, 0x2, P0 ;  /* 0x000000032f1d7211 */ /* 0x080fe200000f16ff */
[----:B------:R-:W-:Y:S01]  /*149f0*/  IMAD R56, R126, 0xa4, RZ ;  /* 0x000000a47e387824 */ /* 0x000fe200078e02ff */
        /* <DEDUP_REMOVED lines=88> */
[----:B------:R-:W-:Y:S01]  /*14f80*/  IMAD.SHL.U32 R98, R126, 0x40, RZ ;  /* 0x000000407e627824 */ /* 0x000fe200078e00ff */
[-C--:B------:R-:W-:Y:S01]  /*14f90*/  IADD3 R222, P0, R222, R2.reuse, RZ ;  /* 0x00000002dede7210 */ /* 0x080fe20007f1e0ff */
[C---:B------:R-:W-:Y:S01]  /*14fa0*/  IMAD R95, R126.reuse, 0x104, RZ ;  /* 0x000001047e5f7824 */ /* 0x040fe200078e02ff */
[-C--:B------:R-:W-:Y:S01]  /*14fb0*/  LEA.HI.X.SX32 R205, R89, R3.reuse, 0x2, P5 ;  /* 0x0000000359cd7211 */ /* 0x080fe200028f16ff */
[C---:B------:R-:W-:Y:S01]  /*14fc0*/  IMAD R97, R126.reuse, 0x108, RZ ;  /* 0x000001087e617824 */ /* 0x040fe200078e02ff */
[CC--:B------:R-:W-:Y:S01]  /*14fd0*/  LEA R20, P5, R126.reuse, R2.reuse, 0x8 ;  /* 0x000000027e147211 */ /* 0x0c0fe200078a40ff */
        /* <DEDUP_REMOVED lines=16> */
[----:B------:R-:W-:Y:S01]  /*150e0*/  STL.64 [R1+0x1618], R236 ;  /* 0x001618ec01007387 */ /* 0x000fe20000100a00 */
[-C--:B------:R-:W-:Y:S01]  /*150f0*/  LEA.HI.X.SX32 R19, R127, R3.reuse, 0x2, P0 ;  /* 0x000000037f137211 */ /* 0x080fe200000f16ff */
[C---:B------:R-:W-:Y:S01]  /*15100*/  IMAD R133, R126.reuse, 0x46, RZ ;  /* 0x000000467e857824 */ /* 0x040fe200078e02ff */
[-C--:B------:R-:W-:Y:S01]  /*15110*/  IADD3 R36, P0, R123, R2.reuse, RZ ;  /* 0x000000027b247210 */ /* 0x080fe20007f1e0ff */
[----:B------:R-:W-:Y:S01]  /*15120*/  IMAD R129, R126, 0x11c, RZ ;  /* 0x0000011c7e817824 */ /* 0x000fe200078e02ff */
[----:B------:R1:W-:Y:S01]  /*15130*/  STL.64 [R1], R6 ;  /* 0x0000000601007387 */ /* 0x0003e20000100a00 */
[-C--:B------:R-:W-:Y:S02]  /*15140*/  LEA.HI.X.SX32 R59, R80, R3.reuse, 0x2, P5 ;  /* 0x00000003503b7211 */ /* 0x080fe400028f16ff */
[-C--:B------:R-:W-:Y:S01]  /*15150*/  IADD3 R48, P5, R128, R2.reuse, RZ ;  /* 0x0000000280307210 */ /* 0x080fe20007fbe0ff */
[----:B------:R-:W-:Y:S01]  /*15160*/  IMAD R134, R126, 0x47, RZ ;  /* 0x000000477e867824 */ /* 0x000fe200078e02ff */
[-C--:B------:R-:W-:Y:S01]  /*15170*/  LEA.HI.X.SX32 R37, R130, R3.reuse, 0x2, P0 ;  /* 0x0000000382257211 */ /* 0x080fe200000f16ff */
[C---:B------:R-:W-:Y:S01]  /*15180*/  IMAD R5, R126.reuse, 0x124, RZ ;  /* 0x000001247e057824 */ /* 0x040fe200078e02ff */
[----:B------:R-:W-:Y:S01]  /*15190*/  IADD3 R38, P0, R129, R2, RZ ;  /* 0x0000000281267210 */ /* 0x000fe20007f1e0ff */
[C---:B-1----:R-:W-:Y:S01]  /*151a0*/  IMAD R6, R126.reuse, 0x120, RZ ;  /* 0x000001207e067824 */ /* 0x042fe200078e02ff */
[----:B------:R-:W-:Y:S01]  /*151b0*/  LEA.HI.X.SX32 R49, R133, R3, 0x2, P5 ;  /* 0x0000000385317211 */ /* 0x000fe200028f16ff */
[----:B------:R-:W-:-:S03]  /*151c0*/  IMAD R101, R126, 0x128, RZ ;  /* 0x000001287e657824 */ /* 0x000fc600078e02ff */
        /* <DEDUP_REMOVED lines=55> */
[----:B------:R-:W-:Y:S01]  /*15540*/  LEA.HI.X.SX32 R225, R171, R3, 0x2, P0 ;  /* 0x00000003abe17211 */ /* 0x000fe200000f16ff */
[----:B------:R-:W-:Y:S01]  /*15550*/  IMAD R220, R126, 0x168, RZ ;  /* 0x000001687edc7824 */ /* 0x000fe200078e02ff */
[----:B------:R-:W-:-:S02]  /*15560*/  IADD3 R154, P0, R154, R2, RZ ;  /* 0x000000029a9a7210 */ /* 0x000fc40007f1e0ff */
[-C--:B------:R-:W-:Y:S02]  /*15570*/  LEA.HI.X.SX32 R153, R177, R3.reuse, 0x2, P5 ;  /* 0x00000003b1997211 */ /* 0x080fe400028f16ff */
[-C--:B------:R-:W-:Y:S01]  /*15580*/  IADD3 R182, P5, R182, R2.reuse, RZ ;  /* 0x00000002b6b67210 */ /* 0x080fe20007fbe0ff */
[C---:B------:R-:W-:Y:S01]  /*15590*/  IMAD R187, R126.reuse, 0x5a, RZ ;  /* 0x0000005a7ebb7824 */ /* 0x040fe200078e02ff */
[-C--:B------:R-:W-:Y:S01]  /*155a0*/  LEA.HI.X.SX32 R155, R183, R3.reuse, 0x2, P0 ;  /* 0x00000003b79b7211 */ /* 0x080fe200000f16ff */
[----:B------:R-:W-:Y:S01]  /*155b0*/  IMAD R214, R126, 0x170, RZ ;  /* 0x000001707ed67824 */ /* 0x000fe200078e02ff */
[----:B------:R-:W-:Y:S02]  /*155c0*/  LEA.HI.X.SX32 R183, R158, R3, 0x2, P5 ;  /* 0x000000039eb77211 */ /* 0x000fe400028f16ff */
[----:B------:R-:W-:Y:S01]  /*155d0*/  IADD3 R220, P5, R220, R2, RZ ;  /* 0x00000002dcdc7210 */ /* 0x000fe20007fbe0ff */
[----:B------:R-:W-:-:S03]  /*155e0*/  IMAD R0, R126, 0x178, RZ ;  /* 0x000001787e007824 */ /* 0x000fc600078e02ff */
[-C--:B------:R-:W-:Y:S02]  /*155f0*/  LEA.HI.X.SX32 R221, R187, R3.reuse, 0x2, P5 ;  /* 0x00000003bbdd7211 */ /* 0x080fe400028f16ff */
[-C--:B------:R-:W-:Y:S01]  /*15600*/  IADD3 R214, P5, R214, R2.reuse, RZ ;  /* 0x00000002d6d67210 */ /* 0x080fe20007fbe0ff */
[C---:B------:R-:W-:Y:S02]  /*15610*/  IMAD R191, R126.reuse, 0x5e, RZ ;  /* 0x0000005e7ebf7824 */ /* 0x040fe400078e02ff */
[C---:B------:R-:W-:Y:S01]  /*15620*/  IMAD R226, R126.reuse, 0x164, RZ ;  /* 0x000001647ee27824 */ /* 0x040fe200078e02ff */
[-C--:B------:R-:W-:Y:S01]  /*15630*/  LEA.HI.X.SX32 R215, R159, R3.reuse, 0x2, P5 ;  /* 0x000000039fd77211 */ /* 0x080fe200028f16ff */
[----:B------:R-:W-:Y:S01]  /*15640*/  IMAD R54, R126, 0x180, RZ ;  /* 0x000001807e367824 */ /* 0x000fe200078e02ff */
[-C--:B------:R-:W-:Y:S01]  /*15650*/  IADD3 R128, P5, R0, R2.reuse, RZ ;  /* 0x0000000200807210 */ /* 0x080fe20007fbe0ff */
        /* <DEDUP_REMOVED lines=22> */
[----:B------:R1:W-:Y:S01]  /*157c0*/  STL.64 [R1+0x1620], R50 ;  /* 0x0016203201007387 */ /* 0x0003e20000100a00 */
[-C--:B------:R-:W-:Y:S01]  /*157d0*/  LEA.HI.X.SX32 R211, R190, R3.reuse, 0x2, P0 ;  /* 0x00000003bed37211 */ /* 0x080fe200000f16ff */
[----:B------:R-:W-:Y:S01]  /*157e0*/  IMAD R229, R126, 0x66, RZ ;  /* 0x000000667ee57824 */ /* 0x000fe200078e02ff */
[----:B------:R-:W-:Y:S01]  /*157f0*/  LEA.HI.X.SX32 R41, R186, R3, 0x2, P5 ;  /* 0x00000003ba297211 */ /* 0x000fe200028f16ff */
[----:B------:R-:W-:Y:S01]  /*15800*/  IMAD R24, R126, 0x184, RZ ;  /* 0x000001847e187824 */ /* 0x000fe200078e02ff */
[----:B------:R-:W-:Y:S01]  /*15810*/  IADD3 R46, P5, R46, R2, RZ ;  /* 0x000000022e2e7210 */ /* 0x000fe20007fbe0ff */
[C---:B------:R-:W-:Y:S02]  /*15820*/  IMAD R70, R126.reuse, 0x1a0, RZ ;  /* 0x000001a07e467824 */ /* 0x040fe400078e02ff */
[----:B------:R-:W-:-:S02]  /*15830*/  IMAD R216, R126, 0x61, RZ ;  /* 0x000000617ed87824 */ /* 0x000fc400078e02ff */
[----:B------:R-:W-:Y:S01]  /*15840*/  IMAD R252, R126, 0x75, RZ ;  /* 0x000000757efc7824 */ /* 0x000fe200078e02ff */
[----:B------:R-:W-:Y:S01]  /*15850*/  UMOV UR5, 0x400 ;  /* 0x0000040000057882 */ /* 0x000fe20000000000 */
[-C--:B-1----:R-:W-:Y:S01]  /*15860*/  IADD3 R50, P0, R4, R2.reuse, RZ ;  /* 0x0000000204327210 */ /* 0x082fe20007f1e0ff */
[C---:B------:R-:W-:Y:S01]  /*15870*/  IMAD R30, R126.reuse, 0x18c, RZ ;  /* 0x0000018c7e1e7824 */ /* 0x040fe200078e02ff */
[-C--:B------:R-:W-:Y:S01]  /*15880*/  LEA.HI.X.SX32 R47, R229, R3.reuse, 0x2, P5 ;  /* 0x00000003e52f7211 */ /* 0x080fe200028f16ff */
[----:B------:R-:W-:Y:S01]  /*15890*/  IMAD R74, R126, 0x1a8, RZ ;  /* 0x000001a87e4a7824 */ /* 0x000fe200078e02ff */
[-C--:B------:R-:W-:Y:S01]  /*158a0*/  LEA.HI.X.SX32 R51, R192, R3.reuse, 0x2, P0 ;  /* 0x00000003c0337211 */ /* 0x080fe200000f16ff */
[----:B------:R-:W-:Y:S01]  /*158b0*/  IMAD R218, R126, 0x63, RZ ;  /* 0x000000637eda7824 */ /* 0x000fe200078e02ff */
[-C--:B------:R-:W-:Y:S01]  /*158c0*/  IADD3 R24, P0, R24, R2.reuse, RZ ;  /* 0x0000000218187210 */ /* 0x080fe20007f1e0ff */
        /* <DEDUP_REMOVED lines=44> */
[----:B------:R1:W-:Y:S01]  /*15b90*/  STL.64 [R1+0x58], R128 ;  /* 0x0000588001007387 */ /* 0x0003e20000100a00 */
        /* <DEDUP_REMOVED lines=11> */
[----:B-1----:R-:W-:Y:S01]  /*15c50*/  IMAD R128, R126, 0x1c4, RZ ;  /* 0x000001c47e807824 */ /* 0x002fe200078e02ff */
[----:B------:R-:W-:Y:S01]  /*15c60*/  IADD3 R100, P0, R100, R2, RZ ;  /* 0x0000000264647210 */ /* 0x000fe20007f1e0ff */
[----:B------:R-:W-:Y:S01]  /*15c70*/  IMAD R158, R126, 0x1dc, RZ ;  /* 0x000001dc7e9e7824 */ /* 0x000fe200078e02ff */
[-C--:B------:R-:W-:Y:S01]  /*15c80*/  LEA.HI.X.SX32 R171, R236, R3.reuse, 0x2, P5 ;  /* 0x00000003ecab7211 */ /* 0x080fe200028f16ff */
[----:B------:R-:W-:Y:S01]  /*15c90*/  IMAD R190, R126, 0x1e8, RZ ;  /* 0x000001e87ebe7824 */ /* 0x000fe200078e02ff */
[----:B------:R-:W1:Y:S01]  /*15ca0*/  LDC R236, c[0x0][0x230] ;  /* 0x00008c00ffec7b82 */ /* 0x000e620000000800 */
[----:B------:R-:W-:-:S02]  /*15cb0*/  LEA.HI.X.SX32 R101, R247, R3, 0x2, P0 ;  /* 0x00000003f7657211 */ /* 0x000fc400000f16ff */
[----:B------:R-:W-:-:S04]  /*15cc0*/  IADD3 R128, P0, R128, R2, RZ ;  /* 0x0000000280807210 */ /* 0x000fc80007f1e0ff */
[-C--:B------:R-:W-:Y:S01]  /*15cd0*/  LEA.HI.X.SX32 R129, R248, R3.reuse, 0x2, P0 ;  /* 0x00000003f8817211 */ /* 0x080fe200000f16ff */
[----:B------:R2:W-:Y:S01]  /*15ce0*/  STL.64 [R1+0x50], R50 ;  /* 0x0000503201007387 */ /* 0x0005e20000100a00 */
[-C--:B------:R-:W-:Y:S01]  /*15cf0*/  IADD3 R138, P0, R138, R2.reuse, RZ ;  /* 0x000000028a8a7210 */ /* 0x080fe20007f1e0ff */
        /* <DEDUP_REMOVED lines=9> */
[-C--:B------:R-:W-:Y:S01]  /*15d90*/  LEA.HI.X.SX32 R229, R252, R3.reuse, 0x2, P0 ;  /* 0x00000003fce57211 */ /* 0x080fe200000f16ff */
[----:B--2---:R-:W-:Y:S01]  /*15da0*/  IMAD R51, R126, 0x77, RZ ;  /* 0x000000777e337824 */ /* 0x004fe200078e02ff */
[-C--:B------:R-:W-:Y:S01]  /*15db0*/  IADD3 R158, P0, R158, R2.reuse, RZ ;  /* 0x000000029e9e7210 */ /* 0x080fe20007f1e0ff */
[----:B------:R-:W2:Y:S01]  /*15dc0*/  S2R R241, SR_TID.X ;  /* 0x0000000000f17919 */ /* 0x000ea20000002100 */
[-C--:B------:R-:W-:Y:S01]  /*15dd0*/  IADD3 R190, P5, R190, R2.reuse, RZ ;  /* 0x00000002bebe7210 */ /* 0x080fe20007fbe0ff */
[----:B-1----:R-:W-:Y:S01]  /*15de0*/  VIADD R0, R236, 0xffffffdf ;  /* 0xffffffdfec007836 */ /* 0x002fe20000000000 */
[-C--:B------:R-:W-:Y:S01]  /*15df0*/  LEA.HI.X.SX32 R159, R51, R3.reuse, 0x2, P0 ;  /* 0x00000003339f7211 */ /* 0x080fe200000f16ff */
[----:B------:R-:W-:Y:S01]  /*15e00*/  IMAD R127, R126, 0x1f4, RZ ;  /* 0x000001f47e7f7824 */ /* 0x000fe200078e02ff */
[-C--:B------:R-:W-:Y:S01]  /*15e10*/  IADD3 R188, P0, R188, R2.reuse, RZ ;  /* 0x00000002bcbc7210 */ /* 0x080fe20007f1e0ff */
[----:B------:R-:W-:Y:S01]  /*15e20*/  ULEA UR34, UR4, UR5, 0x18 ;  /* 0x0000000504227291 */ /* 0x000fe2000f8ec03f */
[-C--:B------:R-:W-:Y:S01]  /*15e30*/  LEA.HI.X.SX32 R191, R7, R3.reuse, 0x2, P5 ;  /* 0x0000000307bf7211 */ /* 0x080fe200028f16ff */
[----:B------:R-:W-:Y:S01]  /*15e40*/  IMAD R5, R126, 0x7d, RZ ;  /* 0x0000007d7e057824 */ /* 0x000fe200078e02ff */
[-C--:B------:R-:W-:Y:S01]  /*15e50*/  IADD3 R192, P5, R192, R2.reuse, RZ ;  /* 0x00000002c0c07210 */ /* 0x080fe20007fbe0ff */
[C---:B------:R-:W-:Y:S01]  /*15e60*/  IMAD R6, R126.reuse, 0x7f, RZ ;  /* 0x0000007f7e067824 */ /* 0x040fe200078e02ff */
[-C--:B------:R-:W-:Y:S01]  /*15e70*/  LEA.HI.X.SX32 R189, R237, R3.reuse, 0x2, P0 ;  /* 0x00000003edbd7211 */ /* 0x080fe200000f16ff */
[----:B------:R-:W-:Y:S01]  /*15e80*/  IMAD R218, R126, 0x1fc, RZ ;  /* 0x000001fc7eda7824 */ /* 0x000fe200078e02ff */
[----:B------:R-:W-:Y:S01]  /*15e90*/  ISETP.GE.U32.AND P0, PT, R0, 0x7fffff60, PT ;  /* 0x7fffff600000780c */ /* 0x000fe20003f06070 */
[----:B------:R-:W-:Y:S01]  /*15ea0*/  IMAD R216, R126, 0x1f8, RZ ;  /* 0x000001f87ed87824 */ /* 0x000fe200078e02ff */
[----:B------:R-:W-:Y:S01]  /*15eb0*/  LEA.HI.X.SX32 R193, R4, R3, 0x2, P5 ;  /* 0x0000000304c17211 */ /* 0x000fe200028f16ff */
[----:B------:R-:W-:Y:S01]  /*15ec0*/  ULDC.64 UR60, c[0x0][0x208] ;  /* 0x00008200003c7ab9 */ /* 0x000fe20000000a00 */
[C---:B------:R-:W-:Y:S01]  /*15ed0*/  SHF.L.U32 R0, R126.reuse, 0x2, RZ ;  /* 0x000000027e007819 */ /* 0x040fe200000006ff */
[----:B------:R-:W1:Y:S01]  /*15ee0*/  LDC R217, c[0x0][0x230] ;  /* 0x00008c00ffd97b82 */ /* 0x000e620000000800 */
[C---:B------:R-:W-:Y:S01]  /*15ef0*/  LEA R236, P5, R126.reuse, R2, 0x4 ;  /* 0x000000027eec7211 */ /* 0x040fe200078a20ff */
[----:B------:R-:W-:Y:S01]  /*15f00*/  IMAD R4, R126, 0x1f0, RZ ;  /* 0x000001f07e047824 */ /* 0x000fe200078e02ff */
[----:B------:R-:W-:-:S02]  /*15f10*/  ULDC UR4, c[0x0][0x230] ;  /* 0x00008c0000047ab9 */ /* 0x000fc40000000800 */
[CC--:B------:R-:W-:Y:S02]  /*15f20*/  LEA.HI.X.SX32 R237, R0.reuse, R3.reuse, 0x2, P5 ;  /* 0x0000000300ed7211 */ /* 0x0c0fe400028f16ff */
[-C--:B------:R-:W-:Y:S01]  /*15f30*/  IADD3 R50, P5, R0, R2.reuse, RZ ;  /* 0x0000000200327210 */ /* 0x080fe20007fbe0ff */
[----:B------:R-:W3:Y:S03]  /*15f40*/  LDC R219, c[0x0][0x230] ;  /* 0x00008c00ffdb7b82 */ /* 0x000ee60000000800 */
[-C--:B------:R-:W-:Y:S02]  /*15f50*/  LEA.HI.X.SX32 R51, R126, R3.reuse, 0x2, P5 ;  /* 0x000000037e337211 */ /* 0x080fe400028f16ff */
[-C--:B------:R-:W-:Y:S01]  /*15f60*/  IADD3 R244, P5, R4, R2.reuse, RZ ;  /* 0x0000000204f47210 */ /* 0x080fe20007fbe0ff */
[----:B------:R-:W-:Y:S02]  /*15f70*/  STL.64 [R1+0x28], R236 ;  /* 0x000028ec01007387 */ /* 0x000fe40000100a00 */
[----:B------:R-:W4:Y:S01]  /*15f80*/  LDC R240, c[0x0][0x230] ;  /* 0x00008c00fff07b82 */ /* 0x000f220000000800 */
[-C--:B------:R-:W-:Y:S01]  /*15f90*/  LEA.HI.X.SX32 R245, R251, R3.reuse, 0x2, P5 ;  /* 0x00000003fbf57211 */ /* 0x080fe200028f16ff */
[----:B------:R-:W-:Y:S04]  /*15fa0*/  STL.64 [R1+0x40], R50 ;  /* 0x0000403201007387 */ /* 0x000fe80000100a00 */
[----:B------:R-:W3:Y:S02]  /*15fb0*/  LDL.64 R250, [R1+0x38] ;  /* 0x0000380001fa7983 */ /* 0x000ee40000100a00 */
[----:B------:R-:W4:Y:S02]  /*15fc0*/  LDC R242, c[0x0][0x230] ;  /* 0x00008c00fff27b82 */ /* 0x000f240000000800 */
[----:B------:R-:W4:Y:S01]  /*15fd0*/  LDL.64 R248, [R1+0x30] ;  /* 0x0000300001f87983 */ /* 0x000f220000100a00 */
[----:B------:R-:W1:Y:S01]  /*15fe0*/  S2R R7, SR_TID.X ;  /* 0x0000000000077919 */ /* 0x000e620000002100 */
[----:B--2---:R-:W-:Y:S01]  /*15ff0*/  LOP3.LUT R241, R241, 0x7f, RZ, 0xc0, !PT ;  /* 0x0000007ff1f17812 */ /* 0x004fe200078ec0ff */
[----:B------:R-:W-:Y:S01]  /*16000*/  IMAD R0, R126, 0x7e, RZ ;  /* 0x0000007e7e007824 */ /* 0x000fe200078e02ff */
[----:B------:R-:W-:Y:S01]  /*16010*/  IADD3 R126, P5, R127, R2, RZ ;  /* 0x000000027f7e7210 */ /* 0x000fe20007fbe0ff */
[----:B------:R2:W-:Y:S01]  /*16020*/  STL.64 [R1+0x48], R244 ;  /* 0x000048f401007387 */ /* 0x0005e20000100a00 */
[----:B------:R-:W4:Y:S02]  /*16030*/  LDC R243, c[0x0][0x230] ;  /* 0x00008c00fff37b82 */ /* 0x000f240000000800 */
[----:B------:R-:W-:Y:S01]  /*16040*/  LEA.HI.X.SX32 R127, R5, R3, 0x2, P5 ;  /* 0x00000003057f7211 */ /* 0x000fe200028f16ff */
[----:B------:R-:W-:-:S05]  /*16050*/  IMAD.U32 R5, RZ, RZ, UR34 ;  /* 0x00000022ff057e24 */ /* 0x000fca000f8e00ff */
[----:B------:R-:W4:Y:S08]  /*16060*/  LDC R246, c[0x0][0x230] ;  /* 0x00008c00fff67b82 */ /* 0x000f300000000800 */
[----:B------:R-:W4:Y:S08]  /*16070*/  LDC R247, c[0x0][0x230] ;  /* 0x00008c00fff77b82 */ /* 0x000f300000000800 */
[----:B------:R-:W4:Y:S01]  /*16080*/  LDC R252, c[0x0][0x230] ;  /* 0x00008c00fffc7b82 */ /* 0x000f220000000800 */
[----:B-1----:R-:W-:-:S05]  /*16090*/  IMAD.SHL.U32 R10, R7, 0x10, RZ ;  /* 0x00000010070a7824 */ /* 0x002fca00078e00ff */
[----:B------:R-:W-:Y:S02]  /*160a0*/  LOP3.LUT R10, R10, 0x70, RZ, 0xc0, !PT ;  /* 0x000000700a0a7812 */ /* 0x000fe400078ec0ff */
[----:B--2---:R-:W1:Y:S03]  /*160b0*/  LDC R244, c[0x0][0x230] ;  /* 0x00008c00fff47b82 */ /* 0x004e660000000800 */
[----:B------:R-:W-:-:S04]  /*160c0*/  IMAD R10, R241, 0x80, R10 ;  /* 0x00000080f10a7824 */ /* 0x000fc800078e020a */
[----:B------:R-:W-:Y:S01]  /*160d0*/  VIADD R245, R10, UR34 ;  /* 0x000000220af57c36 */ /* 0x000fe20008000000 */
[----:B------:R2:W-:Y:S01]  /*160e0*/  STL [R1+0xc48], R5 ;  /* 0x000c480501007387 */ /* 0x0005e20000100800 */
[-C--:B------:R-:W-:Y:S01]  /*160f0*/  IADD3 R216, P5, R216, R2.reuse, RZ ;  /* 0x00000002d8d87210 */ /* 0x080fe20007fbe0ff */
[----:B------:R-:W-:Y:S01]  /*16100*/  VIADD R4, R217, 0xffffffde ;  /* 0xffffffded9047836 */ /* 0x000fe20000000000 */
[----:B------:R-:W1:Y:S01]  /*16110*/  LDC R241, c[0x0][0x230] ;  /* 0x00008c00fff17b82 */ /* 0x000e620000000800 */
[----:B------:R-:W-:Y:S01]  /*16120*/  @!PT LDS RZ, [RZ] ;  /* 0x00000000fffff984 */ /* 0x000fe20000000800 */
[----:B------:R-:W-:Y:S01]  /*16130*/  @!PT LDS RZ, [RZ] ;  /* 0x00000000fffff984 */ /* 0x000fe20000000800 */
[----:B------:R-:W-:Y:S01]  /*16140*/  @!PT LDS RZ, [RZ] ;  /* 0x00000000fffff984 */ /* 0x000fe20000000800 */
[----:B------:R-:W-:Y:S04]  /*16150*/  LDGSTS.E [R245+0x60000], desc[UR60][R2.64], !P4 ;  /* 0x6000000002f57fae */ /* 0x000fe8000e12187c */
[----:B------:R-:W-:Y:S03]  /*16160*/  LDGSTS.E [R245+0x60004], desc[UR60][R50.64], !P1 ;  /* 0x6000400032f57fae */ /* 0x000fe6000c92187c */
[----:B--2---:R-:W2:Y:S01]  /*16170*/  LDC R5, c[0x0][0x230] ;  /* 0x00008c00ff057b82 */ /* 0x004ea20000000800 */
[----:B------:R-:W2:Y:S04]  /*16180*/  LDL.LU.64 R50, [R1+0x1620] ;  /* 0x0016200001327983 */ /* 0x000ea80000300a00 */
[----:B---3--:R-:W-:Y:S04]  /*16190*/  LDGSTS.E [R245+0x60008], desc[UR60][R250.64], !P2 ;  /* 0x60008000faf57fae */ /* 0x008fe8000d12187c */
[----:B----4-:R-:W-:Y:S04]  /*161a0*/  LDGSTS.E [R245+0x6000c], desc[UR60][R248.64], !P3 ;  /* 0x6000c000f8f57fae */ /* 0x010fe8000d92187c */
[----:B------:R-:W-:Y:S04]  /*161b0*/  LDGSTS.E [R245+0x64000], desc[UR60][R8.64], !P0 ;  /* 0x6400000008f57fae */ /* 0x000fe8000c12187c */
[----:B------:R-:W3:Y:S04]  /*161c0*/  LDL.64 R250, [R1+0x18] ;  /* 0x0000180001fa7983 */ /* 0x000ee80000100a00 */
[----:B------:R-:W4:Y:S04]  /*161d0*/  LDL.64 R248, [R1+0x10] ;  /* 0x0000100001f87983 */ /* 0x000f280000100a00 */
[----:B------:R1:W-:Y:S04]  /*161e0*/  STL.64 [R1+0x1540], R8 ;  /* 0x0015400801007387 */ /* 0x0003e80000100a00 */
[----:B-1----:R-:W3:Y:S01]  /*161f0*/  LDL.64 R8, [R1+0x20] ;  /* 0x0000200001087983 */ /* 0x002ee20000100a00 */
[----:B------:R-:W-:Y:S01]  /*16200*/  LEA.HI.X.SX32 R217, R0, R3, 0x2, P5 ;  /* 0x0000000300d97211 */ /* 0x000fe200028f16ff */
[----:B------:R-:W-:Y:S01]  /*16210*/  VIADD R0, R219, 0xffffffdd ;  /* 0xffffffdddb007836 */ /* 0x000fe20000000000 */
[----:B------:R-:W-:-:S04]  /*16220*/  IADD3 R218, P5, R218, R2, RZ ;  /* 0x00000002dada7210 */ /* 0x000fc80007fbe0ff */
[----:B------:R-:W-:Y:S02]  /*16230*/  LEA.HI.X.SX32 R219, R6, R3, 0x2, P5 ;  /* 0x0000000306db7211 */ /* 0x000fe400028f16ff */
[----:B------:R-:W-:Y:S01]  /*16240*/  ISETP.GE.U32.AND P5, PT, R0, 0x7fffff5e, PT ;  /* 0x7fffff5e0000780c */ /* 0x000fe20003fa6070 */
[----:B------:R-:W-:Y:S01]  /*16250*/  VIADD R0, R240, 0xffffffdc ;  /* 0xffffffdcf0007836 */ /* 0x000fe20000000000 */
[----:B------:R-:W1:Y:S04]  /*16260*/  LDC R6, c[0x0][0x230] ;  /* 0x00008c00ff067b82 */ /* 0x000e680000000800 */
[----:B------:R-:W-:Y:S02]  /*16270*/  ISETP.GE.U32.AND P4, PT, R0, 0x7fffff5d, PT ;  /* 0x7fffff5d0000780c */ /* 0x000fe40003f86070 */
[----:B------:R-:W-:-:S02]  /*16280*/  IADD3 R0, R242, -0x42, RZ ;  /* 0xffffffbef2007810 */ /* 0x000fc40007ffe0ff */
[----:B------:R-:W1:Y:S02]  /*16290*/  LDC R240, c[0x0][0x230] ;  /* 0x00008c00fff07b82 */ /* 0x000e640000000800 */
[----:B------:R-:W-:Y:S01]  /*162a0*/  ISETP.GE.U32.AND P2, PT, R0, 0x7fffff3f, PT ;  /* 0x7fffff3f0000780c */ /* 0x000fe20003f46070 */
[----:B------:R-:W-:Y:S01]  /*162b0*/  VIADD R0, R244, 0xffffffbc ;  /* 0xffffffbcf4007836 */ /* 0x000fe20000000000 */
[----:B------:R-:W-:Y:S01]  /*162c0*/  ISETP.GE.U32.AND P6, PT, R4, 0x7fffff5f, PT ;  /* 0x7fffff5f0400780c */ /* 0x000fe20003fc6070 */
[----:B------:R-:W-:-:S03]  /*162d0*/  VIADD R4, R243, 0xffffffbf ;  /* 0xffffffbff3047836 */ /* 0x000fc60000000000 */
[----:B------:R-:W-:Y:S01]  /*162e0*/  ISETP.GE.U32.AND P0, PT, R0, 0x7fffff3d, PT ;  /* 0x7fffff3d0000780c */ /* 0x000fe20003f06070 */
[----:B------:R-:W1:Y:S01]  /*162f0*/  LDC R243, c[0x0][0x230] ;  /* 0x00008c00fff37b82 */ /* 0x000e620000000800 */
[----:B--2---:R-:W-:-:S07]  /*16300*/  VIADD R0, R5, 0xffffff9f ;  /* 0xffffff9f05007836 */ /* 0x004fce0000000000 */
[----:B------:R-:W2:Y:S01]  /*16310*/  LDC R5, c[0x0][0x230] ;  /* 0x00008c00ff057b82 */ /* 0x000ea20000000800 */
[----:B------:R-:W-:Y:S01]  /*16320*/  ISETP.GE.U32.AND P1, PT, R4, 0x7fffff40, PT ;  /* 0x7fffff400400780c */ /* 0x000fe20003f26070 */
[----:B------:R-:W-:Y:S01]  /*16330*/  VIADD R4, R246, 0xffffffbd ;  /* 0xffffffbdf6047836 */ /* 0x000fe20000000000 */
[----:B------:R-:W-:Y:S05]  /*16340*/  LDGSTS.E [R245+0x64004], desc[UR60][R34.64], !P6 ;  /* 0x6400400022f57fae */ /* 0x000fea000f12187c */
[----:B------:R-:W2:Y:S01]  /*16350*/  LDC R242, c[0x0][0x230] ;  /* 0x00008c00fff27b82 */ /* 0x000ea20000000800 */
[----:B------:R-:W-:Y:S01]  /*16360*/  ISETP.GE.U32.AND P6, PT, R0, 0x7fffff20, PT ;  /* 0x7fffff200000780c */ /* 0x000fe20003fc6070 */
[----:B------:R-:W-:Y:S01]  /*16370*/  VIADD R0, R241, 0xffffff9d ;  /* 0xffffff9df1007836 */ /* 0x000fe20000000000 */
[----:B------:R-:W-:Y:S01]  /*16380*/  ISETP.GE.U32.AND P3, PT, R4, 0x7fffff3e, PT ;  /* 0x7fffff3e0400780c */ /* 0x000fe20003f66070 */
[----:B------:R2:W-:Y:S01]  /*16390*/  LDGSTS.E [R245+0x64008], desc[UR60][R12.64], !P5 ;  /* 0x640080000cf57fae */ /* 0x0005e2000e92187c */
[----:B-1----:R-:W-:-:S03]  /*163a0*/  VIADD R4, R240, 0xffffff9e ;  /* 0xffffff9ef0047836 */ /* 0x002fc60000000000 */
[----:B------:R-:W-:Y:S01]  /*163b0*/  LDGSTS.E [R245+0x6400c], desc[UR60][R14.64], !P4 ;  /* 0x6400c0000ef57fae */ /* 0x000fe2000e12187c */
[----:B------:R-:W-:Y:S01]  /*163c0*/  ISETP.GE.U32.AND P4, PT, R0, 0x7fffff1e, PT ;  /* 0x7fffff1e0000780c */ /* 0x000fe20003f86070 */
[----:B------:R-:W-:Y:S01]  /*163d0*/  VIADD R0, R6, 0xffffff9c ;  /* 0xffffff9c06007836 */ /* 0x000fe20000000000 */
[----:B------:R-:W-:Y:S01]  /*163e0*/  ISETP.GE.U32.AND P5, PT, R4, 0x7fffff1f, PT ;  /* 0x7fffff1f0400780c */ /* 0x000fe20003fa6070 */
[----:B------:R1:W-:Y:S01]  /*163f0*/  LDGSTS.E [R245+0x68000], desc[UR60][R20.64], !P1 ;  /* 0x6800000014f57fae */ /* 0x0003e2000c92187c */
[----:B------:R-:W-:Y:S01]  /*16400*/  VIADD R4, R243, 0xfffffffb ;  /* 0xfffffffbf3047836 */ /* 0x000fe20000000000 */
[----:B------:R-:W-:Y:S01]  /*16410*/  LOP3.LUT R246, R10, 0x10, RZ, 0x3c, !PT ;  /* 0x000000100af67812 */ /* 0x000fe200078e3cff */
[----:B------:R-:W1:Y:S01]  /*16420*/  LDC R244, c[0x0][0x230] ;  /* 0x00008c00fff47b82 */ /* 0x000e620000000800 */
[----:B------:R-:W-:Y:S01]  /*16430*/  ISETP.GE.U32.AND P1, PT, R0, 0x7fffff1d, PT ;  /* 0x7fffff1d0000780c */ /* 0x000fe20003f26070 */
[----:B--2---:R-:W-:Y:S01]  /*16440*/  VIADD R0, R5, 0xfffffffa ;  /* 0xfffffffa05007836 */ /* 0x004fe20000000000 */
[----:B------:R-:W-:Y:S01]  /*16450*/  LDGSTS.E [R245+0x68004], desc[UR60][R16.64], !P2 ;  /* 0x6800400010f57fae */ /* 0x000fe2000d12187c */
[----:B------:R-:W-:-:S03]  /*16460*/  ISETP.GE.U32.AND P2, PT, R4, 0x7fffff7c, PT ;  /* 0x7fffff7c0400780c */ /* 0x000fc60003f46070 */
[----:B------:R-:W-:Y:S01]  /*16470*/  LDGSTS.E [R245+0x68008], desc[UR60][R26.64], !P3 ;  /* 0x680080001af57fae */ /* 0x000fe2000d92187c */
[----:B------:R-:W-:-:S03]  /*16480*/  ISETP.GE.U32.AND P3, PT, R0, 0x7fffff7b, PT ;  /* 0x7fffff7b0000780c */ /* 0x000fc60003f66070 */
[----:B------:R-:W-:Y:S01]  /*16490*/  STL.64 [R1+0x1538], R34 ;  /* 0x0015382201007387 */ /* 0x000fe20000100a00 */
[----:B------:R-:W-:Y:S01]  /*164a0*/  IADD3 R4, R242, -0x7, RZ ;  /* 0xfffffff9f2047810 */ /* 0x000fe20007ffe0ff */
[----:B------:R-:W-:Y:S01]  /*164b0*/  VIADD R246, R246, UR34 ;  /* 0x00000022f6f67c36 */ /* 0x000fe20008000000 */
[----:B------:R-:W2:Y:S01]  /*164c0*/  LDC R241, c[0x0][0x230] ;  /* 0x00008c00fff17b82 */ /* 0x000ea20000000800 */
[----:B------:R1:W-:Y:S04]  /*164d0*/  STL.64 [R1+0x1548], R12 ;  /* 0x0015480c01007387 */ /* 0x0003e80000100a00 */
[----:B------:R-:W-:Y:S03]  /*164e0*/  STL.64 [R1+0x1550], R14 ;  /* 0x0015500e01007387 */ /* 0x000fe60000100a00 */
[----:B------:R-:W2:Y:S01]  /*164f0*/  LDC R5, c[0x0][0x230] ;  /* 0x00008c00ff057b82 */ /* 0x000ea20000000800 */
[----:B------:R-:W-:Y:S01]  /*16500*/  LDGSTS.E [R245+0x6800c], desc[UR60][R18.64], !P0 ;  /* 0x6800c00012f57fae */ /* 0x000fe2000c12187c */
[----:B------:R-:W-:-:S03]  /*16510*/  ISETP.GE.U32.AND P0, PT, R4, 0x7fffff7a, PT ;  /* 0x7fffff7a0400780c */ /* 0x000fc60003f06070 */
[----:B------:R2:W-:Y:S03]  /*16520*/  STL.64 [R1+0x1558], R20 ;  /* 0x0015581401007387 */ /* 0x0005e60000100a00 */
[----:B------:R-:W4:Y:S01]  /*16530*/  LDC R6, c[0x0][0x230] ;  /* 0x00008c00ff067b82 */ /* 0x000f220000000800 */
[----:B------:R-:W-:Y:S04]  /*16540*/  STL.64 [R1+0x1560], R16 ;  /* 0x0015601001007387 */ /* 0x000fe80000100a00 */
[----:B------:R-:W-:Y:S01]  /*16550*/  STL.64 [R1+0x1568], R26 ;  /* 0x0015681a01007387 */ /* 0x000fe20000100a00 */
[----:B-1----:R-:W-:Y:S02]  /*16560*/  VIADD R0, R244, 0xfffffff8 ;  /* 0xfffffff8f4007836 */ /* 0x002fe40000000000 */
[----:B------:R-:W1:Y:S01]  /*16570*/  LDC R240, c[0x0][0x230] ;  /* 0x00008c00fff07b82 */ /* 0x000e620000000800 */
[----:B------:R-:W-:Y:S04]  /*16580*/  STL.64 [R1+0x1570], R18 ;  /* 0x0015701201007387 */ /* 0x000fe80000100a00 */
[----:B------:R-:W-:Y:S03]  /*16590*/  LDGSTS.E [R245+0x6c000], desc[UR60][R54.64], !P6 ;  /* 0x6c00000036f57fae */ /* 0x000fe6000f12187c */
[----:B------:R-:W4:Y:S01]  /*165a0*/  LDC R243, c[0x0][0x230] ;  /* 0x00008c00fff37b82 */ /* 0x000f220000000800 */
[----:B------:R-:W-:Y:S04]  /*165b0*/  STL.64 [R1+0x1578], R54 ;  /* 0x0015783601007387 */ /* 0x000fe80000100a00 */
[----:B------:R-:W-:Y:S03]  /*165c0*/  LDGSTS.E [R245+0x6c004], desc[UR60][R24.64], !P5 ;  /* 0x6c00400018f57fae */ /* 0x000fe6000e92187c */
[----:B------:R-:W4:Y:S01]  /*165d0*/  LDC R244, c[0x0][0x230] ;  /* 0x00008c00fff47b82 */ /* 0x000f220000000800 */
[----:B------:R-:W-:Y:S04]  /*165e0*/  STL.64 [R1+0x1580], R24 ;  /* 0x0015801801007387 */ /* 0x000fe80000100a00 */
[----:B------:R-:W-:Y:S03]  /*165f0*/  LDGSTS.E [R245+0x6c008], desc[UR60][R22.64], !P4 ;  /* 0x6c00800016f57fae */ /* 0x000fe6000e12187c */
[----:B------:R-:W4:Y:S01]  /*16600*/  LDC R242, c[0x0][0x230] ;  /* 0x00008c00fff27b82 */ /* 0x000f220000000800 */
[----:B------:R-:W-:Y:S04]  /*16610*/  STL.64 [R1+0x1588], R22 ;  /* 0x0015881601007387 */ /* 0x000fe80000100a00 */
[----:B------:R2:W-:Y:S03]  /*16620*/  LDGSTS.E [R245+0x6c00c], desc[UR60][R30.64], !P1 ;  /* 0x6c00c0001ef57fae */ /* 0x0005e6000c92187c */
[----:B------:R-:W4:Y:S01]  /*16630*/  LDC R13, c[0x0][0x230] ;  /* 0x00008c00ff0d7b82 */ /* 0x000f220000000800 */
[----:B------:R2:W-:Y:S04]  /*16640*/  STL.64 [R1+0x1530], R30 ;  /* 0x0015301e01007387 */ /* 0x0005e80000100a00 */
[----:B------:R-:W-:Y:S01]  /*16650*/  LDGSTS.E [R246+0x60000], desc[UR60][R236.64], !P2 ;  /* 0x60000000ecf67fae */ /* 0x000fe2000d12187c */
[----:B------:R-:W-:Y:S01]  /*16660*/  ISETP.GE.U32.AND P6, PT, R0, 0x7fffff79, PT ;  /* 0x7fffff790000780c */ /* 0x000fe20003fc6070 */
[----:B-1----:R-:W-:Y:S01]  /*16670*/  VIADD R4, R240, 0xffffffdb ;  /* 0xffffffdbf0047836 */ /* 0x002fe20000000000 */
[----:B--2---:R-:W-:Y:S01]  /*16680*/  LOP3.LUT R21, R7, 0x7f, RZ, 0xc0, !PT ;  /* 0x0000007f07157812 */ /* 0x004fe200078ec0ff */
[----:B------:R-:W1:Y:S01]  /*16690*/  LDC R12, c[0x0][0x230] ;  /* 0x00008c00ff0c7b82 */ /* 0x000e620000000800 */
[----:B------:R-:W2:Y:S07]  /*166a0*/  LDL.LU.64 R236, [R1+0x1618] ;  /* 0x0016180001ec7983 */ /* 0x000eae0000300a00 */
[----:B------:R-:W1:Y:S08]  /*166b0*/  LDC R30, c[0x0][0x230] ;  /* 0x00008c00ff1e7b82 */ /* 0x000e700000000800 */
[----:B------:R-:W1:Y:S01]  /*166c0*/  LDC R31, c[0x0][0x230] ;  /* 0x00008c00ff1f7b82 */ /* 0x000e620000000800 */
[----:B---3--:R-:W-:Y:S01]  /*166d0*/  LDGSTS.E [R246+0x60004], desc[UR60][R8.64], !P3 ;  /* 0x6000400008f67fae */ /* 0x008fe2000d92187c */
[----:B------:R-:W-:-:S06]  /*166e0*/  VIADD R0, R241, 0xffffffda ;  /* 0xffffffdaf1007836 */ /* 0x000fcc0000000000 */
[----:B------:R-:W3:Y:S01]  /*166f0*/  LDC R240, c[0x0][0x230] ;  /* 0x00008c00fff07b82 */ /* 0x000ee20000000800 */
[----:B------:R-:W-:Y:S04]  /*16700*/  LDGSTS.E [R246+0x60008], desc[UR60][R250.64], !P0 ;  /* 0x60008000faf67fae */ /* 0x000fe8000c12187c */
[----:B------:R-:W2:Y:S03]  /*16710*/  LDL.64 R8, [R1+0x8] ;  /* 0x0000080001087983 */ /* 0x000ea60000100a00 */
[----:B------:R-:W1:Y:S01]  /*16720*/  LDC R241, c[0x0][0x230] ;  /* 0x00008c00fff17b82 */ /* 0x000e620000000800 */
[----:B------:R-:W2:Y:S01]  /*16730*/  LDL.64 R250, [R1] ;  /* 0x0000000001fa7983 */ /* 0x000ea20000100a00 */
[----:B------:R-:W-:Y:S01]  /*16740*/  ISETP.GE.U32.AND P4, PT, R0, 0x7fffff5b, PT ;  /* 0x7fffff5b0000780c */ /* 0x000fe20003f86070 */
[----:B------:R-:W-:Y:S01]  /*16750*/  VIADD R0, R5, 0xffffffd9 ;  /* 0xffffffd905007836 */ /* 0x000fe20000000000 */
[----:B------:R-:W-:Y:S01]  /*16760*/  ISETP.GE.U32.AND P5, PT, R4, 0x7fffff5c, PT ;  /* 0x7fffff5c0400780c */ /* 0x000fe20003fa6070 */
[----:B----4-:R4:W-:Y:S03]  /*16770*/  LDGSTS.E [R246+0x6000c], desc[UR60][R248.64], !P6 ;  /* 0x6000c000f8f67fae */ /* 0x0109e6000f12187c */
[----:B------:R-:W4:Y:S01]  /*16780*/  LDC R5, c[0x0][0x230] ;  /* 0x00008c00ff057b82 */ /* 0x000f220000000800 */
[----:B------:R-:W-:Y:S01]  /*16790*/  ISETP.GE.U32.AND P1, PT, R0, 0x7fffff5a, PT ;  /* 0x7fffff5a0000780c */ /* 0x000fe20003f26070 */
[----:B------:R-:W-:-:S06]  /*167a0*/  VIADD R0, R6, 0xffffffd8 ;  /* 0xffffffd806007836 */ /* 0x000fcc0000000000 */
[----:B------:R-:W3:Y:S01]  /*167b0*/  LDC R6, c[0x0][0x230] ;  /* 0x00008c00ff067b82 */ /* 0x000ee20000000800 */
[----:B------:R-:W-:Y:S01]  /*167c0*/  ISETP.GE.U32.AND P2, PT, R0, 0x7fffff59, PT ;  /* 0x7fffff590000780c */ /* 0x000fe20003f46070 */
[----:B------:R-:W-:Y:S01]  /*167d0*/  VIADD R4, R243, 0xffffffbb ;  /* 0xffffffbbf3047836 */ /* 0x000fe20000000000 */
[----:B------:R-:W-:Y:S01]  /*167e0*/  LDGSTS.E [R246+0x64000], desc[UR60][R238.64], !P5 ;  /* 0x64000000eef67fae */ /* 0x000fe2000e92187c */
[----:B------:R-:W-:-:S04]  /*167f0*/  VIADD R0, R244, 0xffffffba ;  /* 0xffffffbaf4007836 */ /* 0x000fc80000000000 */
[----:B------:R-:W4:Y:S01]  /*16800*/  LDC R243, c[0x0][0x230] ;  /* 0x00008c00fff37b82 */ /* 0x000f220000000800 */
[----:B------:R-:W-:Y:S01]  /*16810*/  ISETP.GE.U32.AND P3, PT, R4, 0x7fffff3c, PT ;  /* 0x7fffff3c0400780c */ /* 0x000fe20003f66070 */
[----:B------:R-:W-:Y:S01]  /*16820*/  LDGSTS.E [R246+0x64004], desc[UR60][R28.64], !P4 ;  /* 0x640040001cf67fae */ /* 0x000fe2000e12187c */
[----:B------:R-:W-:Y:S01]  /*16830*/  ISETP.GE.U32.AND P0, PT, R0, 0x7fffff3b, PT ;  /* 0x7fffff3b0000780c */ /* 0x000fe20003f06070 */
[----:B------:R-:W-:Y:S01]  /*16840*/  VIADD R0, R242, 0xffffffb8 ;  /* 0xffffffb8f2007836 */ /* 0x000fe20000000000 */
[----:B-1----:R-:W-:Y:S01]  /*16850*/  IADD3 R4, R241, -0x47, RZ ;  /* 0xffffffb9f1047810 */ /* 0x002fe20007ffe0ff */
[----:B------:R-:W-:Y:S02]  /*16860*/  LDGSTS.E [R246+0x64008], desc[UR60][R42.64], !P1 ;  /* 0x640080002af67fae */ /* 0x000fe4000c92187c */
[----:B------:R-:W1:Y:S01]  /*16870*/  LDC R241, c[0x0][0x230] ;  /* 0x00008c00fff17b82 */ /* 0x000e620000000800 */
[----:B------:R-:W-:Y:S01]  /*16880*/  ISETP.GE.U32.AND P5, PT, R0, 0x7fffff39, PT ;  /* 0x7fffff390000780c */ /* 0x000fe20003fa6070 */
[----:B------:R-:W-:Y:S06]  /*16890*/  LDGSTS.E [R246+0x6400c], desc[UR60][R32.64], !P2 ;  /* 0x6400c00020f67fae */ /* 0x000fec000d12187c */
[----:B------:R-:W1:Y:S01]  /*168a0*/  LDC R244, c[0x0][0x230] ;  /* 0x00008c00fff47b82 */ /* 0x000e620000000800 */
[----:B---3--:R-:W-:Y:S01]  /*168b0*/  VIADD R0, R6, 0xffffff9b ;  /* 0xffffff9b06007836 */ /* 0x008fe20000000000 */
[----:B------:R-:W-:Y:S01]  /*168c0*/  ISETP.GE.U32.AND P6, PT, R4, 0x7fffff3a, PT ;  /* 0x7fffff3a0400780c */ /* 0x000fe20003fc6070 */
[----:B------:R-:W-:Y:S03]  /*168d0*/  LDGSTS.E [R246+0x68000], desc[UR60][R58.64], !P3 ;  /* 0x680000003af67fae */ /* 0x000fe6000d92187c */
[----:B------:R-:W-:Y:S01]  /*168e0*/  ISETP.GE.U32.AND P4, PT, R0, 0x7fffff1c, PT ;  /* 0x7fffff1c0000780c */ /* 0x000fe20003f86070 */
[----:B------:R-:W-:Y:S01]  /*168f0*/  VIADD R0, R240, 0xffffff99 ;  /* 0xffffff99f0007836 */ /* 0x000fe20000000000 */
[----:B------:R-:W3:Y:S08]  /*16900*/  LDC R6, c[0x0][0x230] ;  /* 0x00008c00ff067b82 */ /* 0x000ef00000000800 */
[----:B------:R-:W3:Y:S01]  /*16910*/  LDC R242, c[0x0][0x230] ;  /* 0x00008c00fff27b82 */ /* 0x000ee20000000800 */
[----:B------:R-:W-:Y:S01]  /*16920*/  ISETP.GE.U32.AND P2, PT, R0, 0x7fffff1a, PT ;  /* 0x7fffff1a0000780c */ /* 0x000fe20003f46070 */
[----:B----4-:R-:W-:Y:S01]  /*16930*/  VIADD R0, R243, 0xffffff98 ;  /* 0xffffff98f3007836 */ /* 0x010fe20000000000 */
[----:B------:R-:W-:Y:S04]  /*16940*/  LDGSTS.E [R246+0x68004], desc[UR60][R36.64], !P0 ;  /* 0x6800400024f67fae */ /* 0x000fe8000c12187c */
[----:B------:R-:W-:Y:S01]  /*16950*/  ISETP.GE.U32.AND P3, PT, R0, 0x7fffff19, PT ;  /* 0x7fffff190000780c */ /* 0x000fe20003f66070 */
[----:B-1----:R-:W-:Y:S01]  /*16960*/  VIADD R0, R241, 0xfffffff6 ;  /* 0xfffffff6f1007836 */ /* 0x002fe20000000000 */
[----:B------:R-:W1:Y:S01]  /*16970*/  LDC R243, c[0x0][0x230] ;  /* 0x00008c00fff37b82 */ /* 0x000e620000000800 */
[----:B------:R-:W-:Y:S01]  /*16980*/  VIADD R4, R5, 0xffffff9a ;  /* 0xffffff9a05047836 */ /* 0x000fe20000000000 */
[----:B------:R-:W-:Y:S06]  /*16990*/  LDGSTS.E [R246+0x68008], desc[UR60][R48.64], !P6 ;  /* 0x6800800030f67fae */ /* 0x000fec000f12187c */
[----:B------:R-:W4:Y:S01]  /*169a0*/  LDC R241, c[0x0][0x230] ;  /* 0x00008c00fff17b82 */ /* 0x000f220000000800 */
[----:B------:R-:W-:-:S02]  /*169b0*/  ISETP.GE.U32.AND P1, PT, R4, 0x7fffff1b, PT ;  /* 0x7fffff1b0400780c */ /* 0x000fc40003f26070 */
[----:B------:R-:W-:Y:S01]  /*169c0*/  ISETP.GE.U32.AND P6, PT, R0, 0x7fffff77, PT ;  /* 0x7fffff770000780c */ /* 0x000fe20003fc6070 */
[----:B------:R-:W-:Y:S04]  /*169d0*/  LDGSTS.E [R246+0x6800c], desc[UR60][R38.64], !P5 ;  /* 0x6800c00026f67fae */ /* 0x000fe8000e92187c */
[----:B------:R-:W1:Y:S01]  /*169e0*/  LDC R5, c[0x0][0x230] ;  /* 0x00008c00ff057b82 */ /* 0x000e620000000800 */
[----:B------:R-:W-:Y:S01]  /*169f0*/  IADD3 R0, R244, -0xc, RZ ;  /* 0xfffffff4f4007810 */ /* 0x000fe20007ffe0ff */
[----:B------:R-:W-:Y:S01]  /*16a00*/  VIADD R4, R247, 0xfffffff7 ;  /* 0xfffffff7f7047836 */ /* 0x000fe20000000000 */
[----:B------:R-:W-:Y:S05]  /*16a10*/  LDGSTS.E [R246+0x6c000], desc[UR60][R40.64], !P4 ;  /* 0x6c00000028f67fae */ /* 0x000fea000e12187c */
[----:B------:R-:W1:Y:S01]  /*16a20*/  LDC R244, c[0x0][0x230] ;  /* 0x00008c00fff47b82 */ /* 0x000e620000000800 */
[----:B------:R-:W-:Y:S01]  /*16a30*/  ISETP.GE.U32.AND P4, PT, R0, 0x7fffff75, PT ;  /* 0x7fffff750000780c */ /* 0x000fe20003f86070 */
[----:B---3--:R-:W-:Y:S01]  /*16a40*/  VIADD R0, R6, 0xffffffd6 ;  /* 0xffffffd606007836 */ /* 0x008fe20000000000 */
[----:B------:R-:W-:-:S05]  /*16a50*/  ISETP.GE.U32.AND P0, PT, R4, 0x7fffff78, PT ;  /* 0x7fffff780400780c */ /* 0x000fca0003f06070 */
[----:B------:R-:W3:Y:S01]  /*16a60*/  LDC R248, c[0x0][0x230] ;  /* 0x00008c00fff87b82 */ /* 0x000ee20000000800 */
[----:B------:R-:W-:Y:S01]  /*16a70*/  VIADD R4, R242, 0xfffffff5 ;  /* 0xfffffff5f2047836 */ /* 0x000fe20000000000 */
[----:B------:R-:W-:Y:S04]  /*16a80*/  LDGSTS.E [R246+0x6c004], desc[UR60][R52.64], !P1 ;  /* 0x6c00400034f67fae */ /* 0x000fe8000c92187c */
[----:B------:R-:W-:Y:S02]  /*16a90*/  LDGSTS.E [R246+0x6c008], desc[UR60][R46.64], !P2 ;  /* 0x6c0080002ef67fae */ /* 0x000fe4000d12187c */
[----:B------:R-:W3:Y:S01]  /*16aa0*/  LDC R242, c[0x0][0x230] ;  /* 0x00008c00fff27b82 */ /* 0x000ee20000000800 */
[----:B------:R-:W-:Y:S01]  /*16ab0*/  ISETP.GE.U32.AND P2, PT, R0, 0x7fffff57, PT ;  /* 0x7fffff570000780c */ /* 0x000fe20003f46070 */
[----:B----4-:R-:W-:Y:S01]  /*16ac0*/  VIADD R0, R241, 0xffffffd5 ;  /* 0xffffffd5f1007836 */ /* 0x010fe20000000000 */
[----:B------:R-:W-:Y:S01]  /*16ad0*/  LOP3.LUT R247, R10, 0x20, RZ, 0x3c, !PT ;  /* 0x000000200af77812 */ /* 0x000fe200078e3cff */
[----:B------:R-:W-:Y:S01]  /*16ae0*/  LDGSTS.E [R246+0x6c00c], desc[UR60][R44.64], !P3 ;  /* 0x6c00c0002cf67fae */ /* 0x000fe2000d92187c */
[----:B------:R-:W-:-:S03]  /*16af0*/  ISETP.GE.U32.AND P5, PT, R4, 0x7fffff76, PT ;  /* 0x7fffff760400780c */ /* 0x000fc60003fa6070 */
[----:B------:R-:W4:Y:S01]  /*16b00*/  LDC R6, c[0x0][0x230] ;  /* 0x00008c00ff067b82 */ /* 0x000f220000000800 */
[----:B-1----:R-:W-:Y:S01]  /*16b10*/  VIADD R4, R5, 0xffffffd7 ;  /* 0xffffffd705047836 */ /* 0x002fe20000000000 */
[----:B------:R-:W-:Y:S01]  /*16b20*/  ISETP.GE.U32.AND P3, PT, R0, 0x7fffff56, PT ;  /* 0x7fffff560000780c */ /* 0x000fe20003f66070 */
[----:B------:R-:W-:Y:S02]  /*16b30*/  VIADD R0, R243, 0xffffffd4 ;  /* 0xffffffd4f3007836 */ /* 0x000fe40000000000 */
[----:B------:R-:W-:-:S03]  /*16b40*/  VIADD R247, R247, UR34 ;  /* 0x00000022f7f77c36 */ /* 0x000fc60008000000 */
[----:B------:R-:W1:Y:S01]  /*16b50*/  LDC R243, c[0x0][0x230] ;  /* 0x00008c00fff37b82 */ /* 0x000e620000000800 */
[----:B------:R-:W-:Y:S01]  /*16b60*/  ISETP.GE.U32.AND P1, PT, R4, 0x7fffff58, PT ;  /* 0x7fffff580400780c */ /* 0x000fe20003f26070 */
[----:B------:R-:W-:-:S06]  /*16b70*/  VIADD R4, R244, 0xffffffb7 ;  /* 0xffffffb7f4047836 */ /* 0x000fcc0000000000 */
[----:B------:R-:W1:Y:S08]  /*16b80*/  LDC R240, c[0x0][0x230] ;  /* 0x00008c00fff07b82 */ /* 0x000e700000000800 */
[----:B------:R-:W1:Y:S08]  /*16b90*/  LDC R244, c[0x0][0x230] ;  /* 0x00008c00fff47b82 */ /* 0x000e700000000800 */
[----:B------:R-:W1:Y:S08]  /*16ba0*/  LDC R241, c[0x0][0x230] ;  /* 0x00008c00fff17b82 */ /* 0x000e700000000800 */
[----:B------:R-:W1:Y:S08]  /*16bb0*/  LDC R5, c[0x0][0x230] ;  /* 0x00008c00ff057b82 */ /* 0x000e700000000800 */
[----:B------:R-:W1:Y:S01]  /*16bc0*/  LDC R249, c[0x0][0x230] ;  /* 0x00008c00fff97b82 */ /* 0x000e620000000800 */
[----:B--2---:R-:W-:Y:S01]  /*16bd0*/  LDGSTS.E [R247+0x60000], desc[UR60][R8.64], !P0 ;  /* 0x6000000008f77fae */ /* 0x004fe2000c12187c */
[----:B------:R-:W-:Y:S01]  /*16be0*/  ISETP.GE.U32.AND P0, PT, R0, 0x7fffff55, PT ;  /* 0x7fffff550000780c */ /* 0x000fe20003f06070 */
[----:B---3--:R-:W-:-:S02]  /*16bf0*/  VIADD R0, R248, 0xffffffb6 ;  /* 0xffffffb6f8007836 */ /* 0x008fc40000000000 */
[----:B------:R2:W-:Y:S03]  /*16c00*/  LDGSTS.E [R247+0x60004], desc[UR60][R250.64], !P6 ;  /* 0x60004000faf77fae */ /* 0x0005e6000f12187c */
[----:B------:R-:W3:Y:S01]  /*16c10*/  LDC R248, c[0x0][0x230] ;  /* 0x00008c00fff87b82 */ /* 0x000ee20000000800 */
[----:B------:R-:W-:Y:S01]  /*16c20*/  LDGSTS.E [R247+0x60008], desc[UR60][R236.64], !P5 ;  /* 0x60008000ecf77fae */ /* 0x000fe2000e92187c */
[----:B------:R-:W-:Y:S02]  /*16c30*/  ISETP.GE.U32.AND P5, PT, R0, 0x7fffff37, PT ;  /* 0x7fffff370000780c */ /* 0x000fe40003fa6070 */
[----:B------:R-:W-:Y:S01]  /*16c40*/  IADD3 R0, R242, -0x4c, RZ ;  /* 0xffffffb4f2007810 */ /* 0x000fe20007ffe0ff */
[----:B------:R-:W-:Y:S01]  /*16c50*/  LDGSTS.E [R247+0x6000c], desc[UR60][R50.64], !P4 ;  /* 0x6000c00032f77fae */ /* 0x000fe2000e12187c */
[----:B------:R-:W-:Y:S02]  /*16c60*/  ISETP.GE.U32.AND P6, PT, R4, 0x7fffff38, PT ;  /* 0x7fffff380400780c */ /* 0x000fe40003fc6070 */
[----:B------:R-:W2:Y:S01]  /*16c70*/  LDC R242, c[0x0][0x230] ;  /* 0x00008c00fff27b82 */ /* 0x000ea20000000800 */
[----:B------:R-:W-:Y:S01]  /*16c80*/  LDGSTS.E [R247+0x64000], desc[UR60][R66.64], !P1 ;  /* 0x6400000042f77fae */ /* 0x000fe2000c92187c */
[----:B------:R-:W-:Y:S01]  /*16c90*/  ISETP.GE.U32.AND P1, PT, R0, 0x7fffff35, PT ;  /* 0x7fffff350000780c */ /* 0x000fe20003f26070 */
[----:B----4-:R-:W-:-:S02]  /*16ca0*/  VIADD R0, R6, 0xffffff97 ;  /* 0xffffff9706007836 */ /* 0x010fc40000000000 */
[----:B------:R-:W-:Y:S01]  /*16cb0*/  LDGSTS.E [R247+0x64004], desc[UR60][R56.64], !P2 ;  /* 0x6400400038f77fae */ /* 0x000fe2000d12187c */
[----:B-1----:R-:W-:Y:S02]  /*16cc0*/  VIADD R4, R240, 0xffffffb5 ;  /* 0xffffffb5f0047836 */ /* 0x002fe40000000000 */
[----:B------:R-:W1:Y:S01]  /*16cd0*/  LDC R6, c[0x0][0x230] ;  /* 0x00008c00ff067b82 */ /* 0x000e620000000800 */
[----:B------:R-:W-:Y:S01]  /*16ce0*/  ISETP.GE.U32.AND P2, PT, R0, 0x7fffff18, PT ;  /* 0x7fffff180000780c */ /* 0x000fe20003f46070 */
[----:B------:R-:W-:Y:S01]  /*16cf0*/  VIADD R0, R243, 0xffffff95 ;  /* 0xffffff95f3007836 */ /* 0x000fe20000000000 */
[----:B------:R-:W-:Y:S04]  /*16d00*/  LDGSTS.E [R247+0x64008], desc[UR60][R68.64], !P3 ;  /* 0x6400800044f77fae */ /* 0x000fe8000d92187c */
[----:B------:R-:W-:Y:S01]  /*16d10*/  LDGSTS.E [R247+0x6400c], desc[UR60][R60.64], !P0 ;  /* 0x6400c0003cf77fae */ /* 0x000fe2000c12187c */
[----:B------:R-:W-:Y:S01]  /*16d20*/  ISETP.GE.U32.AND P0, PT, R0, 0x7fffff16, PT ;  /* 0x7fffff160000780c */ /* 0x000fe20003f06070 */
[----:B------:R-:W4:Y:S01]  /*16d30*/  LDC R240, c[0x0][0x230] ;  /* 0x00008c00fff07b82 */ /* 0x000f220000000800 */
[----:B------:R-:W-:Y:S01]  /*16d40*/  VIADD R0, R244, 0xffffff94 ;  /* 0xffffff94f4007836 */ /* 0x000fe20000000000 */
[----:B------:R-:W-:Y:S01]  /*16d50*/  ISETP.GE.U32.AND P4, PT, R4, 0x7fffff36, PT ;  /* 0x7fffff360400780c */ /* 0x000fe20003f86070 */
[----:B------:R-:W-:Y:S01]  /*16d60*/  LDGSTS.E [R247+0x68000], desc[UR60][R72.64], !P6 ;  /* 0x6800000048f77fae */ /* 0x000fe2000f12187c */
[----:B------:R-:W-:-:S02]  /*16d70*/  VIADD R4, R5, 0xffffff96 ;  /* 0xffffff9605047836 */ /* 0x000fc40000000000 */
[----:B------:R-:W-:Y:S01]  /*16d80*/  ISETP.GE.U32.AND P6, PT, R0, 0x7fffff15, PT ;  /* 0x7fffff150000780c */ /* 0x000fe20003fc6070 */
[----:B------:R-:W-:Y:S01]  /*16d90*/  VIADD R0, R241, 0xfffffff2 ;  /* 0xfffffff2f1007836 */ /* 0x000fe20000000000 */
[----:B------:R-:W2:Y:S01]  /*16da0*/  LDC R5, c[0x0][0x230] ;  /* 0x00008c00ff057b82 */ /* 0x000ea20000000800 */
[----:B------:R-:W-:Y:S01]  /*16db0*/  LDGSTS.E [R247+0x68004], desc[UR60][R62.64], !P5 ;  /* 0x680040003ef77fae */ /* 0x000fe2000e92187c */
[----:B------:R-:W-:-:S06]  /*16dc0*/  ISETP.GE.U32.AND P3, PT, R4, 0x7fffff17, PT ;  /* 0x7fffff170400780c */ /* 0x000fcc0003f66070 */
[----:B------:R-:W2:Y:S01]  /*16dd0*/  LDC R241, c[0x0][0x230] ;  /* 0x00008c00fff17b82 */ /* 0x000ea20000000800 */
[----:B------:R-:W-:Y:S01]  /*16de0*/  LDGSTS.E [R247+0x68008], desc[UR60][R64.64], !P4 ;  /* 0x6800800040f77fae */ /* 0x000fe2000e12187c */
[----:B------:R-:W-:Y:S01]  /*16df0*/  VIADD R4, R249, 0xfffffff3 ;  /* 0xfffffff3f9047836 */ /* 0x000fe20000000000 */
[----:B------:R-:W-:Y:S01]  /*16e00*/  ISETP.GE.U32.AND P4, PT, R0, 0x7fffff73, PT ;  /* 0x7fffff730000780c */ /* 0x000fe20003f86070 */
[----:B---3--:R-:W-:Y:S01]  /*16e10*/  VIADD R0, R248, 0xfffffff0 ;  /* 0xfffffff0f8007836 */ /* 0x008fe20000000000 */
[----:B------:R-:W-:Y:S03]  /*16e20*/  LDGSTS.E [R247+0x6800c], desc[UR60][R76.64], !P1 ;  /* 0x6800c0004cf77fae */ /* 0x000fe6000c92187c */
[----:B------:R-:W3:Y:S01]  /*16e30*/  LDC R243, c[0x0][0x230] ;  /* 0x00008c00fff37b82 */ /* 0x000ee20000000800 */
[----:B------:R-:W-:Y:S01]  /*16e40*/  ISETP.GE.U32.AND P5, PT, R4, 0x7fffff74, PT ;  /* 0x7fffff740400780c */ /* 0x000fe20003fa6070 */
[----:B------:R-:W-:Y:S01]  /*16e50*/  LDGSTS.E [R247+0x6c000], desc[UR60][R70.64], !P2 ;  /* 0x6c00000046f77fae */ /* 0x000fe2000d12187c */
[----:B----4-:R-:W-:-:S05]  /*16e60*/  VIADD R4, R240, 0xfffffff1 ;  /* 0xfffffff1f0047836 */ /* 0x010fca0000000000 */
[----:B------:R-:W4:Y:S01]  /*16e70*/  LDC R244, c[0x0][0x230] ;  /* 0x00008c00fff47b82 */ /* 0x000f220000000800 */
[----:B------:R-:W-:Y:S01]  /*16e80*/  ISETP.GE.U32.AND P2, PT, R0, 0x7fffff71, PT ;  /* 0x7fffff710000780c */ /* 0x000fe20003f46070 */
[----:B-1----:R-:W-:Y:S01]  /*16e90*/  VIADD R0, R6, 0xffffffd2 ;  /* 0xffffffd206007836 */ /* 0x002fe20000000000 */
[----:B------:R-:W-:Y:S05]  /*16ea0*/  LDGSTS.E [R247+0x6c004], desc[UR60][R96.64], !P3 ;  /* 0x6c00400060f77fae */ /* 0x000fea000d92187c */
[----:B------:R-:W1:Y:S01]  /*16eb0*/  LDC R240, c[0x0][0x230] ;  /* 0x00008c00fff07b82 */ /* 0x000e620000000800 */
[----:B------:R-:W-:Y:S01]  /*16ec0*/  LDGSTS.E [R247+0x6c008], desc[UR60][R74.64], !P0 ;  /* 0x6c0080004af77fae */ /* 0x000fe2000c12187c */
[----:B------:R-:W-:Y:S01]  /*16ed0*/  ISETP.GE.U32.AND P0, PT, R0, 0x7fffff53, PT ;  /* 0x7fffff530000780c */ /* 0x000fe20003f06070 */
[----:B--2---:R-:W-:Y:S01]  /*16ee0*/  VIADD R0, R241, 0xffffffd1 ;  /* 0xffffffd1f1007836 */ /* 0x004fe20000000000 */
[----:B------:R-:W-:Y:S01]  /*16ef0*/  ISETP.GE.U32.AND P1, PT, R4, 0x7fffff72, PT ;  /* 0x7fffff720400780c */ /* 0x000fe20003f26070 */
[----:B------:R-:W-:Y:S01]  /*16f00*/  LDGSTS.E [R247+0x6c00c], desc[UR60][R80.64], !P6 ;  /* 0x6c00c00050f77fae */ /* 0x000fe2000f12187c */
[----:B------:R-:W-:-:S02]  /*16f10*/  LOP3.LUT R248, R10, 0x30, RZ, 0x3c, !PT ;  /* 0x000000300af87812 */ /* 0x000fc400078e3cff */
[----:B------:R-:W2:Y:S01]  /*16f20*/  LDC R6, c[0x0][0x230] ;  /* 0x00008c00ff067b82 */ /* 0x000ea20000000800 */
[----:B------:R-:W-:Y:S02]  /*16f30*/  IADD3 R4, R5, -0x2d, RZ ;  /* 0xffffffd305047810 */ /* 0x000fe40007ffe0ff */
[----:B------:R-:W-:Y:S01]  /*16f40*/  VIADD R248, R248, UR34 ;  /* 0x00000022f8f87c36 */ /* 0x000fe20008000000 */
[----:B------:R-:W-:-:S04]  /*16f50*/  ISETP.GE.U32.AND P6, PT, R0, 0x7fffff52, PT ;  /* 0x7fffff520000780c */ /* 0x000fc80003fc6070 */
[----:B------:R-:W2:Y:S01]  /*16f60*/  LDC R5, c[0x0][0x230] ;  /* 0x00008c00ff057b82 */ /* 0x000ea20000000800 */
[----:B------:R-:W-:Y:S01]  /*16f70*/  VIADD R0, R242, 0xffffffd0 ;  /* 0xffffffd0f2007836 */ /* 0x000fe20000000000 */
[----:B------:R-:W-:Y:S01]  /*16f80*/  LDGSTS.E [R248+0x60000], desc[UR60][R78.64], !P5 ;  /* 0x600000004ef87fae */ /* 0x000fe2000e92187c */
[----:B------:R-:W-:-:S05]  /*16f90*/  ISETP.GE.U32.AND P3, PT, R4, 0x7fffff54, PT ;  /* 0x7fffff540400780c */ /* 0x000fca0003f66070 */
[----:B------:R-:W2:Y:S01]  /*16fa0*/  LDC R241, c[0x0][0x230] ;  /* 0x00008c00fff17b82 */ /* 0x000ea20000000800 */
[----:B------:R-:W-:Y:S01]  /*16fb0*/  ISETP.GE.U32.AND P5, PT, R0, 0x7fffff51, PT ;  /* 0x7fffff510000780c */ /* 0x000fe20003fa6070 */
[----:B---3--:R-:W-:Y:S01]  /*16fc0*/  VIADD R4, R243, 0xffffffb3 ;  /* 0xffffffb3f3047836 */ /* 0x008fe20000000000 */
[----:B------:R-:W-:Y:S05]  /*16fd0*/  LDGSTS.E [R248+0x60004], desc[UR60][R234.64], !P4 ;  /* 0x60004000eaf87fae */ /* 0x000fea000e12187c */
[----:B------:R-:W3:Y:S01]  /*16fe0*/  LDC R242, c[0x0][0x230] ;  /* 0x00008c00fff27b82 */ /* 0x000ee20000000800 */
[----:B----4-:R-:W-:Y:S01]  /*16ff0*/  VIADD R0, R244, 0xffffffb2 ;  /* 0xffffffb2f4007836 */ /* 0x010fe20000000000 */
[----:B------:R-:W-:Y:S06]  /*17000*/  LDGSTS.E [R248+0x60008], desc[UR60][R90.64], !P1 ;  /* 0x600080005af87fae */ /* 0x000fec000c92187c */
[----:B------:R-:W4:Y:S01]  /*17010*/  LDC R243, c[0x0][0x230] ;  /* 0x00008c00fff37b82 */ /* 0x000f220000000800 */
[----:B------:R-:W-:Y:S01]  /*17020*/  ISETP.GE.U32.AND P1, PT, R0, 0x7fffff33, PT ;  /* 0x7fffff330000780c */ /* 0x000fe20003f26070 */
[----:B-1----:R-:W-:Y:S01]  /*17030*/  VIADD R0, R240, 0xffffffb0 ;  /* 0xffffffb0f0007836 */ /* 0x002fe20000000000 */
[----:B------:R-:W-:Y:S01]  /*17040*/  ISETP.GE.U32.AND P4, PT, R4, 0x7fffff34, PT ;  /* 0x7fffff340400780c */ /* 0x000fe20003f86070 */
[----:B------:R-:W-:Y:S04]  /*17050*/  LDGSTS.E [R248+0x6000c], desc[UR60][R82.64], !P2 ;  /* 0x6000c00052f87fae */ /* 0x000fe8000d12187c */
[----:B------:R-:W1:Y:S01]  /*17060*/  LDC R240, c[0x0][0x230] ;  /* 0x00008c00fff07b82 */ /* 0x000e620000000800 */
[----:B--2---:R-:W-:Y:S01]  /*17070*/  VIADD R4, R6, 0xffffffb1 ;  /* 0xffffffb106047836 */ /* 0x004fe20000000000 */
[----:B------:R-:W-:Y:S01]  /*17080*/  LDGSTS.E [R248+0x64000], desc[UR60][R92.64], !P3 ;  /* 0x640000005cf87fae */ /* 0x000fe2000d92187c */
[----:B------:R-:W-:-:S02]  /*17090*/  ISETP.GE.U32.AND P3, PT, R0, 0x7fffff31, PT ;  /* 0x7fffff310000780c */ /* 0x000fc40003f66070 */
[----:B------:R-:W-:Y:S01]  /*170a0*/  IADD3 R0, R5, -0x6d, RZ ;  /* 0xffffff9305007810 */ /* 0x000fe20007ffe0ff */
[----:B------:R-:W-:Y:S02]  /*170b0*/  LDGSTS.E [R248+0x64004], desc[UR60][R84.64], !P0 ;  /* 0x6400400054f87fae */ /* 0x000fe4000c12187c */
[----:B------:R-:W2:Y:S01]  /*170c0*/  LDC R249, c[0x0][0x230] ;  /* 0x00008c00fff97b82 */ /* 0x000ea20000000800 */
[----:B------:R-:W-:Y:S01]  /*170d0*/  ISETP.GE.U32.AND P2, PT, R4, 0x7fffff32, PT ;  /* 0x7fffff320400780c */ /* 0x000fe20003f46070 */
[----:B------:R-:W-:Y:S01]  /*170e0*/  VIADD R4, R241, 0xffffff92 ;  /* 0xffffff92f1047836 */ /* 0x000fe20000000000 */
[----:B------:R-:W-:-:S05]  /*170f0*/  ISETP.GE.U32.AND P0, PT, R0, 0x7fffff14, PT ;  /* 0x7fffff140000780c */ /* 0x000fca0003f06070 */
[----:B------:R-:W2:Y:S01]  /*17100*/  LDC R244, c[0x0][0x230] ;  /* 0x00008c00fff47b82 */ /* 0x000ea20000000800 */
[----:B---3--:R-:W-:Y:S01]  /*17110*/  VIADD R0, R242, 0xffffff91 ;  /* 0xffffff91f2007836 */ /* 0x008fe20000000000 */
[----:B------:R-:W-:Y:S04]  /*17120*/  LDGSTS.E [R248+0x64008], desc[UR60][R120.64], !P6 ;  /* 0x6400800078f87fae */ /* 0x000fe8000f12187c */
[----:B------:R-:W-:Y:S02]  /*17130*/  LDGSTS.E [R248+0x6400c], desc[UR60][R86.64], !P5 ;  /* 0x6400c00056f87fae */ /* 0x000fe4000e92187c */
[----:B------:R-:W3:Y:S01]  /*17140*/  LDC R6, c[0x0][0x230] ;  /* 0x00008c00ff067b82 */ /* 0x000ee20000000800 */
[----:B------:R-:W-:Y:S01]  /*17150*/  ISETP.GE.U32.AND P5, PT, R0, 0x7fffff12, PT ;  /* 0x7fffff120000780c */ /* 0x000fe20003fa6070 */
[----:B----4-:R-:W-:Y:S01]  /*17160*/  VIADD R0, R243, 0xffffff90 ;  /* 0xffffff90f3007836 */ /* 0x010fe20000000000 */
[----:B------:R-:W-:Y:S05]  /*17170*/  LDGSTS.E [R248+0x68000], desc[UR60][R88.64], !P4 ;  /* 0x6800000058f87fae */ /* 0x000fea000e12187c */
[----:B------:R-:W4:Y:S01]  /*17180*/  LDC R241, c[0x0][0x230] ;  /* 0x00008c00fff17b82 */ /* 0x000f220000000800 */
[----:B------:R-:W-:-:S07]  /*17190*/  ISETP.GE.U32.AND P4, PT, R0, 0x7fffff11, PT ;  /* 0x7fffff110000780c */ /* 0x000fce0003f86070 */
[----:B------:R-:W4:Y:S01]  /*171a0*/  LDC R5, c[0x0][0x230] ;  /* 0x00008c00ff057b82 */ /* 0x000f220000000800 */
[----:B-1----:R-:W-:-:S07]  /*171b0*/  VIADD R0, R240, 0xffffffee ;  /* 0xffffffeef0007836 */ /* 0x002fce0000000000 */
[----:B------:R-:W1:Y:S01]  /*171c0*/  LDC R242, c[0x0][0x230] ;  /* 0x00008c00fff27b82 */ /* 0x000e620000000800 */
[----:B------:R-:W-:Y:S01]  /*171d0*/  ISETP.GE.U32.AND P6, PT, R4, 0x7fffff13, PT ;  /* 0x7fffff130400780c */ /* 0x000fe20003fc6070 */
[----:B------:R-:W-:Y:S06]  /*171e0*/  LDGSTS.E [R248+0x68004], desc[UR60][R102.64], !P1 ;  /* 0x6800400066f87fae */ /* 0x000fec000c92187c */
[----:B------:R-:W1:Y:S01]  /*171f0*/  LDC R243, c[0x0][0x230] ;  /* 0x00008c00fff37b82 */ /* 0x000e620000000800 */
[----:B------:R-:W-:Y:S01]  /*17200*/  LDGSTS.E [R248+0x68008], desc[UR60][R94.64], !P2 ;  /* 0x680080005ef87fae */ /* 0x000fe2000d12187c */
[----:B--2---:R-:W-:Y:S01]  /*17210*/  VIADD R4, R249, 0xffffffef ;  /* 0xffffffeff9047836 */ /* 0x004fe20000000000 */
[----:B------:R-:W-:Y:S01]  /*17220*/  ISETP.GE.U32.AND P2, PT, R0, 0x7fffff6f, PT ;  /* 0x7fffff6f0000780c */ /* 0x000fe20003f46070 */
[----:B------:R-:W-:Y:S01]  /*17230*/  VIADD R0, R244, 0xffffffec ;  /* 0xffffffecf4007836 */ /* 0x000fe20000000000 */
[----:B------:R-:W-:Y:S03]  /*17240*/  LDGSTS.E [R248+0x6800c], desc[UR60][R104.64], !P3 ;  /* 0x6800c00068f87fae */ /* 0x000fe6000d92187c */
[----:B------:R-:W2:Y:S01]  /*17250*/  LDC R250, c[0x0][0x230] ;  /* 0x00008c00fffa7b82 */ /* 0x000ea20000000800 */
[----:B------:R-:W-:Y:S01]  /*17260*/  ISETP.GE.U32.AND P1, PT, R4, 0x7fffff70, PT ;  /* 0x7fffff700400780c */ /* 0x000fe20003f26070 */
[----:B------:R-:W-:Y:S01]  /*17270*/  LDGSTS.E [R248+0x6c000], desc[UR60][R98.64], !P0 ;  /* 0x6c00000062f87fae */ /* 0x000fe2000c12187c */
[----:B---3--:R-:W-:Y:S01]  /*17280*/  VIADD R4, R6, 0xffffffed ;  /* 0xffffffed06047836 */ /* 0x008fe20000000000 */
[----:B------:R-:W-:-:S02]  /*17290*/  ISETP.GE.U32.AND P0, PT, R0, 0x7fffff6d, PT ;  /* 0x7fffff6d0000780c */ /* 0x000fc40003f06070 */
[----:B----4-:R-:W-:Y:S01]  /*172a0*/  IADD3 R0, R241, -0x32, RZ ;  /* 0xffffffcef1007810 */ /* 0x010fe20007ffe0ff */
[----:B------:R-:W-:Y:S01]  /*172b0*/  LDGSTS.E [R248+0x6c004], desc[UR60][R134.64], !P6 ;  /* 0x6c00400086f87fae */ /* 0x000fe2000f12187c */
[----:B------:R-:W3:Y:S01]  /*172c0*/  LDC R244, c[0x0][0x230] ;  /* 0x00008c00fff47b82 */ /* 0x000ee20000000800 */
[----:B------:R-:W-:Y:S02]  /*172d0*/  ISETP.GE.U32.AND P3, PT, R4, 0x7fffff6e, PT ;  /* 0x7fffff6e0400780c */ /* 0x000fe40003f66070 */
[----:B------:R-:W-:Y:S05]  /*172e0*/  LDGSTS.E [R248+0x6c008], desc[UR60][R232.64], !P5 ;  /* 0x6c008000e8f87fae */ /* 0x000fea000e92187c */
[----:B------:R-:W4:Y:S01]  /*172f0*/  LDC R240, c[0x0][0x230] ;  /* 0x00008c00fff07b82 */ /* 0x000f220000000800 */
[----:B------:R-:W-:Y:S01]  /*17300*/  ISETP.GE.U32.AND P5, PT, R0, 0x7fffff4f, PT ;  /* 0x7fffff4f0000780c */ /* 0x000fe20003fa6070 */
[----:B------:R-:W-:Y:S01]  /*17310*/  VIADD R4, R5, 0xffffffcf ;  /* 0xffffffcf05047836 */ /* 0x000fe20000000000 */
[----:B------:R-:W-:Y:S01]  /*17320*/  LOP3.LUT R249, R10, 0x40, RZ, 0x3c, !PT ;  /* 0x000000400af97812 */ /* 0x000fe200078e3cff */
[----:B-1----:R-:W-:Y:S01]  /*17330*/  VIADD R0, R242, 0xffffffcd ;  /* 0xffffffcdf2007836 */ /* 0x002fe20000000000 */
[----:B------:R-:W-:Y:S03]  /*17340*/  LDGSTS.E [R248+0x6c00c], desc[UR60][R100.64], !P4 ;  /* 0x6c00c00064f87fae */ /* 0x000fe6000e12187c */
[----:B------:R-:W1:Y:S01]  /*17350*/  LDC R6, c[0x0][0x230] ;  /* 0x00008c00ff067b82 */ /* 0x000e620000000800 */
[----:B------:R-:W-:Y:S01]  /*17360*/  VIADD R249, R249, UR34 ;  /* 0x00000022f9f97c36 */ /* 0x000fe20008000000 */
[----:B------:R-:W-:Y:S01]  /*17370*/  ISETP.GE.U32.AND P4, PT, R0, 0x7fffff4e, PT ;  /* 0x7fffff4e0000780c */ /* 0x000fe20003f86070 */
[----:B------:R-:W-:-:S05]  /*17380*/  VIADD R0, R243, 0xffffffcc ;  /* 0xffffffccf3007836 */ /* 0x000fca0000000000 */
[----:B------:R-:W1:Y:S01]  /*17390*/  LDC R5, c[0x0][0x230] ;  /* 0x00008c00ff057b82 */ /* 0x000e620000000800 */
[----:B------:R-:W-:Y:S01]  /*173a0*/  ISETP.GE.U32.AND P6, PT, R4, 0x7fffff50, PT ;  /* 0x7fffff500400780c */ /* 0x000fe20003fc6070 */
[----:B------:R-:W-:Y:S01]  /*173b0*/  LDGSTS.E [R249+0x60000], desc[UR60][R114.64], !P1 ;  /* 0x6000000072f97fae */ /* 0x000fe2000c92187c */
[----:B------:R-:W-:-:S05]  /*173c0*/  ISETP.GE.U32.AND P1, PT, R0, 0x7fffff4d, PT ;  /* 0x7fffff4d0000780c */ /* 0x000fca0003f26070 */
[----:B------:R-:W1:Y:S01]  /*173d0*/  LDC R241, c[0x0][0x230] ;  /* 0x00008c00fff17b82 */ /* 0x000e620000000800 */
[----:B--2---:R-:W-:Y:S01]  /*173e0*/  VIADD R0, R250, 0xffffffae ;  /* 0xffffffaefa007836 */ /* 0x004fe20000000000 */
[----:B------:R-:W-:Y:S06]  /*173f0*/  LDGSTS.E [R249+0x60004], desc[UR60][R106.64], !P2 ;  /* 0x600040006af97fae */ /* 0x000fec000d12187c */
[----:B------:R-:W2:Y:S01]  /*17400*/  LDC R242, c[0x0][0x230] ;  /* 0x00008c00fff27b82 */ /* 0x000ea20000000800 */
[----:B------:R-:W-:Y:S01]  /*17410*/  LDGSTS.E [R249+0x60008], desc[UR60][R116.64], !P3 ;  /* 0x6000800074f97fae */ /* 0x000fe2000d92187c */
[----:B------:R-:W-:Y:S01]  /*17420*/  ISETP.GE.U32.AND P3, PT, R0, 0x7fffff2f, PT ;  /* 0x7fffff2f0000780c */ /* 0x000fe20003f66070 */
[----:B---3--:R-:W-:-:S05]  /*17430*/  VIADD R4, R244, 0xffffffaf ;  /* 0xffffffaff4047836 */ /* 0x008fca0000000000 */
[----:B------:R-:W3:Y:S01]  /*17440*/  LDC R243, c[0x0][0x230] ;  /* 0x00008c00fff37b82 */ /* 0x000ee20000000800 */
[----:B----4-:R-:W-:Y:S01]  /*17450*/  VIADD R0, R240, 0xffffffac ;  /* 0xffffffacf0007836 */ /* 0x010fe20000000000 */
[----:B------:R-:W-:Y:S01]  /*17460*/  LDGSTS.E [R249+0x6000c], desc[UR60][R108.64], !P0 ;  /* 0x6000c0006cf97fae */ /* 0x000fe2000c12187c */
[----:B------:R-:W-:-:S05]  /*17470*/  ISETP.GE.U32.AND P2, PT, R4, 0x7fffff30, PT ;  /* 0x7fffff300400780c */ /* 0x000fca0003f46070 */
[----:B------:R-:W4:Y:S01]  /*17480*/  LDC R240, c[0x0][0x230] ;  /* 0x00008c00fff07b82 */ /* 0x000f220000000800 */
[----:B------:R-:W-:Y:S01]  /*17490*/  LDGSTS.E [R249+0x64000], desc[UR60][R148.64], !P6 ;  /* 0x6400000094f97fae */ /* 0x000fe2000f12187c */
[----:B-1----:R-:W-:Y:S01]  /*174a0*/  VIADD R4, R6, 0xffffffad ;  /* 0xffffffad06047836 */ /* 0x002fe20000000000 */
[----:B------:R-:W-:Y:S01]  /*174b0*/  ISETP.GE.U32.AND P6, PT, R0, 0x7fffff2d, PT ;  /* 0x7fffff2d0000780c */ /* 0x000fe20003fc6070 */
[----:B------:R-:W-:Y:S01]  /*174c0*/  VIADD R0, R5, 0xffffff8f ;  /* 0xffffff8f05007836 */ /* 0x000fe20000000000 */
[----:B------:R-:W-:Y:S03]  /*174d0*/  LDGSTS.E [R249+0x64004], desc[UR60][R110.64], !P5 ;  /* 0x640040006ef97fae */ /* 0x000fe6000e92187c */
[----:B------:R-:W1:Y:S01]  /*174e0*/  LDC R250, c[0x0][0x230] ;  /* 0x00008c00fffa7b82 */ /* 0x000e620000000800 */
[----:B------:R-:W-:Y:S01]  /*174f0*/  ISETP.GE.U32.AND P0, PT, R4, 0x7fffff2e, PT ;  /* 0x7fffff2e0400780c */ /* 0x000fe20003f06070 */
[----:B------:R-:W-:Y:S01]  /*17500*/  LDGSTS.E [R249+0x64008], desc[UR60][R112.64], !P4 ;  /* 0x6400800070f97fae */ /* 0x000fe2000e12187c */
[----:B------:R-:W-:-:S05]  /*17510*/  ISETP.GE.U32.AND P5, PT, R0, 0x7fffff10, PT ;  /* 0x7fffff100000780c */ /* 0x000fca0003fa6070 */
[----:B------:R-:W1:Y:S01]  /*17520*/  LDC R244, c[0x0][0x230] ;  /* 0x00008c00fff47b82 */ /* 0x000e620000000800 */
[----:B------:R-:W-:Y:S01]  /*17530*/  IADD3 R4, R241, -0x72, RZ ;  /* 0xffffff8ef1047810 */ /* 0x000fe20007ffe0ff */
[----:B--2---:R-:W-:Y:S01]  /*17540*/  VIADD R0, R242, 0xffffff8d ;  /* 0xffffff8df2007836 */ /* 0x004fe20000000000 */
[----:B------:R-:W-:Y:S05]  /*17550*/  LDGSTS.E [R249+0x6400c], desc[UR60][R124.64], !P1 ;  /* 0x6400c0007cf97fae */ /* 0x000fea000c92187c */
[----:B------:R-:W2:Y:S01]  /*17560*/  LDC R6, c[0x0][0x230] ;  /* 0x00008c00ff067b82 */ /* 0x000ea20000000800 */
[----:B------:R-:W-:Y:S01]  /*17570*/  ISETP.GE.U32.AND P1, PT, R0, 0x7fffff0e, PT ;  /* 0x7fffff0e0000780c */ /* 0x000fe20003f26070 */
[----:B---3--:R-:W-:Y:S01]  /*17580*/  VIADD R0, R243, 0xffffff8c ;  /* 0xffffff8cf3007836 */ /* 0x008fe20000000000 */
[----:B------:R-:W-:Y:S05]  /*17590*/  LDGSTS.E [R249+0x68000], desc[UR60][R118.64], !P2 ;  /* 0x6800000076f97fae */ /* 0x000fea000d12187c */
[----:B------:R-:W3:Y:S01]  /*175a0*/  LDC R241, c[0x0][0x230] ;  /* 0x00008c00fff17b82 */ /* 0x000ee20000000800 */
[----:B------:R-:W-:Y:S01]  /*175b0*/  ISETP.GE.U32.AND P2, PT, R0, 0x7fffff0d, PT ;  /* 0x7fffff0d0000780c */ /* 0x000fe20003f46070 */
[----:B----4-:R-:W-:-:S06]  /*175c0*/  VIADD R0, R240, 0xffffffea ;  /* 0xffffffeaf0007836 */ /* 0x010fcc0000000000 */
[----:B------:R-:W4:Y:S01]  /*175d0*/  LDC R5, c[0x0][0x230] ;  /* 0x00008c00ff057b82 */ /* 0x000f220000000800 */
[----:B------:R-:W-:Y:S01]  /*175e0*/  ISETP.GE.U32.AND P4, PT, R4, 0x7fffff0f, PT ;  /* 0x7fffff0f0400780c */ /* 0x000fe20003f86070 */
[----:B------:R-:W-:Y:S06]  /*175f0*/  LDGSTS.E [R249+0x68004], desc[UR60][R132.64], !P3 ;  /* 0x6800400084f97fae */ /* 0x000fec000d92187c */
[----:B------:R-:W4:Y:S01]  /*17600*/  LDC R242, c[0x0][0x230] ;  /* 0x00008c00fff27b82 */ /* 0x000f220000000800 */
[----:B------:R-:W-:Y:S01]  /*17610*/  LDGSTS.E [R249+0x68008], desc[UR60][R122.64], !P0 ;  /* 0x680080007af97fae */ /* 0x000fe2000c12187c */
[----:B------:R-:W-:-:S06]  /*17620*/  ISETP.GE.U32.AND P0, PT, R0, 0x7fffff6b, PT ;  /* 0x7fffff6b0000780c */ /* 0x000fcc0003f06070 */
[----:B------:R-:W4:Y:S01]  /*17630*/  LDC R243, c[0x0][0x230] ;  /* 0x00008c00fff37b82 */ /* 0x000f220000000800 */
[----:B-1----:R-:W-:Y:S01]  /*17640*/  VIADD R4, R250, 0xffffffeb ;  /* 0xffffffebfa047836 */ /* 0x002fe20000000000 */
[----:B------:R-:W-:Y:S01]  /*17650*/  LDGSTS.E [R249+0x6800c], desc[UR60][R162.64], !P6 ;  /* 0x6800c000a2f97fae */ /* 0x000fe2000f12187c */
[----:B------:R-:W-:-:S03]  /*17660*/  VIADD R0, R244, 0xffffffe8 ;  /* 0xffffffe8f4007836 */ /* 0x000fc60000000000 */
[----:B------:R-:W-:Y:S02]  /*17670*/  LDGSTS.E [R249+0x6c000], desc[UR60][R130.64], !P5 ;  /* 0x6c00000082f97fae */ /* 0x000fe4000e92187c */
[----:B------:R-:W1:Y:S01]  /*17680*/  LDC R251, c[0x0][0x230] ;  /* 0x00008c00fffb7b82 */ /* 0x000e620000000800 */
[----:B------:R-:W-:Y:S01]  /*17690*/  ISETP.GE.U32.AND P3, PT, R4, 0x7fffff6c, PT ;  /* 0x7fffff6c0400780c */ /* 0x000fe20003f66070 */
[----:B--2---:R-:W-:Y:S01]  /*176a0*/  VIADD R4, R6, 0xffffffe9 ;  /* 0xffffffe906047836 */ /* 0x004fe20000000000 */
[----:B------:R-:W-:Y:S01]  /*176b0*/  ISETP.GE.U32.AND P5, PT, R0, 0x7fffff69, PT ;  /* 0x7fffff690000780c */ /* 0x000fe20003fa6070 */
[----:B---3--:R-:W-:Y:S01]  /*176c0*/  VIADD R0, R241, 0xffffffca ;  /* 0xffffffcaf1007836 */ /* 0x008fe20000000000 */
[----:B------:R-:W-:Y:S03]  /*176d0*/  LDGSTS.E [R249+0x6c004], desc[UR60][R128.64], !P4 ;  /* 0x6c00400080f97fae */ /* 0x000fe6000e12187c */
[----:B------:R-:W2:Y:S01]  /*176e0*/  LDC R240, c[0x0][0x230] ;  /* 0x00008c00fff07b82 */ /* 0x000ea20000000800 */
[----:B------:R-:W-:Y:S01]  /*176f0*/  LDGSTS.E [R249+0x6c008], desc[UR60][R142.64], !P1 ;  /* 0x6c0080008ef97fae */ /* 0x000fe2000c92187c */
[----:B------:R-:W-:Y:S01]  /*17700*/  ISETP.GE.U32.AND P6, PT, R4, 0x7fffff6a, PT ;  /* 0x7fffff6a0400780c */ /* 0x000fe20003fc6070 */
[----:B----4-:R-:W-:Y:S01]  /*17710*/  VIADD R4, R5, 0xffffffcb ;  /* 0xffffffcb05047836 */ /* 0x010fe20000000000 */
[----:B------:R-:W-:Y:S01]  /*17720*/  ISETP.GE.U32.AND P1, PT, R0, 0x7fffff4b, PT ;  /* 0x7fffff4b0000780c */ /* 0x000fe20003f26070 */
[----:B------:R-:W-:Y:S01]  /*17730*/  LDGSTS.E [R249+0x6c00c], desc[UR60][R138.64], !P2 ;  /* 0x6c00c0008af97fae */ /* 0x000fe2000d12187c */
[----:B------:R-:W-:-:S02]  /*17740*/  LOP3.LUT R250, R10, 0x50, RZ, 0x3c, !PT ;  /* 0x000000500afa7812 */ /* 0x000fc400078e3cff */
[----:B------:R-:W3:Y:S01]  /*17750*/  LDC R244, c[0x0][0x230] ;  /* 0x00008c00fff47b82 */ /* 0x000ee20000000800 */
[----:B------:R-:W-:Y:S02]  /*17760*/  IADD3 R0, R242, -0x37, RZ ;  /* 0xffffffc9f2007810 */ /* 0x000fe40007ffe0ff */
[----:B------:R-:W-:Y:S02]  /*17770*/  VIADD R250, R250, UR34 ;  /* 0x00000022fafa7c36 */ /* 0x000fe40008000000 */
[----:B------:R-:W-:-:S03]  /*17780*/  ISETP.GE.U32.AND P2, PT, R0, 0x7fffff4a, PT ;  /* 0x7fffff4a0000780c */ /* 0x000fc60003f46070 */
[----:B------:R-:W4:Y:S01]  /*17790*/  LDC R5, c[0x0][0x230] ;  /* 0x00008c00ff057b82 */ /* 0x000f220000000800 */
[----:B------:R-:W-:Y:S01]  /*177a0*/  VIADD R0, R243, 0xffffffc8 ;  /* 0xffffffc8f3007836 */ /* 0x000fe20000000000 */
[----:B------:R-:W-:Y:S01]  /*177b0*/  LDGSTS.E [R250+0x60000], desc[UR60][R144.64], !P3 ;  /* 0x6000000090fa7fae */ /* 0x000fe2000d92187c */
[----:B------:R-:W-:-:S05]  /*177c0*/  ISETP.GE.U32.AND P4, PT, R4, 0x7fffff4c, PT ;  /* 0x7fffff4c0400780c */ /* 0x000fca0003f86070 */
[----:B------:R-:W4:Y:S01]  /*177d0*/  LDC R6, c[0x0][0x230] ;  /* 0x00008c00ff067b82 */ /* 0x000f220000000800 */
[----:B------:R-:W-:Y:S01]  /*177e0*/  ISETP.GE.U32.AND P3, PT, R0, 0x7fffff49, PT ;  /* 0x7fffff490000780c */ /* 0x000fe20003f66070 */
[----:B-1----:R-:W-:Y:S01]  /*177f0*/  VIADD R0, R251, 0xffffffaa ;  /* 0xffffffaafb007836 */ /* 0x002fe20000000000 */
[----:B------:R-:W-:Y:S04]  /*17800*/  LDGSTS.E [R250+0x60004], desc[UR60][R136.64], !P0 ;  /* 0x6000400088fa7fae */ /* 0x000fe8000c12187c */
[----:B------:R-:W-:Y:S01]  /*17810*/  LDGSTS.E [R250+0x60008], desc[UR60][R160.64], !P6 ;  /* 0x60008000a0fa7fae */ /* 0x000fe2000f12187c */
[----:B------:R-:W1:Y:S01]  /*17820*/  LDC R242, c[0x0][0x230] ;  /* 0x00008c00fff27b82 */ /* 0x000e620000000800 */
[----:B------:R-:W-:Y:S01]  /*17830*/  ISETP.GE.U32.AND P6, PT, R0, 0x7fffff2b, PT ;  /* 0x7fffff2b0000780c */ /* 0x000fe20003fc6070 */
[----:B--2---:R-:W-:Y:S01]  /*17840*/  VIADD R0, R240, 0xffffffa8 ;  /* 0xffffffa8f0007836 */ /* 0x004fe20000000000 */
[----:B------:R-:W-:Y:S05]  /*17850*/  LDGSTS.E [R250+0x6000c], desc[UR60][R230.64], !P5 ;  /* 0x6000c000e6fa7fae */ /* 0x000fea000e92187c */
[----:B------:R-:W2:Y:S08]  /*17860*/  LDC R241, c[0x0][0x230] ;  /* 0x00008c00fff17b82 */ /* 0x000eb00000000800 */
[----:B------:R-:W2:Y:S01]  /*17870*/  LDC R243, c[0x0][0x230] ;  /* 0x00008c00fff37b82 */ /* 0x000ea20000000800 */
[----:B---3--:R-:W-:Y:S01]  /*17880*/  VIADD R4, R244, 0xffffffab ;  /* 0xffffffabf4047836 */ /* 0x008fe20000000000 */
[----:B------:R-:W-:Y:S06]  /*17890*/  LDGSTS.E [R250+0x64000], desc[UR60][R140.64], !P4 ;  /* 0x640000008cfa7fae */ /* 0x000fec000e12187c */
[----:B------:R-:W3:Y:S01]  /*178a0*/  LDC R240, c[0x0][0x230] ;  /* 0x00008c00fff07b82 */ /* 0x000ee20000000800 */
[----:B------:R-:W-:Y:S01]  /*178b0*/  ISETP.GE.U32.AND P4, PT, R0, 0x7fffff29, PT ;  /* 0x7fffff290000780c */ /* 0x000fe20003f86070 */
[----:B----4-:R-:W-:Y:S01]  /*178c0*/  VIADD R0, R5, 0xffffff8b ;  /* 0xffffff8b05007836 */ /* 0x010fe20000000000 */
[----:B------:R-:W-:Y:S01]  /*178d0*/  ISETP.GE.U32.AND P0, PT, R4, 0x7fffff2c, PT ;  /* 0x7fffff2c0400780c */ /* 0x000fe20003f06070 */
[----:B------:R-:W-:Y:S01]  /*178e0*/  VIADD R4, R6, 0xffffffa9 ;  /* 0xffffffa906047836 */ /* 0x000fe20000000000 */
[----:B------:R-:W-:Y:S02]  /*178f0*/  LDGSTS.E [R250+0x64004], desc[UR60][R156.64], !P1 ;  /* 0x640040009cfa7fae */ /* 0x000fe4000c92187c */
[----:B------:R-:W-:Y:S01]  /*17900*/  ISETP.GE.U32.AND P1, PT, R0, 0x7fffff0c, PT ;  /* 0x7fffff0c0000780c */ /* 0x000fe20003f26070 */
[----:B------:R-:W4:Y:S01]  /*17910*/  LDC R251, c[0x0][0x230] ;  /* 0x00008c00fffb7b82 */ /* 0x000f220000000800 */
[----:B-1----:R-:W-:Y:S01]  /*17920*/  IADD3 R0, R242, -0x77, RZ ;  /* 0xffffff89f2007810 */ /* 0x002fe20007ffe0ff */
[----:B------:R-:W-:Y:S01]  /*17930*/  LDGSTS.E [R250+0x64008], desc[UR60][R146.64], !P2 ;  /* 0x6400800092fa7fae */ /* 0x000fe2000d12187c */
[----:B------:R-:W-:-:S05]  /*17940*/  ISETP.GE.U32.AND P5, PT, R4, 0x7fffff2a, PT ;  /* 0x7fffff2a0400780c */ /* 0x000fca0003fa6070 */
        /* <DEDUP_REMOVED lines=8> */
[----:B---3--:R-:W-:-:S06]  /*179d0*/  VIADD R0, R240, 0xffffffe6 ;  /* 0xffffffe6f0007836 */ /* 0x008fcc0000000000 */
[----:B------:R-:W3:Y:S08]  /*179e0*/  LDC R241, c[0x0][0x230] ;  /* 0x00008c00fff17b82 */ /* 0x000ef00000000800 */
[----:B------:R-:W3:Y:S01]  /*179f0*/  LDC R5, c[0x0][0x230] ;  /* 0x00008c00ff057b82 */ /* 0x000ee20000000800 */
[----:B------:R-:W-:Y:S01]  /*17a00*/  ISETP.GE.U32.AND P2, PT, R4, 0x7fffff0b, PT ;  /* 0x7fffff0b0400780c */ /* 0x000fe20003f46070 */
[----:B------:R-:W-:Y:S06]  /*17a10*/  LDGSTS.E [R250+0x68004], desc[UR60][R224.64], !P6 ;  /* 0x68004000e0fa7fae */ /* 0x000fec000f12187c */
[----:B------:R-:W3:Y:S01]  /*17a20*/  LDC R240, c[0x0][0x230] ;  /* 0x00008c00fff07b82 */ /* 0x000ee20000000800 */
[----:B------:R-:W-:Y:S01]  /*17a30*/  LDGSTS.E [R250+0x68008], desc[UR60][R152.64], !P5 ;  /* 0x6800800098fa7fae */ /* 0x000fe2000e92187c */
[----:B------:R-:W-:Y:S01]  /*17a40*/  ISETP.GE.U32.AND P5, PT, R0, 0x7fffff67, PT ;  /* 0x7fffff670000780c */ /* 0x000fe20003fa6070 */
[----:B----4-:R-:W-:-:S05]  /*17a50*/  VIADD R4, R251, 0xffffffe7 ;  /* 0xffffffe7fb047836 */ /* 0x010fca0000000000 */
[----:B------:R-:W4:Y:S01]  /*17a60*/  LDC R243, c[0x0][0x230] ;  /* 0x00008c00fff37b82 */ /* 0x000f220000000800 */
[----:B-1----:R-:W-:Y:S01]  /*17a70*/  VIADD R0, R244, 0xffffffe4 ;  /* 0xffffffe4f4007836 */ /* 0x002fe20000000000 */
[----:B------:R-:W-:Y:S01]  /*17a80*/  LDGSTS.E [R250+0x6800c], desc[UR60][R154.64], !P4 ;  /* 0x6800c0009afa7fae */ /* 0x000fe2000e12187c */
[----:B------:R-:W-:Y:S01]  /*17a90*/  ISETP.GE.U32.AND P6, PT, R4, 0x7fffff68, PT ;  /* 0x7fffff680400780c */ /* 0x000fe20003fc6070 */
[----:B--2---:R-:W-:Y:S02]  /*17aa0*/  VIADD R4, R6, 0xffffffe5 ;  /* 0xffffffe506047836 */ /* 0x004fe40000000000 */
[----:B------:R-:W-:Y:S01]  /*17ab0*/  LDGSTS.E [R250+0x6c000], desc[UR60][R176.64], !P1 ;  /* 0x6c000000b0fa7fae */ /* 0x000fe2000c92187c */
[----:B------:R-:W-:Y:S01]  /*17ac0*/  ISETP.GE.U32.AND P1, PT, R0, 0x7fffff65, PT ;  /* 0x7fffff650000780c */ /* 0x000fe20003f26070 */
[----:B---3--:R-:W-:Y:S01]  /*17ad0*/  VIADD R0, R241, 0xffffffc6 ;  /* 0xffffffc6f1007836 */ /* 0x008fe20000000000 */
[----:B------:R-:W-:Y:S01]  /*17ae0*/  LOP3.LUT R251, R10, 0x60, RZ, 0x3c, !PT ;  /* 0x000000600afb7812 */ /* 0x000fe200078e3cff */
[----:B------:R-:W1:Y:S01]  /*17af0*/  LDC R241, c[0x0][0x230] ;  /* 0x00008c00fff17b82 */ /* 0x000e620000000800 */
[----:B------:R-:W-:Y:S01]  /*17b00*/  LDGSTS.E [R250+0x6c004], desc[UR60][R228.64], !P2 ;  /* 0x6c004000e4fa7fae */ /* 0x000fe2000d12187c */
[----:B------:R-:W-:Y:S01]  /*17b10*/  ISETP.GE.U32.AND P4, PT, R4, 0x7fffff66, PT ;  /* 0x7fffff660400780c */ /* 0x000fe20003f86070 */
[----:B------:R-:W-:-:S02]  /*17b20*/  VIADD R4, R5, 0xffffffc7 ;  /* 0xffffffc705047836 */ /* 0x000fc40000000000 */
[----:B------:R-:W-:Y:S01]  /*17b30*/  LDGSTS.E [R250+0x6c008], desc[UR60][R170.64], !P3 ;  /* 0x6c008000aafa7fae */ /* 0x000fe2000d92187c */
[----:B------:R-:W-:Y:S01]  /*17b40*/  ISETP.GE.U32.AND P3, PT, R0, 0x7fffff47, PT ;  /* 0x7fffff470000780c */ /* 0x000fe20003f66070 */
[----:B------:R-:W-:Y:S01]  /*17b50*/  VIADD R0, R240, 0xffffffc5 ;  /* 0xffffffc5f0007836 */ /* 0x000fe20000000000 */
[----:B------:R-:W2:Y:S01]  /*17b60*/  LDC R5, c[0x0][0x230] ;  /* 0x00008c00ff057b82 */ /* 0x000ea20000000800 */
[----:B------:R-:W-:Y:S01]  /*17b70*/  LDGSTS.E [R250+0x6c00c], desc[UR60][R158.64], !P0 ;  /* 0x6c00c0009efa7fae */ /* 0x000fe2000c12187c */
[----:B------:R-:W-:Y:S02]  /*17b80*/  IADD3 R251, R251, UR34, RZ ;  /* 0x00000022fbfb7c10 */ /* 0x000fe4000fffe0ff */
[----:B------:R-:W-:Y:S01]  /*17b90*/  ISETP.GE.U32.AND P0, PT, R0, 0x7fffff46, PT ;  /* 0x7fffff460000780c */ /* 0x000fe20003f06070 */
[----:B----4-:R-:W-:-:S03]  /*17ba0*/  VIADD R0, R243, 0xffffffc4 ;  /* 0xffffffc4f3007836 */ /* 0x010fc60000000000 */
[----:B------:R-:W3:Y:S01]  /*17bb0*/  LDC R242, c[0x0][0x230] ;  /* 0x00008c00fff27b82 */ /* 0x000ee20000000800 */
[----:B------:R-:W-:Y:S01]  /*17bc0*/  ISETP.GE.U32.AND P2, PT, R4, 0x7fffff48, PT ;  /* 0x7fffff480400780c */ /* 0x000fe20003f46070 */
[----:B------:R-:W-:Y:S01]  /*17bd0*/  LDGSTS.E [R251+0x60000], desc[UR60][R194.64], !P6 ;  /* 0x60000000c2fb7fae */ /* 0x000fe2000f12187c */
[----:B------:R-:W-:Y:S01]  /*17be0*/  ISETP.GE.U32.AND P6, PT, R0, 0x7fffff45, PT ;  /* 0x7fffff450000780c */ /* 0x000fe20003fc6070 */
[----:B------:R-:W-:Y:S02]  /*17bf0*/  VIADD R0, R252, 0xffffffa6 ;  /* 0xffffffa6fc007836 */ /* 0x000fe40000000000 */
[----:B------:R-:W-:Y:S02]  /*17c00*/  LDGSTS.E [R251+0x60004], desc[UR60][R168.64], !P5 ;  /* 0x60004000a8fb7fae */ /* 0x000fe4000e92187c */
[----:B------:R-:W4:Y:S02]  /*17c10*/  LDC R244, c[0x0][0x230] ;  /* 0x00008c00fff47b82 */ /* 0x000f240000000800 */
[----:B------:R-:W-:Y:S01]  /*17c20*/  LDGSTS.E [R251+0x60008], desc[UR60][R164.64], !P4 ;  /* 0x60008000a4fb7fae */ /* 0x000fe2000e12187c */
[----:B------:R-:W-:Y:S01]  /*17c30*/  ISETP.GE.U32.AND P4, PT, R0, 0x7fffff27, PT ;  /* 0x7fffff270000780c */ /* 0x000fe20003f86070 */
[----:B-1----:R-:W-:-:S02]  /*17c40*/  VIADD R0, R241, 0xffffffa4 ;  /* 0xffffffa4f1007836 */ /* 0x002fc40000000000 */
[----:B------:R-:W-:Y:S02]  /*17c50*/  LDGSTS.E [R251+0x6000c], desc[UR60][R180.64], !P1 ;  /* 0x6000c000b4fb7fae */ /* 0x000fe4000c92187c */
[----:B------:R-:W1:Y:S02]  /*17c60*/  LDC R6, c[0x0][0x230] ;  /* 0x00008c00ff067b82 */ /* 0x000e640000000800 */
[----:B------:R-:W-:Y:S01]  /*17c70*/  LDGSTS.E [R251+0x64000], desc[UR60][R172.64], !P2 ;  /* 0x64000000acfb7fae */ /* 0x000fe2000d12187c */
[----:B------:R-:W-:Y:S01]  /*17c80*/  ISETP.GE.U32.AND P2, PT, R0, 0x7fffff25, PT ;  /* 0x7fffff250000780c */ /* 0x000fe20003f46070 */
[----:B--2---:R-:W-:Y:S02]  /*17c90*/  VIADD R0, R5, 0xffffff87 ;  /* 0xffffff8705007836 */ /* 0x004fe40000000000 */
[----:B------:R-:W-:Y:S02]  /*17ca0*/  LDGSTS.E [R251+0x64004], desc[UR60][R198.64], !P3 ;  /* 0x64004000c6fb7fae */ /* 0x000fe4000d92187c */
[----:B------:R-:W2:Y:S01]  /*17cb0*/  LDC R243, c[0x0][0x230] ;  /* 0x00008c00fff37b82 */ /* 0x000ea20000000800 */
[----:B---3--:R-:W-:-:S07]  /*17cc0*/  VIADD R4, R242, 0xffffffa7 ;  /* 0xffffffa7f2047836 */ /* 0x008fce0000000000 */
[----:B------:R-:W3:Y:S08]  /*17cd0*/  LDC R5, c[0x0][0x230] ;  /* 0x00008c00ff057b82 */ /* 0x000ef00000000800 */
[----:B------:R-:W3:Y:S01]  /*17ce0*/  LDC R240, c[0x0][0x230] ;  /* 0x00008c00fff07b82 */ /* 0x000ee20000000800 */
[----:B------:R-:W-:Y:S01]  /*17cf0*/  ISETP.GE.U32.AND P5, PT, R4, 0x7fffff28, PT ;  /* 0x7fffff280400780c */ /* 0x000fe20003fa6070 */
[----:B------:R-:W-:Y:S01]  /*17d00*/  LDGSTS.E [R251+0x64008], desc[UR60][R178.64], !P0 ;  /* 0x64008000b2fb7fae */ /* 0x000fe2000c12187c */
[----:B------:R-:W-:-:S05]  /*17d10*/  ISETP.GE.U32.AND P3, PT, R0, 0x7fffff08, PT ;  /* 0x7fffff080000780c */ /* 0x000fca0003f66070 */
[----:B------:R-:W3:Y:S01]  /*17d20*/  LDC R252, c[0x0][0x230] ;  /* 0x00008c00fffc7b82 */ /* 0x000ee20000000800 */
[----:B----4-:R-:W-:Y:S01]  /*17d30*/  VIADD R0, R244, 0xffffff85 ;  /* 0xffffff85f4007836 */ /* 0x010fe20000000000 */
[----:B------:R-:W-:Y:S01]  /*17d40*/  LDGSTS.E [R251+0x6400c], desc[UR60][R174.64], !P6 ;  /* 0x6400c000aefb7fae */ /* 0x000fe2000f12187c */
[----:B-1----:R-:W-:-:S05]  /*17d50*/  VIADD R4, R6, 0xffffffa5 ;  /* 0xffffffa506047836 */ /* 0x002fca0000000000 */
[----:B------:R-:W1:Y:S01]  /*17d60*/  LDC R241, c[0x0][0x230] ;  /* 0x00008c00fff17b82 */ /* 0x000e620000000800 */
[----:B------:R-:W-:Y:S01]  /*17d70*/  ISETP.GE.U32.AND P6, PT, R0, 0x7fffff06, PT ;  /* 0x7fffff060000780c */ /* 0x000fe20003fc6070 */
[----:B------:R-:W-:Y:S01]  /*17d80*/  LDGSTS.E [R251+0x68000], desc[UR60][R182.64], !P5 ;  /* 0x68000000b6fb7fae */ /* 0x000fe2000e92187c */
[----:B--2---:R-:W-:-:S05]  /*17d90*/  IADD3 R0, R243, -0x7c, RZ ;  /* 0xffffff84f3007810 */ /* 0x004fca0007ffe0ff */
[----:B------:R-:W2:Y:S01]  /*17da0*/  LDC R6, c[0x0][0x230] ;  /* 0x00008c00ff067b82 */ /* 0x000ea20000000800 */
[----:B------:R-:W-:Y:S01]  /*17db0*/  ISETP.GE.U32.AND P5, PT, R0, 0x7fffff05, PT ;  /* 0x7fffff050000780c */ /* 0x000fe20003fa6070 */
[----:B---3--:R-:W-:Y:S01]  /*17dc0*/  VIADD R0, R5, 0xffffffe2 ;  /* 0xffffffe205007836 */ /* 0x008fe20000000000 */
[----:B------:R-:W-:Y:S01]  /*17dd0*/  ISETP.GE.U32.AND P1, PT, R4, 0x7fffff26, PT ;  /* 0x7fffff260400780c */ /* 0x000fe20003f26070 */
[----:B------:R-:W-:Y:S01]  /*17de0*/  VIADD R4, R240, 0xffffff86 ;  /* 0xffffff86f0047836 */ /* 0x000fe20000000000 */
[----:B------:R-:W-:Y:S03]  /*17df0*/  LDGSTS.E [R251+0x68004], desc[UR60][R226.64], !P4 ;  /* 0x68004000e2fb7fae */ /* 0x000fe6000e12187c */
[----:B------:R-:W3:Y:S01]  /*17e00*/  LDC R5, c[0x0][0x230] ;  /* 0x00008c00ff057b82 */ /* 0x000ee20000000800 */
[----:B------:R-:W-:Y:S01]  /*17e10*/  ISETP.GE.U32.AND P0, PT, R4, 0x7fffff07, PT ;  /* 0x7fffff070400780c */ /* 0x000fe20003f06070 */
[----:B------:R-:W-:-:S06]  /*17e20*/  VIADD R4, R252, 0xffffffe3 ;  /* 0xffffffe3fc047836 */ /* 0x000fcc0000000000 */
[----:B------:R-:W4:Y:S01]  /*17e30*/  LDC R8, c[0x0][0x230] ;  /* 0x00008c00ff087b82 */ /* 0x000f220000000800 */
[----:B------:R-:W-:Y:S01]  /*17e40*/  ISETP.GE.U32.AND P4, PT, R4, 0x7fffff64, PT ;  /* 0x7fffff640400780c */ /* 0x000fe20003f86070 */
[----:B------:R4:W-:Y:S01]  /*17e50*/  STL.64 [R1+0x1590], R238 ;  /* 0x001590ee01007387 */ /* 0x0009e20000100a00 */
[----:B-1----:R-:W-:-:S03]  /*17e60*/  VIADD R4, R241, 0xffffffe1 ;  /* 0xffffffe1f1047836 */ /* 0x002fc60000000000 */
[----:B------:R-:W-:Y:S02]  /*17e70*/  STL.64 [R1+0x1598], R28 ;  /* 0x0015981c01007387 */ /* 0x000fe40000100a00 */
[----:B------:R-:W1:Y:S02]  /*17e80*/  LDC R242, c[0x0][0x230] ;  /* 0x00008c00fff27b82 */ /* 0x000e640000000800 */
[----:B------:R-:W-:Y:S04]  /*17e90*/  STL.64 [R1+0x15a0], R42 ;  /* 0x0015a02a01007387 */ /* 0x000fe80000100a00 */
[----:B------:R-:W-:Y:S02]  /*17ea0*/  STL.64 [R1+0x15a8], R32 ;  /* 0x0015a82001007387 */ /* 0x000fe40000100a00 */
[----:B------:R-:W1:Y:S02]  /*17eb0*/  LDC R240, c[0x0][0x230] ;  /* 0x00008c00fff07b82 */ /* 0x000e640000000800 */
[----:B------:R-:W-:Y:S04]  /*17ec0*/  LDGSTS.E [R251+0x68008], desc[UR60][R220.64], !P1 ;  /* 0x68008000dcfb7fae */ /* 0x000fe8000c92187c */
[----:B------:R-:W-:Y:S02]  /*17ed0*/  STL.64 [R1+0x15b0], R58 ;  /* 0x0015b03a01007387 */ /* 0x000fe40000100a00 */
[----:B------:R-:W1:Y:S02]  /*17ee0*/  LDC R244, c[0x0][0x230] ;  /* 0x00008c00fff47b82 */ /* 0x000e640000000800 */
[----:B------:R-:W-:Y:S01]  /*17ef0*/  LDGSTS.E [R251+0x6800c], desc[UR60][R184.64], !P2 ;  /* 0x6800c000b8fb7fae */ /* 0x000fe2000d12187c */
[----:B------:R-:W-:Y:S01]  /*17f00*/  ISETP.GE.U32.AND P2, PT, R4, 0x7fffff62, PT ;  /* 0x7fffff620400780c */ /* 0x000fe20003f46070 */
[----:B--2---:R-:W-:-:S02]  /*17f10*/  VIADD R4, R6, 0xffffffc3 ;  /* 0xffffffc306047836 */ /* 0x004fc40000000000 */
[----:B------:R-:W-:Y:S01]  /*17f20*/  STL.64 [R1+0x15b8], R36 ;  /* 0x0015b82401007387 */ /* 0x000fe20000100a00 */
[----:B------:R-:W-:Y:S01]  /*17f30*/  ISETP.GE.U32.AND P1, PT, R0, 0x7fffff63, PT ;  /* 0x7fffff630000780c */ /* 0x000fe20003f26070 */
[----:B------:R-:W2:Y:S02]  /*17f40*/  LDC R243, c[0x0][0x230] ;  /* 0x00008c00fff37b82 */ /* 0x000ea40000000800 */
[----:B------:R-:W-:Y:S04]  /*17f50*/  STL.64 [R1+0x15c0], R48 ;  /* 0x0015c03001007387 */ /* 0x000fe80000100a00 */
[----:B------:R-:W-:Y:S02]  /*17f60*/  STL.64 [R1+0x15c8], R38 ;  /* 0x0015c82601007387 */ /* 0x000fe40000100a00 */
[----:B------:R-:W2:Y:S02]  /*17f70*/  LDC R252, c[0x0][0x230] ;  /* 0x00008c00fffc7b82 */ /* 0x000ea40000000800 */
[----:B------:R-:W-:Y:S04]  /*17f80*/  STL.64 [R1+0x15d0], R40 ;  /* 0x0015d02801007387 */ /* 0x000fe80000100a00 */
[----:B------:R-:W-:Y:S02]  /*17f90*/  STL.64 [R1+0x15d8], R52 ;  /* 0x0015d83401007387 */ /* 0x000fe40000100a00 */
[----:B------:R-:W2:Y:S02]  /*17fa0*/  LDC R241, c[0x0][0x230] ;  /* 0x00008c00fff17b82 */ /* 0x000ea40000000800 */
[----:B------:R-:W-:Y:S04]  /*17fb0*/  LDGSTS.E [R251+0x6c000], desc[UR60][R186.64], !P3 ;  /* 0x6c000000bafb7fae */ /* 0x000fe8000d92187c */
[----:B------:R-:W-:Y:S02]  /*17fc0*/  STL.64 [R1+0x15e0], R46 ;  /* 0x0015e02e01007387 */ /* 0x000fe40000100a00 */
[----:B------:R-:W2:Y:S02]  /*17fd0*/  LDC R6, c[0x0][0x230] ;  /* 0x00008c00ff067b82 */ /* 0x000ea40000000800 */
[----:B------:R-:W-:Y:S01]  /*17fe0*/  LDGSTS.E [R251+0x6c004], desc[UR60][R188.64], !P0 ;  /* 0x6c004000bcfb7fae */ /* 0x000fe2000c12187c */
[----:B------:R-:W-:Y:S01]  /*17ff0*/  ISETP.GE.U32.AND P0, PT, R4, 0x7fffff44, PT ;  /* 0x7fffff440400780c */ /* 0x000fe20003f06070 */
[----:B---3--:R-:W-:-:S02]  /*18000*/  VIADD R4, R5, 0xffffffc1 ;  /* 0xffffffc105047836 */ /* 0x008fc40000000000 */
[----:B------:R-:W-:Y:S04]  /*18010*/  STL.64 [R1+0x15e8], R44 ;  /* 0x0015e82c01007387 */ /* 0x000fe80000100a00 */
[----:B------:R-:W-:Y:S04]  /*18020*/  STL.64 [R1+0x15f0], R236 ;  /* 0x0015f0ec01007387 */ /* 0x000fe80000100a00 */
[----:B------:R-:W-:Y:S04]  /*18030*/  STL.64 [R1+0x15f8], R50 ;  /* 0x0015f83201007387 */ /* 0x000fe80000100a00 */
[----:B------:R-:W-:Y:S04]  /*18040*/  STL.64 [R1+0x1600], R66 ;  /* 0x0016004201007387 */ /* 0x000fe80000100a00 */
[----:B------:R-:W-:Y:S04]  /*18050*/  STL.64 [R1+0x1608], R56 ;  /* 0x0016083801007387 */ /* 0x000fe80000100a00 */
[----:B------:R-:W-:Y:S04]  /*18060*/  LDGSTS.E [R251+0x6c008], desc[UR60][R190.64], !P6 ;  /* 0x6c008000befb7fae */ /* 0x000fe8000f12187c */
[----:B------:R3:W-:Y:S04]  /*18070*/  STL.64 [R1+0x1610], R68 ;  /* 0x0016104401007387 */ /* 0x0007e80000100a00 */
[----:B------:R-:W-:Y:S01]  /*18080*/  LDGSTS.E [R251+0x6c00c], desc[UR60][R192.64], !P5 ;  /* 0x6c00c000c0fb7fae */ /* 0x000fe2000e92187c */
[----:B------:R-:W-:-:S02]  /*18090*/  ISETP.GE.U32.AND P5, PT, R4, 0x7fffff42, PT ;  /* 0x7fffff420400780c */ /* 0x000fc40003fa6070 */
[----:B----4-:R-:W-:Y:S01]  /*180a0*/  IADD3 R4, R8, -0x40, RZ ;  /* 0xffffffc008047810 */ /* 0x010fe20007ffe0ff */
[----:B------:R-:W4:Y:S04]  /*180b0*/  LDL.64 R14, [R1+0x58] ;  /* 0x00005800010e7983 */ /* 0x000f280000100a00 */
[----:B------:R-:W3:Y:S04]  /*180c0*/  LDL.64 R34, [R1+0x50] ;  /* 0x0000500001227983 */ /* 0x000ee80000100a00 */
[----:B------:R-:W3:Y:S01]  /*180d0*/  LDL.64 R8, [R1+0x48] ;  /* 0x0000480001087983 */ /* 0x000ee20000100a00 */
[----:B-1----:R-:W-:-:S02]  /*180e0*/  VIADD R0, R242, 0xffffffe0 ;  /* 0xffffffe0f2007836 */ /* 0x002fc40000000000 */
[----:B--2---:R-:W-:Y:S01]  /*180f0*/  VIADD R5, R243, 0xffffffa3 ;  /* 0xffffffa3f3057836 */ /* 0x004fe20000000000 */
[----:B------:R-:W2:Y:S01]  /*18100*/  LDL.64 R238, [R1+0x858] ;  /* 0x0008580001ee7983 */ /* 0x000ea20000100a00 */
[----:B------:R-:W1:Y:S01]  /*18110*/  LDC R242, c[0x0][0x230] ;  /* 0x00008c00fff27b82 */ /* 0x000e620000000800 */
[----:B------:R-:W-:Y:S01]  /*18120*/  ISETP.GE.U32.AND P3, PT, R0, 0x7fffff61, PT ;  /* 0x7fffff610000780c */ /* 0x000fe20003f66070 */
[----:B------:R-:W-:Y:S01]  /*18130*/  VIADD R0, R240, 0xffffffc2 ;  /* 0xffffffc2f0007836 */ /* 0x000fe20000000000 */
[----:B------:R-:W2:Y:S04]  /*18140*/  LDL.64 R22, [R1+0x818] ;  /* 0x0008180001167983 */ /* 0x000ea80000100a00 */
[----:B------:R-:W-:Y:S01]  /*18150*/  ISETP.GE.U32.AND P6, PT, R0, 0x7fffff43, PT ;  /* 0x7fffff430000780c */ /* 0x000fe20003fc6070 */
[----:B------:R-:W2:Y:S01]  /*18160*/  LDL.64 R24, [R1+0x7d8] ;  /* 0x0007d80001187983 */ /* 0x000ea20000100a00 */
[----:B------:R-:W-:Y:S01]  /*18170*/  LOP3.LUT R0, R10, 0x70, RZ, 0x3c, !PT ;  /* 0x000000700a007812 */ /* 0x000fe200078e3cff */
[----:B------:R-:W1:Y:S02]  /*18180*/  LDC R240, c[0x0][0x230] ;  /* 0x00008c00fff07b82 */ /* 0x000e640000000800 */
[----:B------:R-:W2:Y:S02]  /*18190*/  LDL.64 R54, [R1+0x798] ;  /* 0x0007980001367983 */ /* 0x000ea40000100a00 */
[----:B------:R-:W-:-:S02]  /*181a0*/  VIADD R0, R0, UR34 ;  /* 0x0000002200007c36 */ /* 0x000fc40008000000 */
[----:B------:R-:W2:Y:S02]  /*181b0*/  LDL.64 R18, [R1+0x758] ;  /* 0x0007580001127983 */ /* 0x000ea40000100a00 */
[----:B------:R-:W1:Y:S02]  /*181c0*/  LDC R243, c[0x0][0x230] ;  /* 0x00008c00fff37b82 */ /* 0x000e640000000800 */
[----:B------:R-:W-:Y:S01]  /*181d0*/  LDGSTS.E [R0+0x60000], desc[UR60][R202.64], !P4 ;  /* 0x60000000ca007fae */ /* 0x000fe2000e12187c */
[----:B------:R-:W-:Y:S01]  /*181e0*/  ISETP.GE.U32.AND P4, PT, R4, 0x7fffff41, PT ;  /* 0x7fffff410400780c */ /* 0x000fe20003f86070 */
[----:B------:R-:W-:Y:S02]  /*181f0*/  VIADD R4, R244, 0xffffffa2 ;  /* 0xffffffa2f4047836 */ /* 0x000fe40000000000 */
[----:B------:R-:W-:Y:S02]  /*18200*/  LDGSTS.E [R0+0x60004], desc[UR60][R196.64], !P1 ;  /* 0x60004000c4007fae */ /* 0x000fe4000c92187c */
[----:B------:R-:W1:Y:S02]  /*18210*/  LDC R244, c[0x0][0x230] ;  /* 0x00008c00fff47b82 */ /* 0x000e640000000800 */
[----:B------:R-:W-:Y:S01]  /*18220*/  LDGSTS.E [R0+0x60008], desc[UR60][R212.64], !P2 ;  /* 0x60008000d4007fae */ /* 0x000fe2000d12187c */
[----:B------:R-:W-:Y:S01]  /*18230*/  ISETP.GE.U32.AND P2, PT, R4, 0x7fffff23, PT ;  /* 0x7fffff230400780c */ /* 0x000fe20003f46070 */
[----:B------:R-:W-:Y:S01]  /*18240*/  VIADD R4, R252, 0xffffffa0 ;  /* 0xffffffa0fc047836 */ /* 0x000fe20000000000 */
[----:B------:R-:W-:Y:S01]  /*18250*/  ISETP.GE.U32.AND P1, PT, R5, 0x7fffff24, PT ;  /* 0x7fffff240500780c */ /* 0x000fe20003f26070 */
[----:B------:R-:W-:Y:S01]  /*18260*/  LDGSTS.E [R0+0x6000c], desc[UR60][R200.64], !P3 ;  /* 0x6000c000c8007fae */ /* 0x000fe2000d92187c */
[----:B------:R-:W-:Y:S01]  /*18270*/  VIADD R5, R241, 0xffffffa1 ;  /* 0xffffffa1f1057836 */ /* 0x000fe20000000000 */
[----:B------:R-:W2:Y:S02]  /*18280*/  LDC R252, c[0x0][0x230] ;  /* 0x00008c00fffc7b82 */ /* 0x000ea40000000800 */
[----:B------:R-:W-:Y:S01]  /*18290*/  LDGSTS.E [R0+0x64000], desc[UR60][R208.64], !P0 ;  /* 0x64000000d0007fae */ /* 0x000fe2000c12187c */
[----:B------:R-:W-:Y:S01]  /*182a0*/  ISETP.GE.U32.AND P0, PT, R4, 0x7fffff21, PT ;  /* 0x7fffff210400780c */ /* 0x000fe20003f06070 */
[----:B------:R-:W-:Y:S01]  /*182b0*/  VIADD R4, R6, 0xffffff83 ;  /* 0xffffff8306047836 */ /* 0x000fe20000000000 */
[----:B------:R-:W-:Y:S01]  /*182c0*/  ISETP.GE.U32.AND P3, PT, R5, 0x7fffff22, PT ;  /* 0x7fffff220500780c */ /* 0x000fe20003f66070 */
[----:B------:R-:W-:Y:S03]  /*182d0*/  LDGSTS.E [R0+0x64004], desc[UR60][R206.64], !P6 ;  /* 0x64004000ce007fae */ /* 0x000fe6000f12187c */
[----:B------:R-:W-:Y:S01]  /*182e0*/  ISETP.GE.U32.AND P6, PT, R4, 0x7fffff04, PT ;  /* 0x7fffff040400780c */ /* 0x000fe20003fc6070 */
[----:B------:R-:W-:Y:S04]  /*182f0*/  LDGSTS.E [R0+0x64008], desc[UR60][R204.64], !P5 ;  /* 0x64008000cc007fae */ /* 0x000fe8000e92187c */
[----:B------:R-:W-:Y:S04]  /*18300*/  LDGSTS.E [R0+0x6400c], desc[UR60][R222.64], !P4 ;  /* 0x6400c000de007fae */ /* 0x000fe8000e12187c */
[----:B------:R-:W-:Y:S04]  /*18310*/  LDGSTS.E [R0+0x68000], desc[UR60][R214.64], !P1 ;  /* 0x68000000d6007fae */ /* 0x000fe8000c92187c */
[----:B------:R-:W-:Y:S04]  /*18320*/  LDGSTS.E [R0+0x68004], desc[UR60][R210.64], !P2 ;  /* 0x68004000d2007fae */ /* 0x000fe8000d12187c */
[----:B------:R-:W2:Y:S04]  /*18330*/  LDL.64 R26, [R1+0x6d8] ;  /* 0x0006d800011a7983 */ /* 0x000ea80000100a00 */
[----:B------:R-:W2:Y:S04]  /*18340*/  LDL.64 R16, [R1+0x658] ;  /* 0x0006580001107983 */ /* 0x000ea80000100a00 */
[----:B----4-:R4:W-:Y:S04]  /*18350*/  LDGSTS.E [R0+0x68008], desc[UR60][R14.64], !P3 ;  /* 0x680080000e007fae */ /* 0x0109e8000d92187c */
[----:B---3--:R-:W-:Y:S04]  /*18360*/  LDGSTS.E [R0+0x6800c], desc[UR60][R34.64], !P0 ;  /* 0x6800c00022007fae */ /* 0x008fe8000c12187c */
[----:B------:R-:W-:Y:S01]  /*18370*/  LDGSTS.E [R0+0x6c000], desc[UR60][R8.64], !P6 ;  /* 0x6c00000008007fae */ /* 0x000fe2000f12187c */
[----:B-1----:R-:W-:-:S02]  /*18380*/  VIADD R6, R240, 0xffffff80 ;  /* 0xffffff80f0067836 */ /* 0x002fc40000000000 */
[----:B------:R-:W-:Y:S01]  /*18390*/  VIADD R7, R242, 0x7f ;  /* 0x0000007ff2077836 */ /* 0x000fe20000000000 */
[----:B------:R-:W-:Y:S01]  /*183a0*/  IADD3 R241, R244, -0x7f, RZ ;  /* 0xffffff81f4f17810 */ /* 0x000fe20007ffe0ff */
[----:B------:R-:W1:Y:S01]  /*183b0*/  LDC R242, c[0x0][0x230] ;  /* 0x00008c00fff27b82 */ /* 0x000e620000000800 */
[----:B------:R-:W3:Y:S04]  /*183c0*/  LDL.64 R34, [R1+0x698] ;  /* 0x0006980001227983 */ /* 0x000ee80000100a00 */
[----:B------:R-:W3:Y:S01]  /*183d0*/  LDL.64 R8, [R1+0x718] ;  /* 0x0007180001087983 */ /* 0x000ee20000100a00 */
[----:B------:R-:W-:Y:S02]  /*183e0*/  ISETP.GE.AND P5, PT, R21, R6, PT ;  /* 0x000000061500720c */ /* 0x000fe40003fa6270 */
[----:B----4-:R-:W4:Y:S02]  /*183f0*/  LDC.64 R14, c[0x0][0x238] ;  /* 0x00008e00ff0e7b82 */ /* 0x010f240000000a00 */
[----:B------:R-:W-:-:S02]  /*18400*/  SEL R4, RZ, 0x4, P5 ;  /* 0x00000004ff047807 */ /* 0x000fc40002800000 */
[----:B------:R-:W-:Y:S01]  /*18410*/  ISETP.GT.AND P5, PT, R7, 0x7f, PT ;  /* 0x0000007f0700780c */ /* 0x000fe20003fa4270 */
[----:B------:R-:W-:Y:S01]  /*18420*/  VIADD R240, R243, 0xffffff82 ;  /* 0xffffff82f3f07836 */ /* 0x000fe20000000000 */
[----:B------:R-:W-:Y:S02]  /*18430*/  ISETP.GE.AND P4, PT, R21, UR4, PT ;  /* 0x0000000415007c0c */ /* 0x000fe4000bf86270 */
[----:B------:R-:W-:Y:S01]  /*18440*/  SEL R5, RZ, 0x4, !P5 ;  /* 0x00000004ff057807 */ /* 0x000fe20006800000 */
[----:B------:R-:W3:Y:S01]  /*18450*/  LDL.64 R20, [R1+0x618] ;  /* 0x0006180001147983 */ /* 0x000ee20000100a00 */
[----:B------:R-:W-:Y:S02]  /*18460*/  ISETP.GE.U32.AND P1, PT, R240, 0x7fffff03, PT ;  /* 0x7fffff03f000780c */ /* 0x000fe40003f26070 */
[----:B------:R-:W-:Y:S01]  /*18470*/  SEL R5, R5, RZ, !P4 ;  /* 0x000000ff05057207 */ /* 0x000fe20006000000 */
[----:B------:R-:W2:Y:S01]  /*18480*/  LDC R240, c[0x0][0x230] ;  /* 0x00008c00fff07b82 */ /* 0x000ea20000000800 */
[----:B------:R-:W-:-:S02]  /*18490*/  ISETP.GE.U32.AND P4, PT, R241, 0x7fffff02, PT ;  /* 0x7fffff02f100780c */ /* 0x000fc40003f86070 */
[----:B------:R-:W-:-:S05]  /*184a0*/  ISETP.GT.AND P5, PT, R7, 0xff, PT ;  /* 0x000000ff0700780c */ /* 0x000fca0003fa4270 */
[----:B------:R-:W2:Y:S01]  /*184b0*/  LDC R241, c[0x0][0x230] ;  /* 0x00008c00fff17b82 */ /* 0x000ea20000000800 */
[----:B------:R-:W-:Y:S01]  /*184c0*/  SEL R4, R4, RZ, P5 ;  /* 0x000000ff04047207 */ /* 0x000fe20002800000 */
[----:B------:R-:W-:Y:S03]  /*184d0*/  LDGSTS.E [R0+0x6c004], desc[UR60][R126.64], !P1 ;  /* 0x6c0040007e007fae */ /* 0x000fe6000c92187c */
[----:B------:R-:W-:Y:S01]  /*184e0*/  ISETP.NE.U32.AND P3, PT, R4, RZ, PT ;  /* 0x000000ff0400720c */ /* 0x000fe20003f65070 */
[----:B-1----:R-:W-:Y:S01]  /*184f0*/  VIADD R4, R242, 0xffffff7f ;  /* 0xffffff7ff2047836 */ /* 0x002fe20000000000 */
[----:B------:R-:W-:Y:S01]  /*18500*/  ISETP.GE.U32.AND P2, PT, R6, 0x7fffff01, PT ;  /* 0x7fffff010600780c */ /* 0x000fe20003f46070 */
[----:B------:R-:W-:Y:S01]  /*18510*/  LDGSTS.E [R0+0x6c008], desc[UR60][R216.64], !P4 ;  /* 0x6c008000d8007fae */ /* 0x000fe2000e12187c */
[----:B------:R-:W-:Y:S01]  /*18520*/  ISETP.NE.U32.AND P5, PT, R5, RZ, PT ;  /* 0x000000ff0500720c */ /* 0x000fe20003fa5070 */
[----:B------:R-:W-:Y:S01]  /*18530*/  VIADD R5, R13, 0xffffff7e ;  /* 0xffffff7e0d057836 */ /* 0x000fe20000000000 */
[----:B------:R-:W-:Y:S01]  /*18540*/  ISETP.GE.U32.AND P0, PT, R4, 0x7fffff00, PT ;  /* 0x7fffff000400780c */ /* 0x000fe20003f06070 */
[----:B------:R-:W-:-:S02]  /*18550*/  VIADD R4, R12, 0xffffff7d ;  /* 0xffffff7d0c047836 */ /* 0x000fc40000000000 */
[----:B----4-:R-:W-:Y:S01]  /*18560*/  IMAD.MOV.U32 R6, RZ, RZ, R14 ;  /* 0x000000ffff067224 */ /* 0x010fe200078e000e */
[----:B------:R-:W-:Y:S01]  /*18570*/  ISETP.GE.U32.AND P6, PT, R5, 0x7ffffeff, PT ;  /* 0x7ffffeff0500780c */ /* 0x000fe20003fc6070 */
[----:B--2---:R-:W-:Y:S01]  /*18580*/  VIADD R5, R240, 0xffffff7c ;  /* 0xffffff7cf0057836 */ /* 0x004fe20000000000 */
[----:B------:R-:W-:Y:S01]  /*18590*/  ISETP.GE.U32.AND P1, PT, R4, 0x7ffffefe, PT ;  /* 0x7ffffefe0400780c */ /* 0x000fe20003f26070 */
[----:B------:R-:W-:Y:S01]  /*185a0*/  IMAD.MOV.U32 R7, RZ, RZ, R15 ;  /* 0x000000ffff077224 */ /* 0x000fe200078e000f */
[----:B------:R-:W-:Y:S01]  /*185b0*/  LOP3.LUT R242, R11, 0x50, RZ, 0x3c, !PT ;  /* 0x000000500bf27812 */ /* 0x000fe200078e3cff */
[----:B------:R-:W-:Y:S01]  /*185c0*/  LDGSTS.E [R0+0x6c00c], desc[UR60][R218.64], !P2 ;  /* 0x6c00c000da007fae */ /* 0x000fe2000d12187c */
[----:B------:R-:W-:Y:S01]  /*185d0*/  VIADD R4, R241, 0xffffff7b ;  /* 0xffffff7bf1047836 */ /* 0x000fe20000000000 */
[----:B------:R-:W-:Y:S02]  /*185e0*/  ISETP.GE.U32.AND P4, PT, R5, 0x7ffffefd, PT ;  /* 0x7ffffefd0500780c */ /* 0x000fe40003f86070 */
[----:B------:R-:W2:Y:S01]  /*185f0*/  LDL.64 R12, [R1+0x5d8] ;  /* 0x0005d800010c7983 */ /* 0x000ea20000100a00 */
[----:B------:R-:W-:-:S02]  /*18600*/  LOP3.LUT R5, R11, 0x10, RZ, 0x3c, !PT ;  /* 0x000000100b057812 */ /* 0x000fc400078e3cff */
[----:B------:R-:W-:Y:S01]  /*18610*/  ISETP.GE.U32.AND P2, PT, R4, 0x7ffffefc, PT ;  /* 0x7ffffefc0400780c */ /* 0x000fe20003f46070 */
[----:B------:R-:W-:Y:S01]  /*18620*/  IMAD.SHL.U32 R4, R6, 0x80, RZ ;  /* 0x0000008006047824 */ /* 0x000fe200078e00ff */
[C---:B------:R-:W-:Y:S01]  /*18630*/  LOP3.LUT R6, R11.reuse, 0x20, RZ, 0x3c, !PT ;  /* 0x000000200b067812 */ /* 0x040fe200078e3cff */
[----:B------:R-:W0:Y:S01]  /*18640*/  LDGDEPBAR ;  /* 0x00000000000079af */ /* 0x000e220000000000 */
[C---:B------:R-:W-:Y:S01]  /*18650*/  LOP3.LUT R240, R11.reuse, 0x30, RZ, 0x3c, !PT ;  /* 0x000000300bf07812 */ /* 0x040fe200078e3cff */
[----:B------:R-:W-:Y:S01]  /*18660*/  IMAD.WIDE R14, R4, 0x4, R2 ;  /* 0x00000004040e7825 */ /* 0x000fe200078e0202 */
[C---:B------:R-:W-:Y:S01]  /*18670*/  LOP3.LUT R241, R11.reuse, 0x40, RZ, 0x3c, !PT ;  /* 0x000000400bf17812 */ /* 0x040fe200078e3cff */
[----:B------:R-:W1:Y:S01]  /*18680*/  LDC R2, c[0x0][0x230] ;  /* 0x00008c00ff027b82 */ /* 0x000e620000000800 */
[----:B------:R-:W-:Y:S01]  /*18690*/  LOP3.LUT R243, R11, 0x60, RZ, 0x3c, !PT ;  /* 0x000000600bf37812 */ /* 0x000fe200078e3cff */
[----:B------:R-:W-:Y:S01]  /*186a0*/  VIADD R3, R5, UR34 ;  /* 0x0000002205037c36 */ /* 0x000fe20008000000 */
[----:B------:R-:W-:Y:S01]  /*186b0*/  LOP3.LUT R244, R11, 0x70, RZ, 0x3c, !PT ;  /* 0x000000700bf47812 */ /* 0x000fe200078e3cff */
[----:B------:R-:W-:-:S02]  /*186c0*/  VIADD R5, R6, UR34 ;  /* 0x0000002206057c36 */ /* 0x000fc40008000000 */
[----:B------:R-:W-:Y:S02]  /*186d0*/  VIADD R6, R240, UR34 ;  /* 0x00000022f0067c36 */ /* 0x000fe40008000000 */
[----:B------:R-:W-:Y:S02]  /*186e0*/  VIADD R240, R241, UR34 ;  /* 0x00000022f1f07c36 */ /* 0x000fe40008000000 */
[----:B------:R-:W-:Y:S02]  /*186f0*/  VIADD R241, R242, UR34 ;  /* 0x00000022f2f17c36 */ /* 0x000fe40008000000 */
[----:B------:R-:W-:Y:S02]  /*18700*/  VIADD R242, R243, UR34 ;  /* 0x00000022f3f27c36 */ /* 0x000fe40008000000 */
[----:B------:R-:W-:Y:S02]  /*18710*/  VIADD R243, R244, UR34 ;  /* 0x00000022f4f37c36 */ /* 0x000fe40008000000 */
[----:B------:R-:W-:-:S05]  /*18720*/  VIADD R244, R11, UR34 ;  /* 0x000000220bf47c36 */ /* 0x000fca0008000000 */
[----:B------:R-:W-:Y:S04]  /*18730*/  LDGSTS.E [R244], desc[UR60][R238.64], P5 ;  /* 0x00000000eef47fae */ /* 0x000fe8000a92187c */
[----:B------:R-:W-:Y:S04]  /*18740*/  LDGSTS.E [R244+0x400], desc[UR60][R22.64], P5 ;  /* 0x0040000016f47fae */ /* 0x000fe8000a92187c */
[----:B------:R-:W-:Y:S04]  /*18750*/  LDGSTS.E [R244+0x800], desc[UR60][R24.64], P5 ;  /* 0x0080000018f47fae */ /* 0x000fe8000a92187c */
[----:B------:R-:W-:Y:S04]  /*18760*/  LDGSTS.E [R244+0xc00], desc[UR60][R54.64], P5 ;  /* 0x00c0000036f47fae */ /* 0x000fe8000a92187c */
[----:B------:R-:W-:Y:S04]  /*18770*/  LDGSTS.E [R244+0x1000], desc[UR60][R18.64], P5 ;  /* 0x0100000012f47fae */ /* 0x000fe8000a92187c */
[----:B------:R4:W-:Y:S04]  /*18780*/  STL.64 [R1+0x900], R14 ;  /* 0x0009000e01007387 */ /* 0x0009e80000100a00 */
[----:B------:R-:W4:Y:S04]  /*18790*/  LDL.64 R68, [R1+0x558] ;  /* 0x0005580001447983 */ /* 0x000f280000100a00 */
        /* <DEDUP_REMOVED lines=20> */
[----:B---3--:R-:W-:Y:S04]  /*188e0*/  LDGSTS.E [R244+0x1400], desc[UR60][R8.64], P5 ;  /* 0x0140000008f47fae */ /* 0x008fe8000a92187c */
[----:B------:R-:W-:Y:S04]  /*188f0*/  LDGSTS.E [R244+0x1800], desc[UR60][R26.64], P5 ;  /* 0x018000001af47fae */ /* 0x000fe8000a92187c */
[----:B------:R-:W-:Y:S04]  /*18900*/  LDGSTS.E [R244+0x1c00], desc[UR60][R34.64], P5 ;  /* 0x01c0000022f47fae */ /* 0x000fe8000a92187c */
[----:B------:R-:W3:Y:S04]  /*18910*/  LDL.64 R8, [R1+0x598] ;  /* 0x0005980001087983 */ /* 0x000ee80000100a00 */
[----:B------:R-:W-:Y:S04]  /*18920*/  LDGSTS.E [R244+0x2000], desc[UR60][R16.64], P5 ;  /* 0x0200000010f47fae */ /* 0x000fe8000a92187c */
[----:B------:R-:W4:Y:S04]  /*18930*/  LDL.64 R34, [R1+0x398] ;  /* 0x0003980001227983 */ /* 0x000f280000100a00 */
[----:B------:R-:W-:Y:S04]  /*18940*/  LDGSTS.E [R244+0x2400], desc[UR60][R20.64], P5 ;  /* 0x0240000014f47fae */ /* 0x000fe8000a92187c */
[----:B------:R-:W4:Y:S04]  /*18950*/  LDL.64 R16, [R1+0x358] ;  /* 0x0003580001107983 */ /* 0x000f280000100a00 */
[----:B------:R-:W4:Y:S04]  /*18960*/  LDL.64 R26, [R1+0x710] ;  /* 0x00071000011a7983 */ /* 0x000f280000100a00 */
[----:B------:R-:W4:Y:S04]  /*18970*/  LDL.64 R20, [R1+0x1d8] ;  /* 0x0001d80001147983 */ /* 0x000f280000100a00 */
[----:B--2---:R-:W-:Y:S04]  /*18980*/  LDGSTS.E [R244+0x2800], desc[UR60][R12.64], P5 ;  /* 0x028000000cf47fae */ /* 0x004fe8000a92187c */
[----:B------:R-:W2:Y:S04]  /*18990*/  LDL.64 R12, [R1+0x750] ;  /* 0x00075000010c7983 */ /* 0x000ea80000100a00 */
[----:B---3--:R-:W-:Y:S04]  /*189a0*/  LDGSTS.E [R244+0x2c00], desc[UR60][R8.64], P5 ;  /* 0x02c0000008f47fae */ /* 0x008fe8000a92187c */
[----:B----4-:R-:W-:Y:S04]  /*189b0*/  LDGSTS.E [R244+0x3000], desc[UR60][R68.64], P5 ;  /* 0x0300000044f47fae */ /* 0x010fe8000a92187c */
[----:B------:R-:W-:Y:S04]  /*189c0*/  LDGSTS.E [R244+0x3400], desc[UR60][R56.64], P5 ;  /* 0x0340000038f47fae */ /* 0x000fe8000a92187c */
[----:B------:R-:W3:Y:S04]  /*189d0*/  LDL.64 R8, [R1+0x6d0] ;  /* 0x0006d00001087983 */ /* 0x000ee80000100a00 */
[----:B------:R-:W-:Y:S04]  /*189e0*/  LDGSTS.E [R244+0x3800], desc[UR60][R66.64], P5 ;  /* 0x0380000042f47fae */ /* 0x000fe8000a92187c */
[----:B------:R-:W-:Y:S04]  /*189f0*/  LDGSTS.E [R244+0x3c00], desc[UR60][R50.64], P5 ;  /* 0x03c0000032f47fae */ /* 0x000fe8000a92187c */
[----:B------:R-:W-:Y:S04]  /*18a00*/  LDGSTS.E [R244+0x4000], desc[UR60][R236.64], P5 ;  /* 0x04000000ecf47fae */ /* 0x000fe8000a92187c */
[----:B------:R-:W-:Y:S04]  /*18a10*/  LDGSTS.E [R244+0x4400], desc[UR60][R44.64], P5 ;  /* 0x044000002cf47fae */ /* 0x000fe8000a92187c */
[----:B------:R-:W-:Y:S04]  /*18a20*/  LDGSTS.E [R244+0x4800], desc[UR60][R46.64], P5 ;  /* 0x048000002ef47fae */ /* 0x000fe8000a92187c */
[----:B------:R-:W-:Y:S04]  /*18a30*/  LDGSTS.E [R244+0x4c00], desc[UR60][R34.64], P5 ;  /* 0x04c0000022f47fae */ /* 0x000fe8000a92187c */
[----:B------:R-:W-:Y:S04]  /*18a40*/  LDGSTS.E [R244+0x5000], desc[UR60][R16.64], P5 ;  /* 0x0500000010f47fae */ /* 0x000fe8000a92187c */
[----:B------:R-:W-:Y:S04]  /*18a50*/  LDGSTS.E [R244+0x5400], desc[UR60][R52.64], P5 ;  /* 0x0540000034f47fae */ /* 0x000fe8000a92187c */
[----:B------:R-:W4:Y:S04]  /*18a60*/  LDL.64 R34, [R1+0x690] ;  /* 0x0006900001227983 */ /* 0x000f280000100a00 */
[----:B------:R-:W4:Y:S04]  /*18a70*/  LDL.64 R16, [R1+0x650] ;  /* 0x0006500001107983 */ /* 0x000f280000100a00 */
        /* <DEDUP_REMOVED lines=15> */
[----:B--2---:R-:W-:Y:S04]  /*18b70*/  LDGSTS.E [R3+0x1080], desc[UR60][R12.64], P5 ;  /* 0x010800000c037fae */ /* 0x004fe8000a92187c */
[----:B------:R-:W2:Y:S04]  /*18b80*/  LDL.64 R68, [R1+0x590] ;  /* 0x0005900001447983 */ /* 0x000ea80000100a00 */
[----:B------:R-:W2:Y:S04]  /*18b90*/  LDL.64 R56, [R1+0x550] ;  /* 0x0005500001387983 */ /* 0x000ea80000100a00 */
[----:B------:R-:W2:Y:S04]  /*18ba0*/  LDL.64 R12, [R1+0x5d0] ;  /* 0x0005d000010c7983 */ /* 0x000ea80000100a00 */
[----:B------:R-:W2:Y:S04]  /*18bb0*/  LDL.64 R66, [R1+0x510] ;  /* 0x0005100001427983 */ /* 0x000ea80000100a00 */
[----:B------:R-:W2:Y:S04]  /*18bc0*/  LDL.64 R50, [R1+0x4d0] ;  /* 0x0004d00001327983 */ /* 0x000ea80000100a00 */
[----:B------:R-:W2:Y:S04]  /*18bd0*/  LDL.64 R236, [R1+0x490] ;  /* 0x0004900001ec7983 */ /* 0x000ea80000100a00 */
[----:B------:R-:W-:Y:S04]  /*18be0*/  LDGSTS.E [R3+0x1480], desc[UR60][R26.64], P5 ;  /* 0x014800001a037fae */ /* 0x000fe8000a92187c */
[----:B------:R-:W2:Y:S04]  /*18bf0*/  LDL.64 R44, [R1+0x450] ;  /* 0x00045000012c7983 */ /* 0x000ea80000100a00 */
        /* <DEDUP_REMOVED lines=16> */
[----:B---3--:R-:W-:Y:S04]  /*18d00*/  LDGSTS.E [R3+0x1880], desc[UR60][R8.64], P5 ;  /* 0x0188000008037fae */ /* 0x008fe8000a92187c */
[----:B------:R-:W3:Y:S04]  /*18d10*/  LDL.64 R8, [R1+0x3d0] ;  /* 0x0003d00001087983 */ /* 0x000ee80000100a00 */
[----:B----4-:R-:W-:Y:S04]  /*18d20*/  LDGSTS.E [R3+0x1c80], desc[UR60][R34.64], P5 ;  /* 0x01c8000022037fae */ /* 0x010fe8000a92187c */
[----:B------:R-:W-:Y:S04]  /*18d30*/  LDGSTS.E [R3+0x2080], desc[UR60][R16.64], P5 ;  /* 0x0208000010037fae */ /* 0x000fe8000a92187c */
[----:B------:R-:W4:Y:S04]  /*18d40*/  LDL.64 R34, [R1+0x390] ;  /* 0x0003900001227983 */ /* 0x000f280000100a00 */
[----:B------:R-:W4:Y:S04]  /*18d50*/  LDL.64 R16, [R1+0x210] ;  /* 0x0002100001107983 */ /* 0x000f280000100a00 */
[----:B------:R-:W-:Y:S04]  /*18d60*/  LDGSTS.E [R3+0x2480], desc[UR60][R20.64], P5 ;  /* 0x0248000014037fae */ /* 0x000fe8000a92187c */
[----:B------:R-:W4:Y:S04]  /*18d70*/  LDL.64 R20, [R1+0x788] ;  /* 0x0007880001147983 */ /* 0x000f280000100a00 */
[----:B--2---:R-:W-:Y:S04]  /*18d80*/  LDGSTS.E [R3+0x2880], desc[UR60][R12.64], P5 ;  /* 0x028800000c037fae */ /* 0x004fe8000a92187c */
[----:B------:R-:W-:Y:S04]  /*18d90*/  LDGSTS.E [R3+0x2c80], desc[UR60][R68.64], P5 ;  /* 0x02c8000044037fae */ /* 0x000fe8000a92187c */
[----:B------:R-:W-:Y:S04]  /*18da0*/  LDGSTS.E [R3+0x3080], desc[UR60][R56.64], P5 ;  /* 0x0308000038037fae */ /* 0x000fe8000a92187c */
[----:B------:R-:W2:Y:S04]  /*18db0*/  LDL.64 R12, [R1+0x708] ;  /* 0x00070800010c7983 */ /* 0x000ea80000100a00 */
[----:B------:R-:W-:Y:S04]  /*18dc0*/  LDGSTS.E [R3+0x3480], desc[UR60][R66.64], P5 ;  /* 0x0348000042037fae */ /* 0x000fe8000a92187c */
[----:B------:R-:W-:Y:S04]  /*18dd0*/  LDGSTS.E [R3+0x3880], desc[UR60][R50.64], P5 ;  /* 0x0388000032037fae */ /* 0x000fe8000a92187c */
[----:B------:R-:W-:Y:S04]  /*18de0*/  LDGSTS.E [R3+0x3c80], desc[UR60][R236.64], P5 ;  /* 0x03c80000ec037fae */ /* 0x000fe8000a92187c */
[----:B------:R-:W-:Y:S04]  /*18df0*/  LDGSTS.E [R3+0x4080], desc[UR60][R44.64], P5 ;  /* 0x040800002c037fae */ /* 0x000fe8000a92187c */
        /* <DEDUP_REMOVED lines=73> */
[----:B------:R-:W-:Y:S04]  /*19290*/  LDGSTS.E [R5+0x4d00], desc[UR60][R52.64], P5 ;  /* 0x04d0000034057fae */ /* 0x000fe8000a92187c */
[----:B------:R-:W-:Y:S04]  /*192a0*/  LDGSTS.E [R5+0x5100], desc[UR60][R40.64], P5 ;  /* 0x0510000028057fae */ /* 0x000fe8000a92187c */
[----:B------:R-:W3:Y:S04]  /*192b0*/  LDL.64 R8, [R1+0x6c0] ;  /* 0x0006c00001087983 */ /* 0x000ee80000100a00 */
[----:B------:R-:W-:Y:S04]  /*192c0*/  LDGSTS.E [R5+0x5500], desc[UR60][R38.64], P5 ;  /* 0x0550000026057fae */ /* 0x000fe8000a92187c */
[----:B------:R-:W-:Y:S04]  /*192d0*/  LDGSTS.E [R5+0x5900], desc[UR60][R48.64], P5 ;  /* 0x0590000030057fae */ /* 0x000fe8000a92187c */
[----:B------:R-:W-:Y:S04]  /*192e0*/  LDGSTS.E [R5+0x5d00], desc[UR60][R36.64], P5 ;  /* 0x05d0000024057fae */ /* 0x000fe8000a92187c */
[----:B------:R-:W3:Y:S04]  /*192f0*/  LDL.64 R52, [R1+0x3c0] ;  /* 0x0003c00001347983 */ /* 0x000ee80000100a00 */
        /* <DEDUP_REMOVED lines=16> */
[----:B------:R-:W4:Y:S04]  /*19400*/  LDL.64 R48, [R1+0x300] ;  /* 0x0003000001307983 */ /* 0x000f280000100a00 */
[----:B------:R-:W4:Y:S04]  /*19410*/  LDL.64 R36, [R1+0x2c0] ;  /* 0x0002c00001247983 */ /* 0x000f280000100a00 */
[----:B------:R-:W4:Y:S04]  /*19420*/  LDL.64 R58, [R1+0x240] ;  /* 0x00024000013a7983 */ /* 0x000f280000100a00 */
        /* <DEDUP_REMOVED lines=34> */
[----:B------:R-:W-:Y:S04]  /*19650*/  LDGSTS.E [R6+0x4980], desc[UR60][R52.64], P5 ;  /* 0x0498000034067fae */ /* 0x000fe8000a92187c */
[----:B------:R-:W-:Y:S04]  /*19660*/  LDGSTS.E [R6+0x4d80], desc[UR60][R40.64], P5 ;  /* 0x04d8000028067fae */ /* 0x000fe8000a92187c */
[----:B------:R-:W2:Y:S04]  /*19670*/  LDL.64 R12, [R1+0x6f8] ;  /* 0x0006f800010c7983 */ /* 0x000ea80000100a00 */
        /* <DEDUP_REMOVED lines=21> */
[----:B----4-:R-:W-:Y:S04]  /*197d0*/  LDGSTS.E [R240+0x600], desc[UR60][R34.64], P5 ;  /* 0x0060000022f07fae */ /* 0x010fe8000a92187c */
[----:B------:R-:W-:Y:S04]  /*197e0*/  LDGSTS.E [R240+0xa00], desc[UR60][R26.64], P5 ;  /* 0x00a000001af07fae */ /* 0x000fe8000a92187c */
[----:B------:R-:W4:Y:S04]  /*197f0*/  LDL.64 R58, [R1+0x278] ;  /* 0x00027800013a7983 */ /* 0x000f280000100a00 */
[----:B------:R-:W4:Y:S04]  /*19800*/  LDL.64 R34, [R1+0x678] ;  /* 0x0006780001227983 */ /* 0x000f280000100a00 */
[----:B------:R-:W4:Y:S04]  /*19810*/  LDL.64 R32, [R1+0x238] ;  /* 0x0002380001207983 */ /* 0x000f280000100a00 */
[----:B------:R-:W4:Y:S04]  /*19820*/  LDL.64 R42, [R1+0x1f8] ;  /* 0x0001f800012a7983 */ /* 0x000f280000100a00 */
[----:B------:R-:W4:Y:S04]  /*19830*/  LDL.64 R28, [R1+0x1b8] ;  /* 0x0001b800011c7983 */ /* 0x000f280000100a00 */
[----:B------:R-:W4:Y:S04]  /*19840*/  LDL.64 R238, [R1+0x178] ;  /* 0x0001780001ee7983 */ /* 0x000f280000100a00 */
[----:B------:R-:W4:Y:S04]  /*19850*/  LDL.64 R22, [R1+0x138] ;  /* 0x0001380001167983 */ /* 0x000f280000100a00 */
        /* <DEDUP_REMOVED lines=8> */
[----:B------:R-:W-:Y:S04]  /*198e0*/  LDGSTS.E [R240+0x1600], desc[UR60][R12.64], P5 ;  /* 0x016000000cf07fae */ /* 0x000fe8000a92187c */
        /* <DEDUP_REMOVED lines=55> */
[----:B------:R-:W3:Y:S04]  /*19c60*/  LDL.64 R8, [R1+0x6b0] ;  /* 0x0006b00001087983 */ /* 0x000ee80000100a00 */
[----:B------:R-:W3:Y:S04]  /*19c70*/  LDL.64 R26, [R1+0x828] ;  /* 0x00082800011a7983 */ /* 0x000ee80000100a00 */
[----:B----4-:R-:W-:Y:S04]  /*19c80*/  LDGSTS.E [R241+0xa80], desc[UR60][R34.64], P5 ;  /* 0x00a8000022f17fae */ /* 0x010fe8000a92187c */
[----:B------:R-:W4:Y:S04]  /*19c90*/  LDL.64 R34, [R1+0x4b0] ;  /* 0x0004b00001227983 */ /* 0x000f280000100a00 */
[----:B------:R-:W-:Y:S04]  /*19ca0*/  LDGSTS.E [R241+0xe80], desc[UR60][R16.64], P5 ;  /* 0x00e8000010f17fae */ /* 0x000fe8000a92187c */
[----:B------:R-:W4:Y:S04]  /*19cb0*/  LDL.64 R16, [R1+0x470] ;  /* 0x0004700001107983 */ /* 0x000f280000100a00 */
[----:B--2---:R-:W-:Y:S04]  /*19cc0*/  LDGSTS.E [R241+0x1280], desc[UR60][R20.64], P5 ;  /* 0x0128000014f17fae */ /* 0x004fe8000a92187c */
[----:B------:R-:W2:Y:S04]  /*19cd0*/  LDL.64 R20, [R1+0x2f0] ;  /* 0x0002f00001147983 */ /* 0x000ea80000100a00 */
[----:B------:R-:W-:Y:S04]  /*19ce0*/  LDGSTS.E [R241+0x1680], desc[UR60][R12.64], P5 ;  /* 0x016800000cf17fae */ /* 0x000fe8000a92187c */
        /* <DEDUP_REMOVED lines=10> */
[----:B------:R-:W3:Y:S04]  /*19d90*/  LDL.64 R68, [R1+0x6a8] ;  /* 0x0006a80001447983 */ /* 0x000ee80000100a00 */
[----:B------:R-:W3:Y:S04]  /*19da0*/  LDL.64 R56, [R1+0x668] ;  /* 0x0006680001387983 */ /* 0x000ee80000100a00 */
[----:B----4-:R-:W-:Y:S04]  /*19db0*/  LDGSTS.E [R241+0x3a80], desc[UR60][R34.64], P5 ;  /* 0x03a8000022f17fae */ /* 0x010fe8000a92187c */
[----:B------:R-:W4:Y:S04]  /*19dc0*/  LDL.64 R66, [R1+0x628] ;  /* 0x0006280001427983 */ /* 0x000f280000100a00 */
[----:B------:R-:W4:Y:S04]  /*19dd0*/  LDL.64 R50, [R1+0x5e8] ;  /* 0x0005e80001327983 */ /* 0x000f280000100a00 */
[----:B------:R-:W4:Y:S04]  /*19de0*/  LDL.64 R34, [R1+0x7a8] ;  /* 0x0007a80001227983 */ /* 0x000f280000100a00 */
[----:B------:R-:W4:Y:S04]  /*19df0*/  LDL.64 R236, [R1+0x5a8] ;  /* 0x0005a80001ec7983 */ /* 0x000f280000100a00 */
[----:B------:R-:W4:Y:S04]  /*19e00*/  LDL.64 R44, [R1+0x568] ;  /* 0x00056800012c7983 */ /* 0x000f280000100a00 */
        /* <DEDUP_REMOVED lines=83> */
[----:B--2---:R-:W-:Y:S04]  /*1a340*/  LDGSTS.E [R242+0x7b00], desc[UR60][R20.64], P5 ;  /* 0x07b0000014f27fae */ /* 0x004fe8000a92187c */
        /* <DEDUP_REMOVED lines=27> */
[----:B------:R-:W2:Y:S04]  /*1a500*/  LDL.LU.64 R68, [R1+0x1610] ;  /* 0x0016100001447983 */ /* 0x000ea80000300a00 */
[----:B------:R-:W2:Y:S04]  /*1a510*/  LDL.LU.64 R56, [R1+0x1608] ;  /* 0x0016080001387983 */ /* 0x000ea80000300a00 */
[----:B------:R-:W-:Y:S04]  /*1a520*/  LDGSTS.E [R243+0x1f80], desc[UR60][R66.64], P5 ;  /* 0x01f8000042f37fae */ /* 0x000fe8000a92187c */
[----:B------:R-:W-:Y:S04]  /*1a530*/  LDGSTS.E [R243+0x2380], desc[UR60][R50.64], P5 ;  /* 0x0238000032f37fae */ /* 0x000fe8000a92187c */
[----:B------:R-:W-:Y:S04]  /*1a540*/  LDGSTS.E [R243+0x2780], desc[UR60][R236.64], P5 ;  /* 0x02780000ecf37fae */ /* 0x000fe8000a92187c */
[----:B------:R-:W2:Y:S04]  /*1a550*/  LDL.LU.64 R66, [R1+0x1600] ;  /* 0x0016000001427983 */ /* 0x000ea80000300a00 */
[----:B------:R-:W2:Y:S04]  /*1a560*/  LDL.LU.64 R50, [R1+0x15f8] ;  /* 0x0015f80001327983 */ /* 0x000ea80000300a00 */
[----:B------:R-:W2:Y:S04]  /*1a570*/  LDL.LU.64 R236, [R1+0x15f0] ;  /* 0x0015f00001ec7983 */ /* 0x000ea80000300a00 */
[----:B------:R-:W-:Y:S04]  /*1a580*/  LDGSTS.E [R243+0x2b80], desc[UR60][R44.64], P5 ;  /* 0x02b800002cf37fae */ /* 0x000fe8000a92187c */
[----:B------:R-:W-:Y:S04]  /*1a590*/  LDGSTS.E [R243+0x2f80], desc[UR60][R46.64], P5 ;  /* 0x02f800002ef37fae */ /* 0x000fe8000a92187c */
[----:B------:R1:W-:Y:S04]  /*1a5a0*/  LDGSTS.E [R243+0x3380], desc[UR60][R12.64], P5 ;  /* 0x033800000cf37fae */ /* 0x0003e8000a92187c */
[----:B------:R-:W2:Y:S04]  /*1a5b0*/  LDL.LU.64 R44, [R1+0x15e8] ;  /* 0x0015e800012c7983 */ /* 0x000ea80000300a00 */
[----:B------:R-:W2:Y:S04]  /*1a5c0*/  LDL.LU.64 R46, [R1+0x15e0] ;  /* 0x0015e000012e7983 */ /* 0x000ea80000300a00 */
[----:B------:R-:W1:Y:S04]  /*1a5d0*/  LDL.LU.64 R12, [R1+0x40] ;  /* 0x00004000010c7983 */ /* 0x000e680000300a00 */
[----:B---3--:R3:W-:Y:S04]  /*1a5e0*/  LDGSTS.E [R243+0x3780], desc[UR60][R8.64], P5 ;  /* 0x0378000008f37fae */ /* 0x0087e8000a92187c */
[----:B------:R-:W-:Y:S04]  /*1a5f0*/  LDGSTS.E [R243+0x3b80], desc[UR60][R52.64], P5 ;  /* 0x03b8000034f37fae */ /* 0x000fe8000a92187c */
[----:B------:R-:W-:Y:S04]  /*1a600*/  LDGSTS.E [R243+0x3f80], desc[UR60][R40.64], P5 ;  /* 0x03f8000028f37fae */ /* 0x000fe8000a92187c */
[----:B------:R-:W3:Y:S04]  /*1a610*/  LDL.LU.64 R8, [R1+0x38] ;  /* 0x0000380001087983 */ /* 0x000ee80000300a00 */
[----:B------:R-:W3:Y:S04]  /*1a620*/  LDL.LU.64 R52, [R1+0x15d8] ;  /* 0x0015d80001347983 */ /* 0x000ee80000300a00 */
[----:B------:R-:W3:Y:S04]  /*1a630*/  LDL.LU.64 R40, [R1+0x15d0] ;  /* 0x0015d00001287983 */ /* 0x000ee80000300a00 */
[----:B------:R-:W-:Y:S04]  /*1a640*/  LDGSTS.E [R243+0x4380], desc[UR60][R38.64], P5 ;  /* 0x0438000026f37fae */ /* 0x000fe8000a92187c */
[----:B------:R-:W-:Y:S04]  /*1a650*/  LDGSTS.E [R243+0x4780], desc[UR60][R48.64], P5 ;  /* 0x0478000030f37fae */ /* 0x000fe8000a92187c */
[----:B------:R-:W-:Y:S04]  /*1a660*/  LDGSTS.E [R243+0x4b80], desc[UR60][R36.64], P5 ;  /* 0x04b8000024f37fae */ /* 0x000fe8000a92187c */
[----:B------:R-:W3:Y:S04]  /*1a670*/  LDL.LU.64 R38, [R1+0x15c8] ;  /* 0x0015c80001267983 */ /* 0x000ee80000300a00 */
[----:B------:R-:W3:Y:S04]  /*1a680*/  LDL.LU.64 R48, [R1+0x15c0] ;  /* 0x0015c00001307983 */ /* 0x000ee80000300a00 */
[----:B------:R-:W3:Y:S04]  /*1a690*/  LDL.LU.64 R36, [R1+0x15b8] ;  /* 0x0015b80001247983 */ /* 0x000ee80000300a00 */
[----:B----4-:R4:W-:Y:S04]  /*1a6a0*/  LDGSTS.E [R243+0x4f80], desc[UR60][R34.64], P5 ;  /* 0x04f8000022f37fae */ /* 0x0109e8000a92187c */
[----:B------:R-:W-:Y:S04]  /*1a6b0*/  LDGSTS.E [R243+0x5380], desc[UR60][R58.64], P5 ;  /* 0x053800003af37fae */ /* 0x000fe8000a92187c */
[----:B------:R-:W-:Y:S04]  /*1a6c0*/  LDGSTS.E [R243+0x5780], desc[UR60][R32.64], P5 ;  /* 0x0578000020f37fae */ /* 0x000fe8000a92187c */
[----:B------:R-:W4:Y:S04]  /*1a6d0*/  LDL.LU.64 R34, [R1+0x30] ;  /* 0x0000300001227983 */ /* 0x000f280000300a00 */
        /* <DEDUP_REMOVED lines=8> */
[----:B------:R-:W4:Y:S04]  /*1a760*/  LDL.LU.64 R58, [R1+0x15b0] ;  /* 0x0015b000013a7983 */ /* 0x000f280000300a00 */
[----:B------:R-:W4:Y:S04]  /*1a770*/  LDL.LU.64 R32, [R1+0x15a8] ;  /* 0x0015a80001207983 */ /* 0x000f280000300a00 */
[----:B------:R-:W4:Y:S04]  /*1a780*/  LDL.LU.64 R42, [R1+0x15a0] ;  /* 0x0015a000012a7983 */ /* 0x000f280000300a00 */
[----:B------:R-:W-:Y:S04]  /*1a790*/  LDGSTS.E [R243+0x7b80], desc[UR60][R16.64], P5 ;  /* 0x07b8000010f37fae */ /* 0x000fe8000a92187c */
[----:B------:R-:W4:Y:S04]  /*1a7a0*/  LDL.LU.64 R28, [R1+0x1598] ;  /* 0x00159800011c7983 */ /* 0x000f280000300a00 */
[----:B------:R-:W4:Y:S04]  /*1a7b0*/  LDL.LU.64 R238, [R1+0x1590] ;  /* 0x0015900001ee7983 */ /* 0x000f280000300a00 */
[----:B------:R-:W4:Y:S04]  /*1a7c0*/  LDL.LU.64 R22, [R1+0x1588] ;  /* 0x0015880001167983 */ /* 0x000f280000300a00 */
[----:B--2---:R2:W-:Y:S04]  /*1a7d0*/  LDGSTS.E [R243+0x7f80], desc[UR60][R20.64], P5 ;  /* 0x07f8000014f37fae */ /* 0x0045e8000a92187c */
[----:B------:R-:W0:Y:S01]  /*1a7e0*/  LDGDEPBAR ;  /* 0x00000000000079af */ /* 0x000e220000000000 */
[----:B------:R-:W-:Y:S06]  /*1a7f0*/  BAR.SYNC.DEFER_BLOCKING 0x0 ;  /* 0x0000000000007b1d */ /* 0x000fec0000010000 */
[----:B------:R-:W2:Y:S04]  /*1a800*/  LDL.LU.64 R24, [R1+0x1580] ;  /* 0x0015800001187983 */ /* 0x000ea80000300a00 */
[----:B------:R-:W2:Y:S04]  /*1a810*/  LDL.LU.64 R54, [R1+0x1578] ;  /* 0x0015780001367983 */ /* 0x000ea80000300a00 */
[----:B------:R-:W2:Y:S04]  /*1a820*/  LDL.LU.64 R18, [R1+0x1570] ;  /* 0x0015700001127983 */ /* 0x000ea80000300a00 */
[----:B------:R-:W2:Y:S04]  /*1a830*/  LDL.LU.64 R26, [R1+0x1568] ;  /* 0x00156800011a7983 */ /* 0x000ea80000300a00 */
[----:B------:R-:W2:Y:S04]  /*1a840*/  LDL.LU.64 R16, [R1+0x1560] ;  /* 0x0015600001107983 */ /* 0x000ea80000300a00 */
[----:B------:R-:W2:Y:S04]  /*1a850*/  LDL.LU.64 R20, [R1+0x1558] ;  /* 0x0015580001147983 */ /* 0x000ea80000300a00 */
[----:B------:R-:W-:Y:S01]  /*1a860*/  @!PT LDS RZ, [RZ] ;  /* 0x00000000fffff984 */ /* 0x000fe20000000800 */
[----:B------:R-:W-:Y:S01]  /*1a870*/  @!PT LDS RZ, [RZ] ;  /* 0x00000000fffff984 */ /* 0x000fe20000000800 */
[----:B------:R-:W-:Y:S01]  /*1a880*/  @!PT LDS RZ, [RZ] ;  /* 0x00000000fffff984 */ /* 0x000fe20000000800 */
[----:B------:R2:W-:Y:S04]  /*1a890*/  LDGSTS.E [R245+0x70000], desc[UR60][R14.64], !P0 ;  /* 0x700000000ef57fae */ /* 0x0005e8000c12187c */
[----:B------:R-:W2:Y:S01]  /*1a8a0*/  LDL.LU.64 R14, [R1+0x1550] ;  /* 0x00155000010e7983 */ /* 0x000ea20000300a00 */
[----:B-1----:R-:W-:-:S05]  /*1a8b0*/  IMAD.WIDE R12, R4, 0x4, R12 ;  /* 0x00000004040c7825 */ /* 0x002fca00078e020c */
[----:B------:R1:W-:Y:S04]  /*1a8c0*/  STL.64 [R1+0x908], R12 ;  /* 0x0009080c01007387 */ /* 0x0003e80000100a00 */
[----:B------:R2:W-:Y:S04]  /*1a8d0*/  LDGSTS.E [R245+0x70004], desc[UR60][R12.64], !P6 ;  /* 0x700040000cf57fae */ /* 0x0005e8000f12187c */
[----:B-1----:R-:W2:Y:S01]  /*1a8e0*/  LDL.LU.64 R12, [R1+0x1548] ;  /* 0x00154800010c7983 */ /* 0x002ea20000300a00 */
[----:B---3--:R-:W-:-:S05]  /*1a8f0*/  IMAD.WIDE R8, R4, 0x4, R8 ;  /* 0x0000000404087825 */ /* 0x008fca00078e0208 */
[----:B------:R1:W-:Y:S04]  /*1a900*/  STL.64 [R1+0x910], R8 ;  /* 0x0009100801007387 */ /* 0x0003e80000100a00 */
[----:B------:R3:W-:Y:S04]  /*1a910*/  LDGSTS.E [R245+0x70008], desc[UR60][R8.64], !P1 ;  /* 0x7000800008f57fae */ /* 0x0007e8000c92187c */
[----:B-1----:R-:W3:Y:S01]  /*1a920*/  LDL.LU.64 R8, [R1+0x1540] ;  /* 0x0015400001087983 */ /* 0x002ee20000300a00 */
[----:B----4-:R-:W-:-:S05]  /*1a930*/  IMAD.WIDE R34, R4, 0x4, R34 ;  /* 0x0000000404227825 */ /* 0x010fca00078e0222 */
[----:B------:R1:W-:Y:S04]  /*1a940*/  STL.64 [R1+0x918], R34 ;  /* 0x0009182201007387 */ /* 0x0003e80000100a00 */
[----:B------:R-:W-:Y:S04]  /*1a950*/  LDGSTS.E [R245+0x7000c], desc[UR60][R34.64], !P4 ;  /* 0x7000c00022f57fae */ /* 0x000fe8000e12187c */
[----:B-1----:R-:W4:Y:S01]  /*1a960*/  LDL.LU.64 R34, [R1+0x1538] ;  /* 0x0015380001227983 */ /* 0x002f220000300a00 */
[----:B------:R-:W-:-:S04]  /*1a970*/  IADD3 R2, R2, -0xa1, RZ ;  /* 0xffffff5f02027810 */ /* 0x000fc80007ffe0ff */
[----:B------:R-:W-:Y:S02]  /*1a980*/  ISETP.GE.U32.AND P0, PT, R2, 0x7ffffee0, PT ;  /* 0x7ffffee00200780c */ /* 0x000fe40003f06070 */
[----:B------:R-:W1:Y:S01]  /*1a990*/  LDC R2, c[0x0][0x230] ;  /* 0x00008c00ff027b82 */ /* 0x000e620000000800 */
[----:B------:R-:W-:-:S04]  /*1a9a0*/  IADD3 R252, R252, -0x86, RZ ;  /* 0xffffff7afcfc7810 */ /* 0x000fc80007ffe0ff */
[----:B------:R-:W-:-:S03]  /*1a9b0*/  ISETP.GE.U32.AND P5, PT, R252, 0x7ffffefb, PT ;  /* 0x7ffffefbfc00780c */ /* 0x000fc60003fa6070 */
[----:B------:R-:W1:Y:S02]  /*1a9c0*/  LDC R252, c[0x0][0x230] ;  /* 0x00008c00fffc7b82 */ /* 0x000e640000000800 */
[----:B-1----:R-:W-:-:S05]  /*1a9d0*/  VIADD R2, R2, 0xffffff5d ;  /* 0xffffff5d02027836 */ /* 0x002fca0000000000 */
[----:B------:R-:W-:Y:S01]  /*1a9e0*/  ISETP.GE.U32.AND P1, PT, R2, 0x7ffffede, PT ;  /* 0x7ffffede0200780c */ /* 0x000fe20003f26070 */
[----:B------:R-:W-:Y:S02]  /*1a9f0*/  VIADD R2, R30, 0xffffff3f ;  /* 0xffffff3f1e027836 */ /* 0x000fe40000000000 */
[----:B------:R-:W-:Y:S01]  /*1aa00*/  VIADD R252, R252, 0xffffff5e ;  /* 0xffffff5efcfc7836 */ /* 0x000fe20000000000 */
[----:B------:R-:W1:Y:S04]  /*1aa10*/  LDC R30, c[0x0][0x230] ;  /* 0x00008c00ff1e7b82 */ /* 0x000e680000000800 */
[----:B------:R-:W-:Y:S01]  /*1aa20*/  ISETP.GE.U32.AND P6, PT, R252, 0x7ffffedf, PT ;  /* 0x7ffffedffc00780c */ /* 0x000fe20003fc6070 */
[----:B------:R-:W-:-:S03]  /*1aa30*/  VIADD R252, R31, 0xffffff5c ;  /* 0xffffff5c1ffc7836 */ /* 0x000fc60000000000 */
[----:B------:R-:W1:Y:S02]  /*1aa40*/  LDC R31, c[0x0][0x230] ;  /* 0x00008c00ff1f7b82 */ /* 0x000e640000000800 */
[----:B------:R-:W-:-:S06]  /*1aa50*/  ISETP.GE.U32.AND P4, PT, R252, 0x7ffffedd, PT ;  /* 0x7ffffeddfc00780c */ /* 0x000fcc0003f86070 */
[----:B------:R-:W1:Y:S01]  /*1aa60*/  LDC R252, c[0x0][0x230] ;  /* 0x00008c00fffc7b82 */ /* 0x000e620000000800 */
[----:B--2---:R-:W-:-:S04]  /*1aa70*/  IMAD.WIDE R20, R4, 0x4, R20 ;  /* 0x0000000404147825 */ /* 0x004fc800078e0214 */
[----:B------:R-:W-:-:S04]  /*1aa80*/  IMAD.WIDE R14, R4, 0x4, R14 ;  /* 0x00000004040e7825 */ /* 0x000fc800078e020e */
[----:B------:R-:W-:-:S04]  /*1aa90*/  IMAD.WIDE R12, R4, 0x4, R12 ;  /* 0x00000004040c7825 */ /* 0x000fc800078e020c */
[----:B---3--:R-:W-:-:S05]  /*1aaa0*/  IMAD.WIDE R8, R4, 0x4, R8 ;  /* 0x0000000404087825 */ /* 0x008fca00078e0208 */
[----:B------:R2:W-:Y:S04]  /*1aab0*/  STL.64 [R1+0x9f0], R8 ;  /* 0x0009f00801007387 */ /* 0x0005e80000100a00 */
[----:B------:R2:W-:Y:S02]  /*1aac0*/  LDGSTS.E [R245+0x74000], desc[UR60][R8.64], !P0 ;  /* 0x7400000008f57fae */ /* 0x0005e4000c12187c */
[----:B--2---:R-:W2:Y:S08]  /*1aad0*/  LDC R8, c[0x0][0x230] ;  /* 0x00008c00ff087b82 */ /* 0x004eb00000000800 */
[----:B------:R-:W3:Y:S01]  /*1aae0*/  LDC R9, c[0x0][0x230] ;  /* 0x00008c00ff097b82 */ /* 0x000ee20000000800 */
[----:B------:R-:W-:Y:S01]  /*1aaf0*/  ISETP.GE.U32.AND P0, PT, R2, 0x7ffffec0, PT ;  /* 0x7ffffec00200780c */ /* 0x000fe20003f06070 */
[----:B--2---:R-:W-:-:S02]  /*1ab00*/  VIADD R2, R8, 0xffffff3e ;  /* 0xffffff3e08027836 */ /* 0x004fc40000000000 */
[----:B---3--:R-:W-:-:S04]  /*1ab10*/  VIADD R8, R9, 0xffffff3d ;  /* 0xffffff3d09087836 */ /* 0x008fc80000000000 */
[----:B------:R-:W2:Y:S01]  /*1ab20*/  LDC R9, c[0x0][0x230] ;  /* 0x00008c00ff097b82 */ /* 0x000ea20000000800 */
[----:B----4-:R-:W-:-:S05]  /*1ab30*/  IMAD.WIDE R34, R4, 0x4, R34 ;  /* 0x0000000404227825 */ /* 0x010fca00078e0222 */
[----:B------:R3:W-:Y:S04]  /*1ab40*/  STL.64 [R1+0x9f8], R34 ;  /* 0x0009f82201007387 */ /* 0x0007e80000100a00 */
[----:B------:R3:W-:Y:S01]  /*1ab50*/  LDGSTS.E [R245+0x74004], desc[UR60][R34.64], !P6 ;  /* 0x7400400022f57fae */ /* 0x0007e2000f12187c */
[----:B------:R-:W-:-:S03]  /*1ab60*/  ISETP.GE.U32.AND P6, PT, R2, 0x7ffffebf, PT ;  /* 0x7ffffebf0200780c */ /* 0x000fc60003fc6070 */
[----:B------:R4:W-:Y:S04]  /*1ab70*/  STL.64 [R1+0xa00], R12 ;  /* 0x000a000c01007387 */ /* 0x0009e80000100a00 */
[----:B------:R4:W-:Y:S01]  /*1ab80*/  LDGSTS.E [R245+0x74008], desc[UR60][R12.64], !P1 ;  /* 0x740080000cf57fae */ /* 0x0009e2000c92187c */
[----:B---3--:R-:W3:Y:S01]  /*1ab90*/  LDC R35, c[0x0][0x230] ;  /* 0x00008c00ff237b82 */ /* 0x008ee20000000800 */
[----:B--2---:R-:W-:Y:S02]  /*1aba0*/  VIADD R2, R9, 0xffffff3c ;  /* 0xffffff3c09027836 */ /* 0x004fe40000000000 */
[----:B------:R2:W-:Y:S01]  /*1abb0*/  STL.64 [R1+0xa08], R14 ;  /* 0x000a080e01007387 */ /* 0x0005e20000100a00 */
[----:B------:R-:W-:-:S03]  /*1abc0*/  ISETP.GE.U32.AND P1, PT, R8, 0x7ffffebe, PT ;  /* 0x7ffffebe0800780c */ /* 0x000fc60003f26070 */
[----:B------:R2:W-:Y:S01]  /*1abd0*/  LDGSTS.E [R245+0x7400c], desc[UR60][R14.64], !P4 ;  /* 0x7400c0000ef57fae */ /* 0x0005e2000e12187c */
[----:B------:R-:W-:Y:S01]  /*1abe0*/  ISETP.GE.U32.AND P4, PT, R2, 0x7ffffebd, PT ;  /* 0x7ffffebd0200780c */ /* 0x000fe20003f86070 */
[----:B----4-:R-:W4:Y:S01]  /*1abf0*/  LDC R12, c[0x0][0x230] ;  /* 0x00008c00ff0c7b82 */ /* 0x010f220000000800 */
[----:B-1----:R-:W-:Y:S01]  /*1ac00*/  IADD3 R2, R31, -0xe1, RZ ;  /* 0xffffff1f1f027810 */ /* 0x002fe20007ffe0ff */
[----:B------:R1:W-:Y:S06]  /*1ac10*/  LDGSTS.E [R245+0x78000], desc[UR60][R20.64], !P0 ;  /* 0x7800000014f57fae */ /* 0x0003ec000c12187c */
[----:B------:R-:W4:Y:S01]  /*1ac20*/  LDC R9, c[0x0][0x230] ;  /* 0x00008c00ff097b82 */ /* 0x000f220000000800 */
[----:B--2---:R-:W-:Y:S01]  /*1ac30*/  IMAD.WIDE R14, R4, 0x4, R16 ;  /* 0x00000004040e7825 */ /* 0x004fe200078e0210 */
[----:B------:R1:W-:Y:S04]  /*1ac40*/  STL.64 [R1+0xaf0], R20 ;  /* 0x000af01401007387 */ /* 0x0003e80000100a00 */
[----:B------:R2:W-:Y:S01]  /*1ac50*/  LDGSTS.E [R245+0x78004], desc[UR60][R14.64], !P6 ;  /* 0x780040000ef57fae */ /* 0x0005e2000f12187c */
[----:B------:R-:W-:Y:S01]  /*1ac60*/  ISETP.GE.U32.AND P6, PT, R2, 0x7ffffea0, PT ;  /* 0x7ffffea00200780c */ /* 0x000fe20003fc6070 */
[C---:B------:R-:W-:Y:S01]  /*1ac70*/  IMAD.WIDE R16, R4.reuse, 0x4, R18 ;  /* 0x0000000404107825 */ /* 0x040fe200078e0212 */
[----:B------:R-:W4:Y:S01]  /*1ac80*/  LDC R13, c[0x0][0x230] ;  /* 0x00008c00ff0d7b82 */ /* 0x000f220000000800 */
[----:B------:R2:W-:Y:S02]  /*1ac90*/  STL.64 [R1+0xaf8], R14 ;  /* 0x000af80e01007387 */ /* 0x0005e40000100a00 */
[----:B-1----:R-:W-:-:S04]  /*1aca0*/  IMAD.WIDE R20, R4, 0x4, R26 ;  /* 0x0000000404147825 */ /* 0x002fc800078e021a */
[----:B------:R-:W-:Y:S01]  /*1acb0*/  VIADD R2, R30, 0xffffff1d ;  /* 0xffffff1d1e027836 */ /* 0x000fe20000000000 */
[----:B------:R1:W-:Y:S01]  /*1acc0*/  STL.64 [R1+0xb00], R20 ;  /* 0x000b001401007387 */ /* 0x0003e20000100a00 */
[----:B------:R-:W-:Y:S01]  /*1acd0*/  IMAD.WIDE R30, R4, 0x4, R54 ;  /* 0x00000004041e7825 */ /* 0x000fe200078e0236 */
[----:B--2---:R-:W2:Y:S02]  /*1ace0*/  LDC R15, c[0x0][0x230] ;  /* 0x00008c00ff0f7b82 */ /* 0x004ea40000000800 */
[----:B------:R-:W-:Y:S01]  /*1acf0*/  LDGSTS.E [R245+0x78008], desc[UR60][R20.64], !P1 ;  /* 0x7800800014f57fae */ /* 0x000fe2000c92187c */
[----:B---3--:R-:W-:-:S03]  /*1ad00*/  VIADD R8, R35, 0xffffff79 ;  /* 0xffffff7923087836 */ /* 0x008fc60000000000 */
[----:B------:R3:W-:Y:S02]  /*1ad10*/  STL.64 [R1+0xb08], R16 ;  /* 0x000b081001007387 */ /* 0x0007e40000100a00 */
[----:B------:R-:W2:Y:S02]  /*1ad20*/  LDC R14, c[0x0][0x230] ;  /* 0x00008c00ff0e7b82 */ /* 0x000ea40000000800 */
[----:B------:R3:W-:Y:S04]  /*1ad30*/  LDGSTS.E [R245+0x7800c], desc[UR60][R16.64], !P4 ;  /* 0x7800c00010f57fae */ /* 0x0007e8000e12187c */
[----:B-1----:R-:W2:Y:S04]  /*1ad40*/  LDL.LU.64 R20, [R1+0x20] ;  /* 0x0000200001147983 */ /* 0x002ea80000300a00 */
[----:B------:R-:W2:Y:S04]  /*1ad50*/  LDL.LU.64 R26, [R1+0x18] ;  /* 0x00001800011a7983 */ /* 0x000ea80000300a00 */
[----:B------:R-:W2:Y:S01]  /*1ad60*/  LDL.LU.64 R34, [R1+0x10] ;  /* 0x0000100001227983 */ /* 0x000ea20000300a00 */
[----:B------:R-:W-:Y:S01]  /*1ad70*/  ISETP.GE.U32.AND P0, PT, R8, 0x7ffffefa, PT ;  /* 0x7ffffefa0800780c */ /* 0x000fe20003f06070 */
[----:B---3--:R-:W1:Y:S02]  /*1ad80*/  LDC R16, c[0x0][0x230] ;  /* 0x00008c00ff107b82 */ /* 0x008e640000000800 */
[----:B------:R-:W3:Y:S04]  /*1ad90*/  LDL.LU.64 R54, [R1+0x28] ;  /* 0x0000280001367983 */ /* 0x000ee80000300a00 */
[----:B------:R4:W-:Y:S02]  /*1ada0*/  STL.64 [R1+0xc08], R30 ;  /* 0x000c081e01007387 */ /* 0x0009e40000100a00 */
[----:B------:R-:W1:Y:S02]  /*1adb0*/  LDC R17, c[0x0][0x230] ;  /* 0x00008c00ff117b82 */ /* 0x000e640000000800 */
[----:B------:R-:W-:Y:S04]  /*1adc0*/  LDGSTS.E [R245+0x7c000], desc[UR60][R30.64], !P6 ;  /* 0x7c0000001ef57fae */ /* 0x000fe8000f12187c */
[----:B----4-:R-:W4:Y:S01]  /*1add0*/  LDL.LU.64 R30, [R1+0x1530] ;  /* 0x00153000011e7983 */ /* 0x010f220000300a00 */
[----:B------:R-:W-:Y:S01]  /*1ade0*/  VIADD R8, R252, 0xffffff1e ;  /* 0xffffff1efc087836 */ /* 0x000fe20000000000 */
[----:B------:R-:W-:Y:S01]  /*1adf0*/  ISETP.GE.U32.AND P4, PT, R2, 0x7ffffe9e, PT ;  /* 0x7ffffe9e0200780c */ /* 0x000fe20003f86070 */
[----:B------:R-:W-:-:S02]  /*1ae00*/  VIADD R2, R12, 0xffffff1c ;  /* 0xffffff1c0c027836 */ /* 0x000fc40000000000 */
[----:B------:R-:W-:Y:S01]  /*1ae10*/  IMAD.WIDE R24, R4, 0x4, R24 ;  /* 0x0000000404187825 */ /* 0x000fe200078e0218 */
[----:B------:R-:W-:Y:S01]  /*1ae20*/  ISETP.GE.U32.AND P1, PT, R8, 0x7ffffe9f, PT ;  /* 0x7ffffe9f0800780c */ /* 0x000fe20003f26070 */
[----:B------:R-:W1:Y:S02]  /*1ae30*/  LDC R12, c[0x0][0x230] ;  /* 0x00008c00ff0c7b82 */ /* 0x000e640000000800 */
[----:B------:R-:W-:Y:S01]  /*1ae40*/  VIADD R8, R9, 0xffffff78 ;  /* 0xffffff7809087836 */ /* 0x000fe20000000000 */
[----:B------:R-:W-:Y:S01]  /*1ae50*/  ISETP.GE.U32.AND P6, PT, R2, 0x7ffffe9d, PT ;  /* 0x7ffffe9d0200780c */ /* 0x000fe20003fc6070 */
[----:B------:R-:W-:-:S04]  /*1ae60*/  IMAD.WIDE R18, R4, 0x4, R22 ;  /* 0x0000000404127825 */ /* 0x000fc800078e0216 */
[----:B------:R-:W1:Y:S01]  /*1ae70*/  LDC R9, c[0x0][0x230] ;  /* 0x00008c00ff097b82 */ /* 0x000e620000000800 */
[----:B------:R-:W-:Y:S01]  /*1ae80*/  VIADD R2, R13, 0xffffff77 ;  /* 0xffffff770d027836 */ /* 0x000fe20000000000 */
[----:B------:R2:W-:Y:S04]  /*1ae90*/  STL.64 [R1+0xc10], R24 ;  /* 0x000c101801007387 */ /* 0x0005e80000100a00 */
[----:B------:R2:W-:Y:S02]  /*1aea0*/  LDGSTS.E [R245+0x7c004], desc[UR60][R24.64], !P1 ;  /* 0x7c00400018f57fae */ /* 0x0005e4000c92187c */
[----:B------:R-:W1:Y:S01]  /*1aeb0*/  LDC R13, c[0x0][0x230] ;  /* 0x00008c00ff0d7b82 */ /* 0x000e620000000800 */
[----:B------:R-:W-:Y:S01]  /*1aec0*/  ISETP.GE.U32.AND P1, PT, R8, 0x7ffffef9, PT ;  /* 0x7ffffef90800780c */ /* 0x000fe20003f26070 */
[----:B------:R4:W-:Y:S01]  /*1aed0*/  STL.64 [R1+0xc18], R18 ;  /* 0x000c181201007387 */ /* 0x0009e20000100a00 */
[----:B--2---:R-:W-:-:S03]  /*1aee0*/  VIADD R8, R15, 0xffffff76 ;  /* 0xffffff760f087836 */ /* 0x004fc60000000000 */
[----:B------:R4:W-:Y:S01]  /*1aef0*/  LDGSTS.E [R245+0x7c008], desc[UR60][R18.64], !P4 ;  /* 0x7c00800012f57fae */ /* 0x0009e2000e12187c */
[----:B------:R-:W-:Y:S01]  /*1af00*/  ISETP.GE.U32.AND P4, PT, R2, 0x7ffffef8, PT ;  /* 0x7ffffef80200780c */ /* 0x000fe20003f86070 */
[----:B------:R-:W-:Y:S01]  /*1af10*/  VIADD R2, R14, 0xffffff5b ;  /* 0xffffff5b0e027836 */ /* 0x000fe20000000000 */
[----:B------:R-:W2:Y:S01]  /*1af20*/  LDC R15, c[0x0][0x230] ;  /* 0x00008c00ff0f7b82 */ /* 0x000ea20000000800 */
[----:B------:R-:W-:-:S07]  /*1af30*/  IMAD.WIDE R24, R4, 0x4, R238 ;  /* 0x0000000404187825 */ /* 0x000fce00078e02ee */
[----:B------:R-:W2:Y:S01]  /*1af40*/  LDC R14, c[0x0][0x230] ;  /* 0x00008c00ff0e7b82 */ /* 0x000ea20000000800 */
[----:B------:R-:W-:-:S04]  /*1af50*/  IMAD.WIDE R20, R4, 0x4, R20 ;  /* 0x0000000404147825 */ /* 0x000fc800078e0214 */
[----:B---3--:R-:W-:-:S04]  /*1af60*/  IMAD.WIDE R22, R4, 0x4, R54 ;  /* 0x0000000404167825 */ /* 0x008fc800078e0236 */
[----:B----4-:R-:W-:-:S05]  /*1af70*/  IMAD.WIDE R18, R4, 0x4, R30 ;  /* 0x0000000404127825 */ /* 0x010fca00078e021e */
[----:B------:R3:W-:Y:S01]  /*1af80*/  LDGSTS.E [R245+0x7c00c], desc[UR60][R18.64], !P6 ;  /* 0x7c00c00012f57fae */ /* 0x0007e2000f12187c */
[----:B------:R-:W-:Y:S01]  /*1af90*/  ISETP.GE.U32.AND P6, PT, R8, 0x7ffffef7, PT ;  /* 0x7ffffef70800780c */ /* 0x000fe20003fc6070 */
[----:B-1----:R-:W-:Y:S02]  /*1afa0*/  VIADD R8, R16, 0xffffff5a ;  /* 0xffffff5a10087836 */ /* 0x002fe40000000000 */
[----:B------:R3:W-:Y:S01]  /*1afb0*/  STL.64 [R1+0xc20], R18 ;  /* 0x000c201201007387 */ /* 0x0007e20000100a00 */
[----:B------:R-:W1:Y:S03]  /*1afc0*/  LDC R16, c[0x0][0x230] ;  /* 0x00008c00ff107b82 */ /* 0x000e660000000800 */
[----:B------:R-:W-:Y:S01]  /*1afd0*/  LDGSTS.E [R246+0x70000], desc[UR60][R22.64], !P2 ;  /* 0x7000000016f67fae */ /* 0x000fe2000d12187c */
[----:B------:R-:W-:Y:S02]  /*1afe0*/  ISETP.GE.U32.AND P2, PT, R2, 0x7ffffedc, PT ;  /* 0x7ffffedc0200780c */ /* 0x000fe40003f46070 */
[----:B------:R-:W-:Y:S01]  /*1aff0*/  IADD3 R2, R17, -0xa7, RZ ;  /* 0xffffff5911027810 */ /* 0x000fe20007ffe0ff */
[----:B------:R4:W-:Y:S01]  /*1b000*/  LDGSTS.E [R246+0x70004], desc[UR60][R20.64], !P5 ;  /* 0x7000400014f67fae */ /* 0x0009e2000e92187c */
[----:B---3--:R-:W-:Y:S01]  /*1b010*/  IMAD.WIDE R18, R4, 0x4, R26 ;  /* 0x0000000404127825 */ /* 0x008fe200078e021a */
[----:B------:R-:W-:-:S02]  /*1b020*/  ISETP.GE.U32.AND P5, PT, R8, 0x7ffffedb, PT ;  /* 0x7ffffedb0800780c */ /* 0x000fc40003fa6070 */
[----:B------:R4:W-:Y:S01]  /*1b030*/  STL.64 [R1+0x8c8], R20 ;  /* 0x0008c81401007387 */ /* 0x0009e20000100a00 */
[----:B------:R-:W3:Y:S01]  /*1b040*/  LDC R17, c[0x0][0x230] ;  /* 0x00008c00ff117b82 */ /* 0x000ee20000000800 */
[----:B------:R-:W-:Y:S02]  /*1b050*/  IMAD.WIDE R26, R4, 0x4, R34 ;  /* 0x00000004041a7825 */ /* 0x000fe400078e0222 */
[----:B------:R2:W-:Y:S01]  /*1b060*/  LDGSTS.E [R246+0x70008], desc[UR60][R18.64], !P0 ;  /* 0x7000800012f67fae */ /* 0x0005e2000c12187c */
[----:B------:R-:W-:Y:S01]  /*1b070*/  ISETP.GE.U32.AND P0, PT, R2, 0x7ffffeda, PT ;  /* 0x7ffffeda0200780c */ /* 0x000fe20003f06070 */
[----:B------:R-:W-:Y:S02]  /*1b080*/  VIADD R2, R9, 0xffffff58 ;  /* 0xffffff5809027836 */ /* 0x000fe40000000000 */
[----:B------:R-:W-:Y:S01]  /*1b090*/  LDGSTS.E [R246+0x7000c], desc[UR60][R26.64], !P1 ;  /* 0x7000c0001af67fae */ /* 0x000fe2000c92187c */
[----:B------:R-:W-:Y:S01]  /*1b0a0*/  VIADD R8, R12, 0xffffff3b ;  /* 0xffffff3b0c087836 */ /* 0x000fe20000000000 */
[----:B------:R-:W3:Y:S01]  /*1b0b0*/  LDC R9, c[0x0][0x230] ;  /* 0x00008c00ff097b82 */ /* 0x000ee20000000800 */
[----:B------:R-:W-:Y:S01]  /*1b0c0*/  ISETP.GE.U32.AND P1, PT, R2, 0x7ffffed9, PT ;  /* 0x7ffffed90200780c */ /* 0x000fe20003f26070 */
[----:B----4-:R-:W-:Y:S01]  /*1b0d0*/  IMAD.WIDE R20, R4, 0x4, R28 ;  /* 0x0000000404147825 */ /* 0x010fe200078e021c */
[----:B------:R2:W-:Y:S03]  /*1b0e0*/  STL.64 [R1+0x8d0], R18 ;  /* 0x0008d01201007387 */ /* 0x0005e60000100a00 */
[----:B------:R-:W-:Y:S01]  /*1b0f0*/  VIADD R2, R13, 0xffffff3a ;  /* 0xffffff3a0d027836 */ /* 0x000fe20000000000 */
[----:B------:R4:W-:Y:S01]  /*1b100*/  LDGSTS.E [R246+0x74000], desc[UR60][R24.64], !P2 ;  /* 0x7400000018f67fae */ /* 0x0009e2000d12187c */
[----:B------:R-:W-:Y:S01]  /*1b110*/  ISETP.GE.U32.AND P2, PT, R8, 0x7ffffebc, PT ;  /* 0x7ffffebc0800780c */ /* 0x000fe20003f46070 */
[----:B------:R-:W3:Y:S02]  /*1b120*/  LDC R12, c[0x0][0x230] ;  /* 0x00008c00ff0c7b82 */ /* 0x000ee40000000800 */
[----:B------:R-:W-:Y:S04]  /*1b130*/  STL.64 [R1+0x8d8], R26 ;  /* 0x0008d81a01007387 */ /* 0x000fe80000100a00 */
[----:B------:R1:W-:Y:S01]  /*1b140*/  LDGSTS.E [R246+0x74004], desc[UR60][R20.64], !P5 ;  /* 0x7400400014f67fae */ /* 0x0003e2000e92187c */
[----:B------:R-:W-:Y:S01]  /*1b150*/  ISETP.GE.U32.AND P5, PT, R2, 0x7ffffebb, PT ;  /* 0x7ffffebb0200780c */ /* 0x000fe20003fa6070 */
[----:B--2---:R-:W2:Y:S02]  /*1b160*/  LDC R18, c[0x0][0x230] ;  /* 0x00008c00ff127b82 */ /* 0x004ea40000000800 */
[----:B------:R4:W-:Y:S04]  /*1b170*/  STL.64 [R1+0x9b8], R24 ;  /* 0x0009b81801007387 */ /* 0x0009e80000100a00 */
[----:B------:R1:W-:Y:S02]  /*1b180*/  STL.64 [R1+0x9c0], R20 ;  /* 0x0009c01401007387 */ /* 0x0003e40000100a00 */
[----:B------:R-:W3:Y:S01]  /*1b190*/  LDC R13, c[0x0][0x230] ;  /* 0x00008c00ff0d7b82 */ /* 0x000ee20000000800 */
[----:B----4-:R-:W-:-:S04]  /*1b1a0*/  IMAD.WIDE R24, R4, 0x4, R42 ;  /* 0x0000000404187825 */ /* 0x010fc800078e022a */
[C---:B-1----:R-:W-:Y:S01]  /*1b1b0*/  IMAD.WIDE R20, R4.reuse, 0x4, R32 ;  /* 0x0000000404147825 */ /* 0x042fe200078e0220 */
[----:B------:R1:W-:Y:S04]  /*1b1c0*/  STL.64 [R1+0x9c8], R24 ;  /* 0x0009c81801007387 */ /* 0x0003e80000100a00 */
[----:B------:R1:W-:Y:S04]  /*1b1d0*/  LDGSTS.E [R246+0x74008], desc[UR60][R24.64], !P0 ;  /* 0x7400800018f67fae */ /* 0x0003e8000c12187c */
[----:B------:R4:W-:Y:S04]  /*1b1e0*/  STL.64 [R1+0x9d0], R20 ;  /* 0x0009d01401007387 */ /* 0x0009e80000100a00 */
[----:B------:R4:W-:Y:S01]  /*1b1f0*/  LDGSTS.E [R246+0x7400c], desc[UR60][R20.64], !P1 ;  /* 0x7400c00014f67fae */ /* 0x0009e2000c92187c */
[----:B-1----:R-:W-:-:S04]  /*1b200*/  IMAD.WIDE R24, R4, 0x4, R58 ;  /* 0x0000000404187825 */ /* 0x002fc800078e023a */
[----:B----4-:R-:W-:Y:S01]  /*1b210*/  IMAD.WIDE R20, R4, 0x4, R36 ;  /* 0x0000000404147825 */ /* 0x010fe200078e0224 */
[----:B------:R-:W-:Y:S04]  /*1b220*/  STL.64 [R1+0xab0], R24 ;  /* 0x000ab01801007387 */ /* 0x000fe80000100a00 */
[----:B------:R1:W-:Y:S04]  /*1b230*/  LDGSTS.E [R246+0x78000], desc[UR60][R24.64], !P2 ;  /* 0x7800000018f67fae */ /* 0x0003e8000d12187c */
[----:B------:R4:W-:Y:S04]  /*1b240*/  STL.64 [R1+0xab8], R20 ;  /* 0x000ab81401007387 */ /* 0x0009e80000100a00 */
[----:B------:R-:W-:Y:S04]  /*1b250*/  LDGSTS.E [R246+0x78004], desc[UR60][R20.64], !P5 ;  /* 0x7800400014f67fae */ /* 0x000fe8000e92187c */
[----:B----4-:R-:W4:Y:S04]  /*1b260*/  LDL.LU.64 R20, [R1+0x8] ;  /* 0x0000080001147983 */ /* 0x010f280000300a00 */
[----:B------:R-:W4:Y:S01]  /*1b270*/  LDL.LU.64 R34, [R1] ;  /* 0x0000000001227983 */ /* 0x000f220000300a00 */
[----:B------:R-:W-:-:S02]  /*1b280*/  VIADD R8, R15, 0xffffff75 ;  /* 0xffffff750f087836 */ /* 0x000fc40000000000 */
[----:B------:R-:W-:Y:S01]  /*1b290*/  VIADD R2, R14, 0xffffff39 ;  /* 0xffffff390e027836 */ /* 0x000fe20000000000 */
[----:B------:R-:W4:Y:S02]  /*1b2a0*/  LDC R15, c[0x0][0x230] ;  /* 0x00008c00ff0f7b82 */ /* 0x000f240000000800 */
[----:B------:R-:W-:Y:S01]  /*1b2b0*/  ISETP.GE.U32.AND P0, PT, R8, 0x7ffffef6, PT ;  /* 0x7ffffef60800780c */ /* 0x000fe20003f06070 */
[----:B------:R-:W-:Y:S01]  /*1b2c0*/  VIADD R8, R16, 0xffffff38 ;  /* 0xffffff3810087836 */ /* 0x000fe20000000000 */
[----:B------:R-:W-:Y:S01]  /*1b2d0*/  ISETP.GE.U32.AND P1, PT, R2, 0x7ffffeba, PT ;  /* 0x7ffffeba0200780c */ /* 0x000fe20003f26070 */
[----:B--2---:R-:W-:-:S03]  /*1b2e0*/  VIADD R2, R18, 0xffffff1b ;  /* 0xffffff1b12027836 */ /* 0x004fc60000000000 */
[----:B------:R-:W2:Y:S01]  /*1b2f0*/  LDC R14, c[0x0][0x230] ;  /* 0x00008c00ff0e7b82 */ /* 0x000ea20000000800 */
[----:B------:R-:W-:Y:S02]  /*1b300*/  ISETP.GE.U32.AND P2, PT, R8, 0x7ffffeb9, PT ;  /* 0x7ffffeb90800780c */ /* 0x000fe40003f46070 */
[----:B------:R-:W-:Y:S01]  /*1b310*/  ISETP.GE.U32.AND P5, PT, R2, 0x7ffffe9c, PT ;  /* 0x7ffffe9c0200780c */ /* 0x000fe20003fa6070 */
[----:B------:R-:W-:-:S04]  /*1b320*/  IMAD.WIDE R28, R4, 0x4, R48 ;  /* 0x00000004041c7825 */ /* 0x000fc800078e0230 */
[----:B------:R-:W2:Y:S01]  /*1b330*/  LDC R18, c[0x0][0x230] ;  /* 0x00008c00ff127b82 */ /* 0x000ea20000000800 */
[----:B---3--:R-:W-:Y:S02]  /*1b340*/  VIADD R2, R9, 0xffffff1a ;  /* 0xffffff1a09027836 */ /* 0x008fe40000000000 */
[----:B------:R-:W-:Y:S01]  /*1b350*/  IMAD.WIDE R26, R4, 0x4, R38 ;  /* 0x00000004041a7825 */ /* 0x000fe200078e0226 */
[----:B------:R-:W-:Y:S01]  /*1b360*/  IADD3 R8, R12, -0xe7, RZ ;  /* 0xffffff190c087810 */ /* 0x000fe20007ffe0ff */
[----:B------:R-:W-:Y:S03]  /*1b370*/  LDGSTS.E [R246+0x78008], desc[UR60][R28.64], !P1 ;  /* 0x780080001cf67fae */ /* 0x000fe6000c92187c */
[----:B------:R-:W3:Y:S01]  /*1b380*/  LDC R16, c[0x0][0x230] ;  /* 0x00008c00ff107b82 */ /* 0x000ee20000000800 */
[----:B-1----:R-:W-:Y:S01]  /*1b390*/  IMAD.WIDE R24, R4, 0x4, R40 ;  /* 0x0000000404187825 */ /* 0x002fe200078e0228 */
[----:B------:R-:W-:Y:S01]  /*1b3a0*/  ISETP.GE.U32.AND P1, PT, R2, 0x7ffffe9b, PT ;  /* 0x7ffffe9b0200780c */ /* 0x000fe20003f26070 */
[----:B------:R1:W-:Y:S01]  /*1b3b0*/  LDGSTS.E [R246+0x7800c], desc[UR60][R26.64], !P2 ;  /* 0x7800c0001af67fae */ /* 0x0003e2000d12187c */
[----:B------:R-:W-:Y:S01]  /*1b3c0*/  ISETP.GE.U32.AND P2, PT, R8, 0x7ffffe9a, PT ;  /* 0x7ffffe9a0800780c */ /* 0x000fe20003f46070 */
[----:B------:R-:W-:-:S02]  /*1b3d0*/  VIADD R2, R13, 0xffffff18 ;  /* 0xffffff180d027836 */ /* 0x000fc40000000000 */
[----:B------:R-:W-:Y:S01]  /*1b3e0*/  STL.64 [R1+0xac0], R28 ;  /* 0x000ac01c01007387 */ /* 0x000fe20000100a00 */
[----:B------:R-:W4:Y:S03]  /*1b3f0*/  LDC R9, c[0x0][0x230] ;  /* 0x00008c00ff097b82 */ /* 0x000f260000000800 */
[----:B------:R1:W-:Y:S05]  /*1b400*/  LDGSTS.E [R246+0x7c000], desc[UR60][R24.64], !P5 ;  /* 0x7c00000018f67fae */ /* 0x0003ea000e92187c */
[----:B------:R-:W3:Y:S01]  /*1b410*/  LDC R12, c[0x0][0x230] ;  /* 0x00008c00ff0c7b82 */ /* 0x000ee20000000800 */
[----:B------:R1:W-:Y:S01]  /*1b420*/  STL.64 [R1+0xac8], R26 ;  /* 0x000ac81a01007387 */ /* 0x0003e20000100a00 */
[----:B------:R-:W-:-:S03]  /*1b430*/  ISETP.GE.U32.AND P5, PT, R2, 0x7ffffe99, PT ;  /* 0x7ffffe990200780c */ /* 0x000fc60003fa6070 */
[----:B------:R1:W-:Y:S03]  /*1b440*/  STL.64 [R1+0xbc8], R24 ;  /* 0x000bc81801007387 */ /* 0x0003e60000100a00 */
[----:B------:R-:W4:Y:S01]  /*1b450*/  LDC R13, c[0x0][0x230] ;  /* 0x00008c00ff0d7b82 */ /* 0x000f220000000800 */
[----:B--2---:R-:W-:Y:S02]  /*1b460*/  VIADD R2, R14, 0xffffff73 ;  /* 0xffffff730e027836 */ /* 0x004fe40000000000 */
[----:B------:R-:W-:Y:S02]  /*1b470*/  VIADD R8, R17, 0xffffff74 ;  /* 0xffffff7411087836 */ /* 0x000fe40000000000 */
[----:B-1----:R-:W-:-:S03]  /*1b480*/  IMAD.WIDE R26, R4, 0x4, R46 ;  /* 0x00000004041a7825 */ /* 0x002fc600078e022e */
[----:B------:R-:W1:Y:S01]  /*1b490*/  LDC R14, c[0x0][0x230] ;  /* 0x00008c00ff0e7b82 */ /* 0x000e620000000800 */
[----:B------:R-:W-:-:S05]  /*1b4a0*/  IMAD.WIDE R24, R4, 0x4, R52 ;  /* 0x0000000404187825 */ /* 0x000fca00078e0234 */
[----:B------:R2:W-:Y:S02]  /*1b4b0*/  STL.64 [R1+0xbd8], R24 ;  /* 0x000bd81801007387 */ /* 0x0005e40000100a00 */
[----:B------:R-:W1:Y:S02]  /*1b4c0*/  LDC R17, c[0x0][0x230] ;  /* 0x00008c00ff117b82 */ /* 0x000e640000000800 */
[----:B------:R2:W-:Y:S01]  /*1b4d0*/  LDGSTS.E [R246+0x7c004], desc[UR60][R24.64], !P1 ;  /* 0x7c00400018f67fae */ /* 0x0005e2000c92187c */
[----:B------:R-:W-:-:S03]  /*1b4e0*/  ISETP.GE.U32.AND P1, PT, R8, 0x7ffffef5, PT ;  /* 0x7ffffef50800780c */ /* 0x000fc60003f26070 */
[----:B------:R2:W-:Y:S01]  /*1b4f0*/  LDGSTS.E [R246+0x7c008], desc[UR60][R26.64], !P2 ;  /* 0x7c0080001af67fae */ /* 0x0005e2000d12187c */
[----:B------:R-:W-:Y:S01]  /*1b500*/  ISETP.GE.U32.AND P2, PT, R2, 0x7ffffef4, PT ;  /* 0x7ffffef40200780c */ /* 0x000fe20003f46070 */
[----:B------:R-:W-:Y:S02]  /*1b510*/  VIADD R2, R18, 0xffffff57 ;  /* 0xffffff5712027836 */ /* 0x000fe40000000000 */
[----:B---3--:R-:W-:Y:S01]  /*1b520*/  VIADD R8, R16, 0xffffff72 ;  /* 0xffffff7210087836 */ /* 0x008fe20000000000 */
[----:B------:R3:W-:Y:S01]  /*1b530*/  STL.64 [R1+0xbe8], R26 ;  /* 0x000be81a01007387 */ /* 0x0007e20000100a00 */
[----:B------:R-:W1:Y:S01]  /*1b540*/  LDC R16, c[0x0][0x230] ;  /* 0x00008c00ff107b82 */ /* 0x000e620000000800 */
[----:B--2---:R-:W-:-:S05]  /*1b550*/  IMAD.WIDE R24, R4, 0x4, R44 ;  /* 0x0000000404187825 */ /* 0x004fca00078e022c */
[----:B------:R2:W-:Y:S04]  /*1b560*/  LDGSTS.E [R246+0x7c00c], desc[UR60][R24.64], !P5 ;  /* 0x7c00c00018f67fae */ /* 0x0005e8000e92187c */
[----:B------:R2:W-:Y:S01]  /*1b570*/  STL.64 [R1+0xbf0], R24 ;  /* 0x000bf01801007387 */ /* 0x0005e20000100a00 */
[----:B------:R-:W-:Y:S01]  /*1b580*/  ISETP.GE.U32.AND P5, PT, R8, 0x7ffffef3, PT ;  /* 0x7ffffef30800780c */ /* 0x000fe20003fa6070 */
[----:B------:R-:W-:Y:S02]  /*1b590*/  VIADD R8, R12, 0xffffff55 ;  /* 0xffffff550c087836 */ /* 0x000fe40000000000 */
[C---:B------:R-:W-:Y:S01]  /*1b5a0*/  IMAD.WIDE R18, R4.reuse, 0x4, R50 ;  /* 0x0000000404127825 */ /* 0x040fe200078e0232 */
[----:B------:R-:W1:Y:S03]  /*1b5b0*/  LDC R12, c[0x0][0x230] ;  /* 0x00008c00ff0c7b82 */ /* 0x000e660000000800 */
[----:B---3--:R-:W-:-:S04]  /*1b5c0*/  IMAD.WIDE R26, R4, 0x4, R72 ;  /* 0x00000004041a7825 */ /* 0x008fc800078e0248 */
[----:B------:R-:W-:-:S04]  /*1b5d0*/  IMAD.WIDE R238, R4, 0x4, R160 ;  /* 0x0000000404ee7825 */ /* 0x000fc800078e02a0 */
[----:B----4-:R-:W-:-:S04]  /*1b5e0*/  IMAD.WIDE R20, R4, 0x4, R20 ;  /* 0x0000000404147825 */ /* 0x010fc800078e0214 */
[----:B--2---:R-:W-:Y:S01]  /*1b5f0*/  IMAD.WIDE R24, R4, 0x4, R34 ;  /* 0x0000000404187825 */ /* 0x004fe200078e0222 */
[----:B------:R2:W-:Y:S01]  /*1b600*/  LDGSTS.E [R247+0x70000], desc[UR60][R20.64], !P4 ;  /* 0x7000000014f77fae */ /* 0x0005e2000e12187c */
[----:B------:R-:W-:Y:S02]  /*1b610*/  ISETP.GE.U32.AND P4, PT, R2, 0x7ffffed8, PT ;  /* 0x7ffffed80200780c */ /* 0x000fe40003f86070 */
[----:B------:R-:W-:Y:S01]  /*1b620*/  VIADD R2, R9, 0xffffff56 ;  /* 0xffffff5609027836 */ /* 0x000fe20000000000 */
[----:B------:R2:W-:Y:S01]  /*1b630*/  STL.64 [R1+0x8b0], R20 ;  /* 0x0008b01401007387 */ /* 0x0005e20000100a00 */
[----:B------:R-:W3:Y:S03]  /*1b640*/  LDC R9, c[0x0][0x230] ;  /* 0x00008c00ff097b82 */ /* 0x000ee60000000800 */
[----:B------:R-:W-:Y:S01]  /*1b650*/  LDGSTS.E [R247+0x70004], desc[UR60][R24.64], !P6 ;  /* 0x7000400018f77fae */ /* 0x000fe2000f12187c */
[----:B------:R-:W-:Y:S01]  /*1b660*/  ISETP.GE.U32.AND P6, PT, R2, 0x7ffffed7, PT ;  /* 0x7ffffed70200780c */ /* 0x000fe20003fc6070 */
[----:B------:R-:W-:-:S02]  /*1b670*/  VIADD R2, R15, 0xffffff54 ;  /* 0xffffff540f027836 */ /* 0x000fc40000000000 */
[----:B--2---:R-:W-:Y:S01]  /*1b680*/  IMAD.WIDE R20, R4, 0x4, R236 ;  /* 0x0000000404147825 */ /* 0x004fe200078e02ec */
[----:B------:R-:W-:Y:S01]  /*1b690*/  STL.64 [R1+0x8a8], R24 ;  /* 0x0008a81801007387 */ /* 0x000fe20000100a00 */
[----:B------:R-:W2:Y:S03]  /*1b6a0*/  LDC R15, c[0x0][0x230] ;  /* 0x00008c00ff0f7b82 */ /* 0x000ea60000000800 */
[----:B------:R4:W-:Y:S01]  /*1b6b0*/  LDGSTS.E [R247+0x70008], desc[UR60][R20.64], !P0 ;  /* 0x7000800014f77fae */ /* 0x0009e2000c12187c */
[----:B------:R-:W-:Y:S02]  /*1b6c0*/  ISETP.GE.U32.AND P0, PT, R8, 0x7ffffed6, PT ;  /* 0x7ffffed60800780c */ /* 0x000fe40003f06070 */
[----:B------:R-:W-:Y:S01]  /*1b6d0*/  IADD3 R8, R13, -0xc9, RZ ;  /* 0xffffff370d087810 */ /* 0x000fe20007ffe0ff */
[----:B------:R4:W-:Y:S01]  /*1b6e0*/  LDGSTS.E [R247+0x7000c], desc[UR60][R18.64], !P1 ;  /* 0x7000c00012f77fae */ /* 0x0009e2000c92187c */
[----:B------:R-:W2:Y:S01]  /*1b6f0*/  LDC R13, c[0x0][0x230] ;  /* 0x00008c00ff0d7b82 */ /* 0x000ea20000000800 */
[----:B------:R-:W-:-:S02]  /*1b700*/  ISETP.GE.U32.AND P1, PT, R2, 0x7ffffed5, PT ;  /* 0x7ffffed50200780c */ /* 0x000fc40003f26070 */
[----:B------:R4:W-:Y:S01]  /*1b710*/  STL.64 [R1+0x8b8], R20 ;  /* 0x0008b81401007387 */ /* 0x0009e20000100a00 */
[----:B-1----:R-:W-:-:S03]  /*1b720*/  VIADD R2, R14, 0xffffff36 ;  /* 0xffffff360e027836 */ /* 0x002fc60000000000 */
[----:B------:R1:W-:Y:S01]  /*1b730*/  STL.64 [R1+0x8c0], R18 ;  /* 0x0008c01201007387 */ /* 0x0003e20000100a00 */
[----:B------:R-:W2:Y:S01]  /*1b740*/  LDC R14, c[0x0][0x230] ;  /* 0x00008c00ff0e7b82 */ /* 0x000ea20000000800 */
[----:B----4-:R-:W-:-:S04]  /*1b750*/  IMAD.WIDE R20, R4, 0x4, R66 ;  /* 0x0000000404147825 */ /* 0x010fc800078e0242 */
[----:B-1----:R-:W-:Y:S01]  /*1b760*/  IMAD.WIDE R18, R4, 0x4, R56 ;  /* 0x0000000404127825 */ /* 0x002fe200078e0238 */
[----:B------:R1:W-:Y:S04]  /*1b770*/  STL.64 [R1+0x998], R20 ;  /* 0x0009981401007387 */ /* 0x0003e80000100a00 */
[----:B------:R1:W-:Y:S01]  /*1b780*/  LDGSTS.E [R247+0x74000], desc[UR60][R20.64], !P4 ;  /* 0x7400000014f77fae */ /* 0x0003e2000e12187c */
[----:B------:R-:W-:Y:S01]  /*1b790*/  ISETP.GE.U32.AND P4, PT, R8, 0x7ffffeb8, PT ;  /* 0x7ffffeb80800780c */ /* 0x000fe20003f86070 */
[----:B------:R-:W-:Y:S02]  /*1b7a0*/  VIADD R8, R16, 0xffffff35 ;  /* 0xffffff3510087836 */ /* 0x000fe40000000000 */
[----:B------:R4:W-:Y:S01]  /*1b7b0*/  STL.64 [R1+0x9a0], R18 ;  /* 0x0009a01201007387 */ /* 0x0009e20000100a00 */
[----:B------:R-:W2:Y:S03]  /*1b7c0*/  LDC R16, c[0x0][0x230] ;  /* 0x00008c00ff107b82 */ /* 0x000ea60000000800 */
[----:B------:R4:W-:Y:S01]  /*1b7d0*/  LDGSTS.E [R247+0x74004], desc[UR60][R18.64], !P6 ;  /* 0x7400400012f77fae */ /* 0x0009e2000f12187c */
[----:B------:R-:W-:Y:S01]  /*1b7e0*/  ISETP.GE.U32.AND P6, PT, R2, 0x7ffffeb7, PT ;  /* 0x7ffffeb70200780c */ /* 0x000fe20003fc6070 */
[----:B-1----:R-:W-:-:S04]  /*1b7f0*/  IMAD.WIDE R20, R4, 0x4, R68 ;  /* 0x0000000404147825 */ /* 0x002fc800078e0244 */
[----:B------:R-:W-:Y:S02]  /*1b800*/  VIADD R2, R17, 0xffffff34 ;  /* 0xffffff3411027836 */ /* 0x000fe40000000000 */
[----:B----4-:R-:W-:Y:S01]  /*1b810*/  IMAD.WIDE R18, R4, 0x4, R60 ;  /* 0x0000000404127825 */ /* 0x010fe200078e023c */
[----:B------:R-:W-:Y:S01]  /*1b820*/  STL.64 [R1+0x9a8], R20 ;  /* 0x0009a81401007387 */ /* 0x000fe20000100a00 */
[----:B------:R-:W1:Y:S03]  /*1b830*/  LDC R17, c[0x0][0x230] ;  /* 0x00008c00ff117b82 */ /* 0x000e660000000800 */
[----:B------:R-:W-:Y:S01]  /*1b840*/  LDGSTS.E [R247+0x74008], desc[UR60][R20.64], !P0 ;  /* 0x7400800014f77fae */ /* 0x000fe2000c12187c */
[----:B------:R-:W-:-:S03]  /*1b850*/  ISETP.GE.U32.AND P0, PT, R8, 0x7ffffeb6, PT ;  /* 0x7ffffeb60800780c */ /* 0x000fc60003f06070 */
[----:B------:R4:W-:Y:S04]  /*1b860*/  STL.64 [R1+0x9b0], R18 ;  /* 0x0009b01201007387 */ /* 0x0009e80000100a00 */
[----:B------:R4:W-:Y:S01]  /*1b870*/  LDGSTS.E [R247+0x7400c], desc[UR60][R18.64], !P1 ;  /* 0x7400c00012f77fae */ /* 0x0009e2000c92187c */
[----:B------:R-:W-:Y:S01]  /*1b880*/  ISETP.GE.U32.AND P1, PT, R2, 0x7ffffeb5, PT ;  /* 0x7ffffeb50200780c */ /* 0x000fe20003f26070 */
[----:B---3--:R-:W-:Y:S02]  /*1b890*/  VIADD R2, R9, 0xffffff17 ;  /* 0xffffff1709027836 */ /* 0x008fe40000000000 */
[----:B------:R-:W3:Y:S01]  /*1b8a0*/  LDC R9, c[0x0][0x230] ;  /* 0x00008c00ff097b82 */ /* 0x000ee20000000800 */
[----:B------:R-:W-:Y:S01]  /*1b8b0*/  IMAD.WIDE R24, R4, 0x4, R62 ;  /* 0x0000000404187825 */ /* 0x000fe200078e023e */
[----:B------:R-:W-:Y:S06]  /*1b8c0*/  LDGSTS.E [R247+0x78000], desc[UR60][R26.64], !P4 ;  /* 0x780000001af77fae */ /* 0x000fec000e12187c */
[----:B----4-:R-:W4:Y:S01]  /*1b8d0*/  LDC R18, c[0x0][0x230] ;  /* 0x00008c00ff127b82 */ /* 0x010f220000000800 */
[----:B------:R-:W-:Y:S01]  /*1b8e0*/  VIADD R8, R12, 0xffffff16 ;  /* 0xffffff160c087836 */ /* 0x000fe20000000000 */
[----:B------:R-:W-:Y:S01]  /*1b8f0*/  ISETP.GE.U32.AND P4, PT, R2, 0x7ffffe98, PT ;  /* 0x7ffffe980200780c */ /* 0x000fe20003f86070 */
[----:B------:R-:W-:Y:S01]  /*1b900*/  IMAD.WIDE R20, R4, 0x4, R64 ;  /* 0x0000000404147825 */ /* 0x000fe200078e0240 */
[----:B------:R-:W-:Y:S03]  /*1b910*/  STL.64 [R1+0xa90], R26 ;  /* 0x000a901a01007387 */ /* 0x000fe60000100a00 */
[----:B--2---:R-:W-:Y:S01]  /*1b920*/  VIADD R2, R13, 0xffffff15 ;  /* 0xffffff150d027836 */ /* 0x004fe20000000000 */
[----:B------:R2:W-:Y:S01]  /*1b930*/  LDGSTS.E [R247+0x78004], desc[UR60][R24.64], !P6 ;  /* 0x7800400018f77fae */ /* 0x0005e2000f12187c */
[----:B------:R-:W1:Y:S01]  /*1b940*/  LDC R13, c[0x0][0x230] ;  /* 0x00008c00ff0d7b82 */ /* 0x000e620000000800 */
[----:B------:R-:W-:-:S02]  /*1b950*/  ISETP.GE.U32.AND P6, PT, R8, 0x7ffffe97, PT ;  /* 0x7ffffe970800780c */ /* 0x000fc40003fc6070 */
[----:B------:R2:W-:Y:S01]  /*1b960*/  STL.64 [R1+0xa98], R24 ;  /* 0x000a981801007387 */ /* 0x0005e20000100a00 */
[----:B------:R-:W-:-:S03]  /*1b970*/  VIADD R8, R14, 0xffffff14 ;  /* 0xffffff140e087836 */ /* 0x000fc60000000000 */
[----:B------:R2:W-:Y:S01]  /*1b980*/  LDGSTS.E [R247+0x78008], desc[UR60][R20.64], !P0 ;  /* 0x7800800014f77fae */ /* 0x0005e2000c12187c */
[----:B------:R-:W1:Y:S01]  /*1b990*/  LDC R12, c[0x0][0x230] ;  /* 0x00008c00ff0c7b82 */ /* 0x000e620000000800 */
[----:B------:R-:W-:Y:S01]  /*1b9a0*/  ISETP.GE.U32.AND P0, PT, R2, 0x7ffffe96, PT ;  /* 0x7ffffe960200780c */ /* 0x000fe20003f06070 */
[----:B------:R-:W-:Y:S01]  /*1b9b0*/  VIADD R2, R15, 0xffffff71 ;  /* 0xffffff710f027836 */ /* 0x000fe20000000000 */
[----:B------:R2:W-:Y:S02]  /*1b9c0*/  STL.64 [R1+0xaa0], R20 ;  /* 0x000aa01401007387 */ /* 0x0005e40000100a00 */
[----:B--2---:R-:W-:-:S03]  /*1b9d0*/  IMAD.WIDE R24, R4, 0x4, R76 ;  /* 0x0000000404187825 */ /* 0x004fc600078e024c */
[----:B------:R-:W2:Y:S02]  /*1b9e0*/  LDC R15, c[0x0][0x230] ;  /* 0x00008c00ff0f7b82 */ /* 0x000ea40000000800 */
[----:B------:R3:W-:Y:S01]  /*1b9f0*/  LDGSTS.E [R247+0x7800c], desc[UR60][R24.64], !P1 ;  /* 0x7800c00018f77fae */ /* 0x0007e2000c92187c */
[----:B------:R-:W-:Y:S01]  /*1ba00*/  ISETP.GE.U32.AND P1, PT, R8, 0x7ffffe95, PT ;  /* 0x7ffffe950800780c */ /* 0x000fe20003f26070 */
[C---:B------:R-:W-:Y:S02]  /*1ba10*/  IMAD.WIDE R20, R4.reuse, 0x4, R70 ;  /* 0x0000000404147825 */ /* 0x040fe400078e0246 */
[----:B------:R3:W-:Y:S02]  /*1ba20*/  STL.64 [R1+0xaa8], R24 ;  /* 0x000aa81801007387 */ /* 0x0007e40000100a00 */
[----:B------:R-:W2:Y:S01]  /*1ba30*/  LDC R14, c[0x0][0x230] ;  /* 0x00008c00ff0e7b82 */ /* 0x000ea20000000800 */
[----:B------:R-:W-:Y:S01]  /*1ba40*/  IMAD.WIDE R26, R4, 0x4, R96 ;  /* 0x00000004041a7825 */ /* 0x000fe200078e0260 */
[----:B------:R3:W-:Y:S01]  /*1ba50*/  LDGSTS.E [R247+0x7c000], desc[UR60][R20.64], !P4 ;  /* 0x7c00000014f77fae */ /* 0x0007e2000e12187c */
[----:B------:R-:W-:-:S02]  /*1ba60*/  ISETP.GE.U32.AND P4, PT, R2, 0x7ffffef2, PT ;  /* 0x7ffffef20200780c */ /* 0x000fc40003f86070 */
[----:B----4-:R-:W-:Y:S01]  /*1ba70*/  VIADD R2, R18, 0xffffff6f ;  /* 0xffffff6f12027836 */ /* 0x010fe20000000000 */
[----:B------:R4:W-:Y:S01]  /*1ba80*/  STL.64 [R1+0xba0], R20 ;  /* 0x000ba01401007387 */ /* 0x0009e20000100a00 */
[----:B------:R-:W-:Y:S02]  /*1ba90*/  IADD3 R8, R16, -0x90, RZ ;  /* 0xffffff7010087810 */ /* 0x000fe40007ffe0ff */
[----:B------:R-:W2:Y:S01]  /*1baa0*/  LDC R16, c[0x0][0x230] ;  /* 0x00008c00ff107b82 */ /* 0x000ea20000000800 */
[----:B---3--:R-:W-:Y:S01]  /*1bab0*/  IMAD.WIDE R24, R4, 0x4, R74 ;  /* 0x0000000404187825 */ /* 0x008fe200078e024a */
[----:B------:R-:W-:Y:S04]  /*1bac0*/  LDGSTS.E [R247+0x7c004], desc[UR60][R26.64], !P6 ;  /* 0x7c0040001af77fae */ /* 0x000fe8000f12187c */
[----:B------:R-:W-:Y:S01]  /*1bad0*/  LDGSTS.E [R247+0x7c008], desc[UR60][R24.64], !P0 ;  /* 0x7c00800018f77fae */ /* 0x000fe2000c12187c */
[----:B------:R-:W-:Y:S01]  /*1bae0*/  ISETP.GE.U32.AND P0, PT, R2, 0x7ffffef0, PT ;  /* 0x7ffffef00200780c */ /* 0x000fe20003f06070 */
[----:B----4-:R-:W-:-:S02]  /*1baf0*/  IMAD.WIDE R20, R4, 0x4, R80 ;  /* 0x0000000404147825 */ /* 0x010fc400078e0250 */
[----:B------:R-:W-:Y:S02]  /*1bb00*/  STL.64 [R1+0xba8], R26 ;  /* 0x000ba81a01007387 */ /* 0x000fe40000100a00 */
[----:B------:R-:W-:Y:S02]  /*1bb10*/  VIADD R2, R9, 0xffffff6e ;  /* 0xffffff6e09027836 */ /* 0x000fe40000000000 */
[----:B------:R-:W-:Y:S01]  /*1bb20*/  STL.64 [R1+0xbb8], R24 ;  /* 0x000bb81801007387 */ /* 0x000fe20000100a00 */
[----:B------:R-:W-:Y:S01]  /*1bb30*/  ISETP.GE.U32.AND P6, PT, R8, 0x7ffffef1, PT ;  /* 0x7ffffef10800780c */ /* 0x000fe20003fc6070 */
[----:B-1----:R-:W-:Y:S01]  /*1bb40*/  VIADD R8, R13, 0xffffff53 ;  /* 0xffffff530d087836 */ /* 0x002fe20000000000 */
[----:B------:R-:W1:Y:S01]  /*1bb50*/  LDC R9, c[0x0][0x230] ;  /* 0x00008c00ff097b82 */ /* 0x000e620000000800 */
[----:B------:R3:W-:Y:S04]  /*1bb60*/  STL.64 [R1+0xbc0], R20 ;  /* 0x000bc01401007387 */ /* 0x0007e80000100a00 */
[----:B------:R3:W-:Y:S01]  /*1bb70*/  LDGSTS.E [R247+0x7c00c], desc[UR60][R20.64], !P1 ;  /* 0x7c00c00014f77fae */ /* 0x0007e2000c92187c */
[----:B------:R-:W-:Y:S01]  /*1bb80*/  ISETP.GE.U32.AND P1, PT, R2, 0x7ffffeef, PT ;  /* 0x7ffffeef0200780c */ /* 0x000fe20003f26070 */
[----:B------:R-:W-:Y:S01]  /*1bb90*/  VIADD R2, R12, 0xffffff52 ;  /* 0xffffff520c027836 */ /* 0x000fe20000000000 */
[----:B------:R-:W4:Y:S01]  /*1bba0*/  LDC R13, c[0x0][0x230] ;  /* 0x00008c00ff0d7b82 */ /* 0x000f220000000800 */
[----:B------:R-:W-:-:S07]  /*1bbb0*/  IMAD.WIDE R18, R4, 0x4, R234 ;  /* 0x0000000404127825 */ /* 0x000fce00078e02ea */
[----:B------:R-:W4:Y:S01]  /*1bbc0*/  LDC R12, c[0x0][0x230] ;  /* 0x00008c00ff0c7b82 */ /* 0x000f220000000800 */
[----:B---3--:R-:W-:-:S05]  /*1bbd0*/  IMAD.WIDE R20, R4, 0x4, R78 ;  /* 0x0000000404147825 */ /* 0x008fca00078e024e */
[----:B------:R3:W-:Y:S04]  /*1bbe0*/  STL.64 [R1+0x888], R20 ;  /* 0x0008881401007387 */ /* 0x0007e80000100a00 */
[----:B------:R3:W-:Y:S01]  /*1bbf0*/  LDGSTS.E [R248+0x70000], desc[UR60][R20.64], !P2 ;  /* 0x7000000014f87fae */ /* 0x0007e2000d12187c */
[----:B------:R-:W-:Y:S01]  /*1bc00*/  ISETP.GE.U32.AND P2, PT, R8, 0x7ffffed4, PT ;  /* 0x7ffffed40800780c */ /* 0x000fe20003f46070 */
[----:B--2---:R-:W-:Y:S02]  /*1bc10*/  VIADD R8, R15, 0xffffff51 ;  /* 0xffffff510f087836 */ /* 0x004fe40000000000 */
[----:B------:R2:W-:Y:S01]  /*1bc20*/  LDGSTS.E [R248+0x70004], desc[UR60][R18.64], !P5 ;  /* 0x7000400012f87fae */ /* 0x0005e2000e92187c */
[----:B------:R-:W-:Y:S01]  /*1bc30*/  ISETP.GE.U32.AND P5, PT, R2, 0x7ffffed3, PT ;  /* 0x7ffffed30200780c */ /* 0x000fe20003fa6070 */
[----:B------:R-:W-:Y:S01]  /*1bc40*/  VIADD R2, R17, 0xffffff50 ;  /* 0xffffff5011027836 */ /* 0x000fe20000000000 */
[----:B------:R-:W4:Y:S01]  /*1bc50*/  LDC R15, c[0x0][0x230] ;  /* 0x00008c00ff0f7b82 */ /* 0x000f220000000800 */
[----:B------:R2:W-:Y:S01]  /*1bc60*/  STL.64 [R1+0x890], R18 ;  /* 0x0008901201007387 */ /* 0x0005e20000100a00 */
[----:B---3--:R-:W-:-:S06]  /*1bc70*/  IMAD.WIDE R20, R4, 0x4, R90 ;  /* 0x0000000404147825 */ /* 0x008fcc00078e025a */
[----:B------:R-:W3:Y:S01]  /*1bc80*/  LDC R17, c[0x0][0x230] ;  /* 0x00008c00ff117b82 */ /* 0x000ee20000000800 */
[----:B------:R1:W-:Y:S01]  /*1bc90*/  LDGSTS.E [R248+0x70008], desc[UR60][R20.64], !P4 ;  /* 0x7000800014f87fae */ /* 0x0003e2000e12187c */
[----:B------:R-:W-:Y:S01]  /*1bca0*/  ISETP.GE.U32.AND P4, PT, R8, 0x7ffffed2, PT ;  /* 0x7ffffed20800780c */ /* 0x000fe20003f86070 */
[----:B--2---:R-:W-:Y:S02]  /*1bcb0*/  IMAD.WIDE R18, R4, 0x4, R82 ;  /* 0x0000000404127825 */ /* 0x004fe400078e0252 */
[----:B------:R1:W-:Y:S02]  /*1bcc0*/  STL.64 [R1+0x898], R20 ;  /* 0x0008981401007387 */ /* 0x0003e40000100a00 */
[----:B------:R-:W-:Y:S02]  /*1bcd0*/  VIADD R8, R14, 0xffffff33 ;  /* 0xffffff330e087836 */ /* 0x000fe40000000000 */
[----:B------:R2:W-:Y:S01]  /*1bce0*/  LDGSTS.E [R248+0x7000c], desc[UR60][R18.64], !P6 ;  /* 0x7000c00012f87fae */ /* 0x0005e2000f12187c */
[----:B------:R-:W3:Y:S01]  /*1bcf0*/  LDC R14, c[0x0][0x230] ;  /* 0x00008c00ff0e7b82 */ /* 0x000ee20000000800 */
[----:B------:R-:W-:Y:S01]  /*1bd00*/  ISETP.GE.U32.AND P6, PT, R2, 0x7ffffed1, PT ;  /* 0x7ffffed10200780c */ /* 0x000fe20003fc6070 */
[----:B------:R-:W-:Y:S01]  /*1bd10*/  VIADD R2, R16, 0xffffff32 ;  /* 0xffffff3210027836 */ /* 0x000fe20000000000 */
[----:B------:R2:W-:Y:S01]  /*1bd20*/  STL.64 [R1+0x8a0], R18 ;  /* 0x0008a01201007387 */ /* 0x0005e20000100a00 */
[----:B-1----:R-:W-:-:S04]  /*1bd30*/  IMAD.WIDE R20, R4, 0x4, R92 ;  /* 0x0000000404147825 */ /* 0x002fc800078e025c */
[----:B------:R-:W1:Y:S01]  /*1bd40*/  LDC R16, c[0x0][0x230] ;  /* 0x00008c00ff107b82 */ /* 0x000e620000000800 */
[----:B------:R4:W-:Y:S01]  /*1bd50*/  LDGSTS.E [R248+0x74000], desc[UR60][R20.64], !P2 ;  /* 0x7400000014f87fae */ /* 0x0009e2000d12187c */
[----:B--2---:R-:W-:Y:S01]  /*1bd60*/  IMAD.WIDE R18, R4, 0x4, R84 ;  /* 0x0000000404127825 */ /* 0x004fe200078e0254 */
[----:B------:R-:W-:-:S03]  /*1bd70*/  ISETP.GE.U32.AND P2, PT, R8, 0x7ffffeb4, PT ;  /* 0x7ffffeb40800780c */ /* 0x000fc60003f46070 */
[----:B------:R-:W-:Y:S01]  /*1bd80*/  IMAD.WIDE R24, R4, 0x4, R120 ;  /* 0x0000000404187825 */ /* 0x000fe200078e0278 */
[----:B------:R2:W-:Y:S01]  /*1bd90*/  LDGSTS.E [R248+0x74004], desc[UR60][R18.64], !P5 ;  /* 0x7400400012f87fae */ /* 0x0005e2000e92187c */
[----:B------:R-:W-:Y:S02]  /*1bda0*/  ISETP.GE.U32.AND P5, PT, R2, 0x7ffffeb3, PT ;  /* 0x7ffffeb30200780c */ /* 0x000fe40003fa6070 */
[----:B------:R-:W-:Y:S01]  /*1bdb0*/  IADD3 R2, R9, -0xcf, RZ ;  /* 0xffffff3109027810 */ /* 0x000fe20007ffe0ff */
[----:B------:R2:W-:Y:S01]  /*1bdc0*/  STL.64 [R1+0x978], R20 ;  /* 0x0009781401007387 */ /* 0x0005e20000100a00 */
[----:B----4-:R-:W-:Y:S01]  /*1bdd0*/  VIADD R8, R12, 0xffffff30 ;  /* 0xffffff300c087836 */ /* 0x010fe20000000000 */
[----:B------:R-:W4:Y:S02]  /*1bde0*/  LDC R9, c[0x0][0x230] ;  /* 0x00008c00ff097b82 */ /* 0x000f240000000800 */
[----:B------:R-:W-:Y:S01]  /*1bdf0*/  LDGSTS.E [R248+0x74008], desc[UR60][R24.64], !P4 ;  /* 0x7400800018f87fae */ /* 0x000fe2000e12187c */
[----:B------:R-:W-:Y:S01]  /*1be00*/  ISETP.GE.U32.AND P4, PT, R2, 0x7ffffeb2, PT ;  /* 0x7ffffeb20200780c */ /* 0x000fe20003f86070 */
[----:B------:R-:W-:-:S02]  /*1be10*/  VIADD R2, R13, 0xffffff13 ;  /* 0xffffff130d027836 */ /* 0x000fc40000000000 */
[----:B------:R3:W-:Y:S02]  /*1be20*/  STL.64 [R1+0x980], R18 ;  /* 0x0009801201007387 */ /* 0x0007e40000100a00 */
[----:B------:R-:W4:Y:S01]  /*1be30*/  LDC R12, c[0x0][0x230] ;  /* 0x00008c00ff0c7b82 */ /* 0x000f220000000800 */
[C---:B--2---:R-:W-:Y:S01]  /*1be40*/  IMAD.WIDE R20, R4.reuse, 0x4, R86 ;  /* 0x0000000404147825 */ /* 0x044fe200078e0256 */
[----:B------:R-:W-:Y:S04]  /*1be50*/  STL.64 [R1+0x988], R24 ;  /* 0x0009881801007387 */ /* 0x000fe80000100a00 */
[----:B------:R2:W-:Y:S02]  /*1be60*/  LDGSTS.E [R248+0x7400c], desc[UR60][R20.64], !P6 ;  /* 0x7400c00014f87fae */ /* 0x0005e4000f12187c */
[----:B------:R-:W4:Y:S01]  /*1be70*/  LDC R13, c[0x0][0x230] ;  /* 0x00008c00ff0d7b82 */ /* 0x000f220000000800 */
[----:B---3--:R-:W-:Y:S01]  /*1be80*/  IMAD.WIDE R18, R4, 0x4, R88 ;  /* 0x0000000404127825 */ /* 0x008fe200078e0258 */
[----:B------:R-:W-:Y:S01]  /*1be90*/  ISETP.GE.U32.AND P6, PT, R8, 0x7ffffeb1, PT ;  /* 0x7ffffeb10800780c */ /* 0x000fe20003fc6070 */
[----:B------:R2:W-:Y:S02]  /*1bea0*/  STL.64 [R1+0x990], R20 ;  /* 0x0009901401007387 */ /* 0x0005e40000100a00 */
[----:B------:R-:W-:-:S02]  /*1beb0*/  VIADD R8, R15, 0xffffff6d ;  /* 0xffffff6d0f087836 */ /* 0x000fc40000000000 */
[----:B------:R3:W-:Y:S01]  /*1bec0*/  LDGSTS.E [R248+0x78000], desc[UR60][R18.64], !P2 ;  /* 0x7800000012f87fae */ /* 0x0007e2000d12187c */
[----:B------:R-:W-:Y:S01]  /*1bed0*/  ISETP.GE.U32.AND P2, PT, R2, 0x7ffffe94, PT ;  /* 0x7ffffe940200780c */ /* 0x000fe20003f46070 */
[----:B------:R-:W-:Y:S01]  /*1bee0*/  VIADD R2, R14, 0xffffff12 ;  /* 0xffffff120e027836 */ /* 0x000fe20000000000 */
[----:B------:R-:W4:Y:S01]  /*1bef0*/  LDC R15, c[0x0][0x230] ;  /* 0x00008c00ff0f7b82 */ /* 0x000f220000000800 */
[----:B------:R3:W-:Y:S01]  /*1bf00*/  STL.64 [R1+0xa70], R18 ;  /* 0x000a701201007387 */ /* 0x0007e20000100a00 */
[----:B--2---:R-:W-:-:S06]  /*1bf10*/  IMAD.WIDE R20, R4, 0x4, R102 ;  /* 0x0000000404147825 */ /* 0x004fcc00078e0266 */
[----:B------:R-:W2:Y:S01]  /*1bf20*/  LDC R14, c[0x0][0x230] ;  /* 0x00008c00ff0e7b82 */ /* 0x000ea20000000800 */
[----:B---3--:R-:W-:Y:S01]  /*1bf30*/  IMAD.WIDE R18, R4, 0x4, R94 ;  /* 0x0000000404127825 */ /* 0x008fe200078e025e */
[----:B------:R3:W-:Y:S04]  /*1bf40*/  STL.64 [R1+0xa78], R20 ;  /* 0x000a781401007387 */ /* 0x0007e80000100a00 */
[----:B------:R3:W-:Y:S01]  /*1bf50*/  LDGSTS.E [R248+0x78004], desc[UR60][R20.64], !P5 ;  /* 0x7800400014f87fae */ /* 0x0007e2000e92187c */
[----:B------:R-:W-:Y:S01]  /*1bf60*/  ISETP.GE.U32.AND P5, PT, R8, 0x7ffffeee, PT ;  /* 0x7ffffeee0800780c */ /* 0x000fe20003fa6070 */
[----:B-1----:R-:W-:Y:S02]  /*1bf70*/  VIADD R8, R16, 0xffffff11 ;  /* 0xffffff1110087836 */ /* 0x002fe40000000000 */
[----:B------:R1:W-:Y:S01]  /*1bf80*/  LDGSTS.E [R248+0x78008], desc[UR60][R18.64], !P4 ;  /* 0x7800800012f87fae */ /* 0x0003e2000e12187c */
[----:B------:R-:W-:Y:S01]  /*1bf90*/  ISETP.GE.U32.AND P4, PT, R2, 0x7ffffe93, PT ;  /* 0x7ffffe930200780c */ /* 0x000fe20003f86070 */
[----:B------:R-:W-:Y:S01]  /*1bfa0*/  VIADD R2, R17, 0xffffff10 ;  /* 0xffffff1011027836 */ /* 0x000fe20000000000 */
[----:B------:R-:W2:Y:S01]  /*1bfb0*/  LDC R16, c[0x0][0x230] ;  /* 0x00008c00ff107b82 */ /* 0x000ea20000000800 */
[----:B------:R1:W-:Y:S01]  /*1bfc0*/  STL.64 [R1+0xa80], R18 ;  /* 0x000a801201007387 */ /* 0x0003e20000100a00 */
[----:B---3--:R-:W-:-:S06]  /*1bfd0*/  IMAD.WIDE R20, R4, 0x4, R104 ;  /* 0x0000000404147825 */ /* 0x008fcc00078e0268 */
[----:B------:R-:W3:Y:S01]  /*1bfe0*/  LDC R17, c[0x0][0x230] ;  /* 0x00008c00ff117b82 */ /* 0x000ee20000000800 */
[----:B------:R4:W-:Y:S01]  /*1bff0*/  LDGSTS.E [R248+0x7800c], desc[UR60][R20.64], !P6 ;  /* 0x7800c00014f87fae */ /* 0x0009e2000f12187c */
[----:B-1----:R-:W-:Y:S01]  /*1c000*/  IMAD.WIDE R18, R4, 0x4, R98 ;  /* 0x0000000404127825 */ /* 0x002fe200078e0262 */
[----:B------:R-:W-:-:S04]  /*1c010*/  ISETP.GE.U32.AND P6, PT, R8, 0x7ffffe92, PT ;  /* 0x7ffffe920800780c */ /* 0x000fc80003fc6070 */
[----:B------:R1:W-:Y:S01]  /*1c020*/  LDGSTS.E [R248+0x7c000], desc[UR60][R18.64], !P2 ;  /* 0x7c00000012f87fae */ /* 0x0003e2000d12187c */
[----:B------:R-:W-:Y:S01]  /*1c030*/  ISETP.GE.U32.AND P2, PT, R2, 0x7ffffe91, PT ;  /* 0x7ffffe910200780c */ /* 0x000fe20003f46070 */
[----:B------:R-:W-:-:S04]  /*1c040*/  IMAD.WIDE R24, R4, 0x4, R134 ;  /* 0x0000000404187825 */ /* 0x000fc800078e0286 */
[----:B----4-:R-:W-:Y:S01]  /*1c050*/  VIADD R2, R9, 0xffffff6c ;  /* 0xffffff6c09027836 */ /* 0x010fe20000000000 */
[----:B------:R4:W-:Y:S01]  /*1c060*/  STL.64 [R1+0xa88], R20 ;  /* 0x000a881401007387 */ /* 0x0009e20000100a00 */
[----:B------:R-:W-:Y:S01]  /*1c070*/  VIADD R8, R12, 0xffffff6b ;  /* 0xffffff6b0c087836 */ /* 0x000fe20000000000 */
[----:B------:R-:W3:Y:S02]  /*1c080*/  LDC R9, c[0x0][0x230] ;  /* 0x00008c00ff097b82 */ /* 0x000ee40000000800 */
[----:B------:R-:W-:Y:S01]  /*1c090*/  LDGSTS.E [R248+0x7c004], desc[UR60][R24.64], !P4 ;  /* 0x7c00400018f87fae */ /* 0x000fe2000e12187c */
[----:B------:R-:W-:-:S05]  /*1c0a0*/  ISETP.GE.U32.AND P4, PT, R2, 0x7ffffeed, PT ;  /* 0x7ffffeed0200780c */ /* 0x000fca0003f86070 */
[----:B------:R-:W3:Y:S01]  /*1c0b0*/  LDC R12, c[0x0][0x230] ;  /* 0x00008c00ff0c7b82 */ /* 0x000ee20000000800 */
[----:B------:R1:W-:Y:S01]  /*1c0c0*/  STL.64 [R1+0xb78], R18 ;  /* 0x000b781201007387 */ /* 0x0003e20000100a00 */
[C---:B----4-:R-:W-:Y:S01]  /*1c0d0*/  IMAD.WIDE R20, R4.reuse, 0x4, R232 ;  /* 0x0000000404147825 */ /* 0x050fe200078e02e8 */
[----:B------:R-:W-:Y:S02]  /*1c0e0*/  IADD3 R2, R13, -0x96, RZ ;  /* 0xffffff6a0d027810 */ /* 0x000fe40007ffe0ff */
[----:B------:R-:W-:Y:S03]  /*1c0f0*/  STL.64 [R1+0xb80], R24 ;  /* 0x000b801801007387 */ /* 0x000fe60000100a00 */
[----:B------:R-:W4:Y:S01]  /*1c100*/  LDC R13, c[0x0][0x230] ;  /* 0x00008c00ff0d7b82 */ /* 0x000f220000000800 */
[----:B------:R2:W-:Y:S01]  /*1c110*/  STL.64 [R1+0xb88], R20 ;  /* 0x000b881401007387 */ /* 0x0005e20000100a00 */
[----:B-1----:R-:W-:-:S03]  /*1c120*/  IMAD.WIDE R18, R4, 0x4, R100 ;  /* 0x0000000404127825 */ /* 0x002fc600078e0264 */
[----:B------:R2:W-:Y:S01]  /*1c130*/  LDGSTS.E [R248+0x7c008], desc[UR60][R20.64], !P6 ;  /* 0x7c00800014f87fae */ /* 0x0005e2000f12187c */
[----:B------:R-:W-:Y:S01]  /*1c140*/  ISETP.GE.U32.AND P6, PT, R8, 0x7ffffeec, PT ;  /* 0x7ffffeec0800780c */ /* 0x000fe20003fc6070 */
[----:B------:R-:W-:Y:S02]  /*1c150*/  VIADD R8, R15, 0xffffff4f ;  /* 0xffffff4f0f087836 */ /* 0x000fe40000000000 */
[----:B------:R1:W-:Y:S01]  /*1c160*/  STL.64 [R1+0xb90], R18 ;  /* 0x000b901201007387 */ /* 0x0003e20000100a00 */
[----:B------:R-:W4:Y:S03]  /*1c170*/  LDC R15, c[0x0][0x230] ;  /* 0x00008c00ff0f7b82 */ /* 0x000f260000000800 */
[----:B------:R1:W-:Y:S01]  /*1c180*/  LDGSTS.E [R248+0x7c00c], desc[UR60][R18.64], !P2 ;  /* 0x7c00c00012f87fae */ /* 0x0003e2000d12187c */
[----:B------:R-:W-:Y:S01]  /*1c190*/  ISETP.GE.U32.AND P2, PT, R2, 0x7ffffeeb, PT ;  /* 0x7ffffeeb0200780c */ /* 0x000fe20003f46070 */
[----:B--2---:R-:W-:-:S04]  /*1c1a0*/  IMAD.WIDE R20, R4, 0x4, R114 ;  /* 0x0000000404147825 */ /* 0x004fc800078e0272 */
[----:B------:R-:W-:Y:S01]  /*1c1b0*/  VIADD R2, R14, 0xffffff4e ;  /* 0xffffff4e0e027836 */ /* 0x000fe20000000000 */
[----:B------:R2:W-:Y:S01]  /*1c1c0*/  STL.64 [R1+0x868], R20 ;  /* 0x0008681401007387 */ /* 0x0005e20000100a00 */
[----:B------:R-:W4:Y:S01]  /*1c1d0*/  LDC R14, c[0x0][0x230] ;  /* 0x00008c00ff0e7b82 */ /* 0x000f220000000800 */
[----:B-1----:R-:W-:Y:S02]  /*1c1e0*/  IMAD.WIDE R18, R4, 0x4, R106 ;  /* 0x0000000404127825 */ /* 0x002fe400078e026a */
        /* <DEDUP_REMOVED lines=8> */
[----:B---3--:R-:W-:Y:S01]  /*1c270*/  VIADD R2, R17, 0xffffff4c ;  /* 0xffffff4c11027836 */ /* 0x008fe20000000000 */
[----:B------:R2:W-:Y:S01]  /*1c280*/  LDGSTS.E [R249+0x70008], desc[UR60][R20.64], !P5 ;  /* 0x7000800014f97fae */ /* 0x0005e2000e92187c */
[----:B------:R-:W3:Y:S01]  /*1c290*/  LDC R17, c[0x0][0x230] ;  /* 0x00008c00ff117b82 */ /* 0x000ee20000000800 */
[----:B-1----:R-:W-:Y:S01]  /*1c2a0*/  IMAD.WIDE R18, R4, 0x4, R108 ;  /* 0x0000000404127825 */ /* 0x002fe200078e026c */
[----:B------:R-:W-:-:S03]  /*1c2b0*/  ISETP.GE.U32.AND P5, PT, R8, 0x7ffffece, PT ;  /* 0x7ffffece0800780c */ /* 0x000fc60003fa6070 */
[----:B------:R-:W-:Y:S01]  /*1c2c0*/  IMAD.WIDE R24, R4, 0x4, R148 ;  /* 0x0000000404187825 */ /* 0x000fe200078e0294 */
[----:B------:R1:W-:Y:S01]  /*1c2d0*/  LDGSTS.E [R249+0x7000c], desc[UR60][R18.64], !P4 ;  /* 0x7000c00012f97fae */ /* 0x0003e2000e12187c */
[----:B------:R-:W-:Y:S02]  /*1c2e0*/  ISETP.GE.U32.AND P4, PT, R2, 0x7ffffecd, PT ;  /* 0x7ffffecd0200780c */ /* 0x000fe40003f86070 */
[----:B------:R-:W-:Y:S01]  /*1c2f0*/  VIADD R2, R9, 0xffffff2f ;  /* 0xffffff2f09027836 */ /* 0x000fe20000000000 */
[----:B------:R2:W-:Y:S01]  /*1c300*/  STL.64 [R1+0x878], R20 ;  /* 0x0008781401007387 */ /* 0x0005e20000100a00 */
[----:B------:R-:W-:Y:S01]  /*1c310*/  VIADD R8, R12, 0xffffff2e ;  /* 0xffffff2e0c087836 */ /* 0x000fe20000000000 */
[----:B------:R-:W3:Y:S02]  /*1c320*/  LDC R9, c[0x0][0x230] ;  /* 0x00008c00ff097b82 */ /* 0x000ee40000000800 */
[----:B------:R1:W-:Y:S04]  /*1c330*/  STL.64 [R1+0x880], R18 ;  /* 0x0008801201007387 */ /* 0x0003e80000100a00 */
[----:B------:R-:W-:Y:S02]  /*1c340*/  LDGSTS.E [R249+0x74000], desc[UR60][R24.64], !P0 ;  /* 0x7400000018f97fae */ /* 0x000fe4000c12187c */
[----:B------:R-:W3:Y:S01]  /*1c350*/  LDC R12, c[0x0][0x230] ;  /* 0x00008c00ff0c7b82 */ /* 0x000ee20000000800 */
[----:B------:R-:W-:Y:S01]  /*1c360*/  ISETP.GE.U32.AND P0, PT, R2, 0x7ffffeb0, PT ;  /* 0x7ffffeb00200780c */ /* 0x000fe20003f06070 */
[----:B--2---:R-:W-:-:S04]  /*1c370*/  IMAD.WIDE R20, R4, 0x4, R110 ;  /* 0x0000000404147825 */ /* 0x004fc800078e026e */
[----:B-1----:R-:W-:Y:S01]  /*1c380*/  IMAD.WIDE R18, R4, 0x4, R112 ;  /* 0x0000000404127825 */ /* 0x002fe200078e0270 */
[----:B------:R-:W-:Y:S03]  /*1c390*/  STL.64 [R1+0x958], R24 ;  /* 0x0009581801007387 */ /* 0x000fe60000100a00 */
[----:B----4-:R-:W-:Y:S01]  /*1c3a0*/  VIADD R2, R13, 0xffffff2d ;  /* 0xffffff2d0d027836 */ /* 0x010fe20000000000 */
[----:B------:R1:W-:Y:S01]  /*1c3b0*/  LDGSTS.E [R249+0x74004], desc[UR60][R20.64], !P1 ;  /* 0x7400400014f97fae */ /* 0x0003e2000c92187c */
[----:B------:R-:W2:Y:S01]  /*1c3c0*/  LDC R13, c[0x0][0x230] ;  /* 0x00008c00ff0d7b82 */ /* 0x000ea20000000800 */
[----:B------:R-:W-:Y:S02]  /*1c3d0*/  ISETP.GE.U32.AND P1, PT, R8, 0x7ffffeaf, PT ;  /* 0x7ffffeaf0800780c */ /* 0x000fe40003f26070 */
[----:B------:R1:W-:Y:S01]  /*1c3e0*/  STL.64 [R1+0x960], R20 ;  /* 0x0009601401007387 */ /* 0x0003e20000100a00 */
[----:B------:R-:W-:-:S03]  /*1c3f0*/  VIADD R8, R15, 0xffffff2c ;  /* 0xffffff2c0f087836 */ /* 0x000fc60000000000 */
[----:B------:R4:W-:Y:S01]  /*1c400*/  LDGSTS.E [R249+0x74008], desc[UR60][R18.64], !P5 ;  /* 0x7400800012f97fae */ /* 0x0009e2000e92187c */
[----:B------:R-:W-:Y:S01]  /*1c410*/  ISETP.GE.U32.AND P5, PT, R2, 0x7ffffeae, PT ;  /* 0x7ffffeae0200780c */ /* 0x000fe20003fa6070 */
[----:B------:R-:W2:Y:S02]  /*1c420*/  LDC R15, c[0x0][0x230] ;  /* 0x00008c00ff0f7b82 */ /* 0x000ea40000000800 */
[----:B------:R4:W-:Y:S01]  /*1c430*/  STL.64 [R1+0x968], R18 ;  /* 0x0009681201007387 */ /* 0x0009e20000100a00 */
[----:B-1----:R-:W-:Y:S01]  /*1c440*/  IMAD.WIDE R20, R4, 0x4, R124 ;  /* 0x0000000404147825 */ /* 0x002fe200078e027c */
[----:B------:R-:W-:-:S04]  /*1c450*/  IADD3 R2, R14, -0xf1, RZ ;  /* 0xffffff0f0e027810 */ /* 0x000fc80007ffe0ff */
[----:B------:R-:W1:Y:S01]  /*1c460*/  LDC R14, c[0x0][0x230] ;  /* 0x00008c00ff0e7b82 */ /* 0x000e620000000800 */
[----:B------:R3:W-:Y:S01]  /*1c470*/  LDGSTS.E [R249+0x7400c], desc[UR60][R20.64], !P4 ;  /* 0x7400c00014f97fae */ /* 0x0007e2000e12187c */
[----:B----4-:R-:W-:-:S03]  /*1c480*/  IMAD.WIDE R18, R4, 0x4, R118 ;  /* 0x0000000404127825 */ /* 0x010fc600078e0276 */
[----:B------:R4:W-:Y:S01]  /*1c490*/  STL.64 [R1+0x970], R20 ;  /* 0x0009701401007387 */ /* 0x0009e20000100a00 */
[----:B------:R-:W-:Y:S01]  /*1c4a0*/  ISETP.GE.U32.AND P4, PT, R8, 0x7ffffead, PT ;  /* 0x7ffffead0800780c */ /* 0x000fe20003f86070 */
[----:B------:R-:W-:Y:S02]  /*1c4b0*/  VIADD R8, R16, 0xffffff0e ;  /* 0xffffff0e10087836 */ /* 0x000fe40000000000 */
[----:B------:R4:W-:Y:S01]  /*1c4c0*/  STL.64 [R1+0xa50], R18 ;  /* 0x000a501201007387 */ /* 0x0009e20000100a00 */
[----:B------:R-:W1:Y:S03]  /*1c4d0*/  LDC R16, c[0x0][0x230] ;  /* 0x00008c00ff107b82 */ /* 0x000e660000000800 */
[----:B------:R4:W-:Y:S01]  /*1c4e0*/  LDGSTS.E [R249+0x78000], desc[UR60][R18.64], !P0 ;  /* 0x7800000012f97fae */ /* 0x0009e2000c12187c */
[----:B------:R-:W-:Y:S01]  /*1c4f0*/  ISETP.GE.U32.AND P0, PT, R2, 0x7ffffe90, PT ;  /* 0x7ffffe900200780c */ /* 0x000fe20003f06070 */
[----:B---3--:R-:W-:-:S02]  /*1c500*/  VIADD R2, R17, 0xffffff0d ;  /* 0xffffff0d11027836 */ /* 0x008fc40000000000 */
[C---:B----4-:R-:W-:Y:S01]  /*1c510*/  IMAD.WIDE R20, R4.reuse, 0x4, R132 ;  /* 0x0000000404147825 */ /* 0x050fe200078e0284 */
[----:B------:R-:W3:Y:S04]  /*1c520*/  LDC R17, c[0x0][0x230] ;  /* 0x00008c00ff117b82 */ /* 0x000ee80000000800 */
[----:B------:R4:W-:Y:S01]  /*1c530*/  LDGSTS.E [R249+0x78004], desc[UR60][R20.64], !P1 ;  /* 0x7800400014f97fae */ /* 0x0009e2000c92187c */
[----:B------:R-:W-:Y:S01]  /*1c540*/  IMAD.WIDE R18, R4, 0x4, R122 ;  /* 0x0000000404127825 */ /* 0x000fe200078e027a */
        /* <DEDUP_REMOVED lines=8> */
[----:B------:R-:W-:Y:S02]  /*1c5d0*/  LDGSTS.E [R249+0x7800c], desc[UR60][R24.64], !P4 ;  /* 0x7800c00018f97fae */ /* 0x000fe4000e12187c */
[----:B------:R-:W-:Y:S01]  /*1c5e0*/  ISETP.GE.U32.AND P4, PT, R2, 0x7ffffe8d, PT ;  /* 0x7ffffe8d0200780c */ /* 0x000fe20003f86070 */
[----:B--2---:R-:W-:Y:S01]  /*1c5f0*/  VIADD R2, R13, 0xffffff68 ;  /* 0xffffff680d027836 */ /* 0x004fe20000000000 */
[----:B------:R2:W-:Y:S02]  /*1c600*/  STL.64 [R1+0xa60], R18 ;  /* 0x000a601201007387 */ /* 0x0005e40000100a00 */
[----:B------:R-:W3:Y:S01]  /*1c610*/  LDC R12, c[0x0][0x230] ;  /* 0x00008c00ff0c7b82 */ /* 0x000ee20000000800 */
[C---:B----4-:R-:W-:Y:S01]  /*1c620*/  IMAD.WIDE R20, R4.reuse, 0x4, R130 ;  /* 0x0000000404147825 */ /* 0x050fe200078e0282 */
[----:B------:R-:W-:Y:S06]  /*1c630*/  STL.64 [R1+0xa68], R24 ;  /* 0x000a681801007387 */ /* 0x000fec0000100a00 */
[----:B------:R-:W4:Y:S01]  /*1c640*/  LDC R13, c[0x0][0x230] ;  /* 0x00008c00ff0d7b82 */ /* 0x000f220000000800 */
[----:B--2---:R-:W-:Y:S01]  /*1c650*/  IMAD.WIDE R18, R4, 0x4, R128 ;  /* 0x0000000404127825 */ /* 0x004fe200078e0280 */
[----:B------:R2:W-:Y:S04]  /*1c660*/  STL.64 [R1+0xb58], R20 ;  /* 0x000b581401007387 */ /* 0x0005e80000100a00 */
[----:B------:R2:W-:Y:S01]  /*1c670*/  LDGSTS.E [R249+0x7c000], desc[UR60][R20.64], !P0 ;  /* 0x7c00000014f97fae */ /* 0x0005e2000c12187c */
[----:B------:R-:W-:Y:S01]  /*1c680*/  ISETP.GE.U32.AND P0, PT, R8, 0x7ffffeea, PT ;  /* 0x7ffffeea0800780c */ /* 0x000fe20003f06070 */
[----:B------:R-:W-:-:S02]  /*1c690*/  VIADD R8, R15, 0xffffff67 ;  /* 0xffffff670f087836 */ /* 0x000fc40000000000 */
[----:B------:R1:W-:Y:S01]  /*1c6a0*/  STL.64 [R1+0xb60], R18 ;  /* 0x000b601201007387 */ /* 0x0003e20000100a00 */
[----:B------:R-:W4:Y:S03]  /*1c6b0*/  LDC R15, c[0x0][0x230] ;  /* 0x00008c00ff0f7b82 */ /* 0x000f260000000800 */
[----:B------:R1:W-:Y:S01]  /*1c6c0*/  LDGSTS.E [R249+0x7c004], desc[UR60][R18.64], !P1 ;  /* 0x7c00400012f97fae */ /* 0x0003e2000c92187c */
[----:B------:R-:W-:Y:S01]  /*1c6d0*/  ISETP.GE.U32.AND P1, PT, R2, 0x7ffffee9, PT ;  /* 0x7ffffee90200780c */ /* 0x000fe20003f26070 */
[----:B--2---:R-:W-:-:S04]  /*1c6e0*/  IMAD.WIDE R20, R4, 0x4, R142 ;  /* 0x0000000404147825 */ /* 0x004fc800078e028e */
[----:B-1----:R-:W-:Y:S01]  /*1c6f0*/  VIADD R2, R14, 0xffffff66 ;  /* 0xffffff660e027836 */ /* 0x002fe20000000000 */
[----:B------:R-:W-:Y:S01]  /*1c700*/  LDGSTS.E [R249+0x7c008], desc[UR60][R20.64], !P5 ;  /* 0x7c00800014f97fae */ /* 0x000fe2000e92187c */
[----:B------:R-:W1:Y:S01]  /*1c710*/  LDC R14, c[0x0][0x230] ;  /* 0x00008c00ff0e7b82 */ /* 0x000e620000000800 */
[----:B------:R-:W-:Y:S01]  /*1c720*/  IMAD.WIDE R18, R4, 0x4, R138 ;  /* 0x0000000404127825 */ /* 0x000fe200078e028a */
[----:B------:R-:W-:-:S03]  /*1c730*/  ISETP.GE.U32.AND P5, PT, R8, 0x7ffffee8, PT ;  /* 0x7ffffee80800780c */ /* 0x000fc60003fa6070 */
[----:B------:R-:W-:Y:S01]  /*1c740*/  IMAD.WIDE R234, R4, 0x4, R144 ;  /* 0x0000000404ea7825 */ /* 0x000fe200078e0290 */
[----:B------:R2:W-:Y:S01]  /*1c750*/  LDGSTS.E [R249+0x7c00c], desc[UR60][R18.64], !P4 ;  /* 0x7c00c00012f97fae */ /* 0x0005e2000e12187c */
[----:B------:R-:W-:Y:S02]  /*1c760*/  ISETP.GE.U32.AND P4, PT, R2, 0x7ffffee7, PT ;  /* 0x7ffffee70200780c */ /* 0x000fe40003f86070 */
[----:B------:R-:W-:Y:S02]  /*1c770*/  VIADD R8, R16, 0xffffff4b ;  /* 0xffffff4b10087836 */ /* 0x000fe40000000000 */
[----:B------:R-:W-:Y:S01]  /*1c780*/  IMAD.WIDE R236, R4, 0x4, R136 ;  /* 0x0000000404ec7825 */ /* 0x000fe200078e0288 */
[----:B---3--:R-:W-:Y:S01]  /*1c790*/  IADD3 R2, R17, -0xb6, RZ ;  /* 0xffffff4a11027810 */ /* 0x008fe20007ffe0ff */
[----:B------:R-:W-:Y:S01]  /*1c7a0*/  LDGSTS.E [R250+0x70000], desc[UR60][R234.64], !P6 ;  /* 0x70000000eafa7fae */ /* 0x000fe2000f12187c */
[----:B------:R-:W3:Y:S01]  /*1c7b0*/  LDC R17, c[0x0][0x230] ;  /* 0x00008c00ff117b82 */ /* 0x000ee20000000800 */
[----:B------:R-:W-:-:S02]  /*1c7c0*/  ISETP.GE.U32.AND P6, PT, R8, 0x7ffffecc, PT ;  /* 0x7ffffecc0800780c */ /* 0x000fc40003fc6070 */
[----:B------:R-:W-:Y:S01]  /*1c7d0*/  LDGSTS.E [R250+0x70004], desc[UR60][R236.64], !P2 ;  /* 0x70004000ecfa7fae */ /* 0x000fe2000d12187c */
[----:B------:R-:W-:Y:S01]  /*1c7e0*/  ISETP.GE.U32.AND P2, PT, R2, 0x7ffffecb, PT ;  /* 0x7ffffecb0200780c */ /* 0x000fe20003f46070 */
[----:B------:R-:W-:Y:S02]  /*1c7f0*/  VIADD R2, R9, 0xffffff49 ;  /* 0xffffff4909027836 */ /* 0x000fe40000000000 */
[----:B------:R-:W-:Y:S01]  /*1c800*/  IMAD.WIDE R246, R4, 0x4, R230 ;  /* 0x0000000404f67825 */ /* 0x000fe200078e02e6 */
[----:B------:R-:W3:Y:S01]  /*1c810*/  LDC R16, c[0x0][0x230] ;  /* 0x00008c00ff107b82 */ /* 0x000ee20000000800 */
[----:B------:R-:W-:Y:S01]  /*1c820*/  LDGSTS.E [R250+0x70008], desc[UR60][R238.64], !P0 ;  /* 0x70008000eefa7fae */ /* 0x000fe2000c12187c */
[----:B------:R-:W-:Y:S01]  /*1c830*/  ISETP.GE.U32.AND P0, PT, R2, 0x7ffffeca, PT ;  /* 0x7ffffeca0200780c */ /* 0x000fe20003f06070 */
[----:B------:R-:W-:Y:S02]  /*1c840*/  VIADD R8, R12, 0xffffff48 ;  /* 0xffffff480c087836 */ /* 0x000fe40000000000 */
[----:B--2---:R-:W-:Y:S01]  /*1c850*/  IMAD.WIDE R248, R4, 0x4, R140 ;  /* 0x0000000404f87825 */ /* 0x004fe200078e028c */
[----:B------:R-:W-:Y:S02]  /*1c860*/  LDGSTS.E [R250+0x7000c], desc[UR60][R246.64], !P1 ;  /* 0x7000c000f6fa7fae */ /* 0x000fe4000c92187c */
[----:B------:R-:W2:Y:S01]  /*1c870*/  LDC R9, c[0x0][0x230] ;  /* 0x00008c00ff097b82 */ /* 0x000ea20000000800 */
[----:B----4-:R-:W-:Y:S01]  /*1c880*/  VIADD R2, R13, 0xffffff2b ;  /* 0xffffff2b0d027836 */ /* 0x010fe20000000000 */
[----:B------:R4:W-:Y:S01]  /*1c890*/  STL.64 [R1+0xb68], R20 ;  /* 0x000b681401007387 */ /* 0x0009e20000100a00 */
[----:B------:R-:W-:Y:S01]  /*1c8a0*/  ISETP.GE.U32.AND P1, PT, R8, 0x7ffffec9, PT ;  /* 0x7ffffec90800780c */ /* 0x000fe20003f26070 */
[----:B------:R-:W-:-:S02]  /*1c8b0*/  VIADD R8, R15, 0xffffff2a ;  /* 0xffffff2a0f087836 */ /* 0x000fc40000000000 */
[----:B------:R-:W-:Y:S02]  /*1c8c0*/  LDGSTS.E [R250+0x74000], desc[UR60][R248.64], !P6 ;  /* 0x74000000f8fa7fae */ /* 0x000fe4000f12187c */
[----:B------:R-:W2:Y:S01]  /*1c8d0*/  LDC R13, c[0x0][0x230] ;  /* 0x00008c00ff0d7b82 */ /* 0x000ea20000000800 */
[----:B------:R-:W-:Y:S01]  /*1c8e0*/  ISETP.GE.U32.AND P6, PT, R2, 0x7ffffeac, PT ;  /* 0x7ffffeac0200780c */ /* 0x000fe20003fc6070 */
[----:B------:R4:W-:Y:S01]  /*1c8f0*/  STL.64 [R1+0xb70], R18 ;  /* 0x000b701201007387 */ /* 0x0009e20000100a00 */
[----:B-1----:R-:W-:Y:S02]  /*1c900*/  VIADD R2, R14, 0xffffff29 ;  /* 0xffffff290e027836 */ /* 0x002fe40000000000 */
[----:B----4-:R-:W-:-:S03]  /*1c910*/  IMAD.WIDE R20, R4, 0x4, R156 ;  /* 0x0000000404147825 */ /* 0x010fc600078e029c */
[----:B------:R-:W1:Y:S02]  /*1c920*/  LDC R12, c[0x0][0x230] ;  /* 0x00008c00ff0c7b82 */ /* 0x000e640000000800 */
[----:B------:R4:W-:Y:S01]  /*1c930*/  LDGSTS.E [R250+0x74004], desc[UR60][R20.64], !P2 ;  /* 0x7400400014fa7fae */ /* 0x0009e2000d12187c */
[----:B------:R-:W-:-:S03]  /*1c940*/  IMAD.WIDE R18, R4, 0x4, R146 ;  /* 0x0000000404127825 */ /* 0x000fc600078e0292 */
[----:B------:R4:W-:Y:S01]  /*1c950*/  STL.64 [R1+0x940], R20 ;  /* 0x0009401401007387 */ /* 0x0009e20000100a00 */
[----:B------:R-:W-:Y:S01]  /*1c960*/  ISETP.GE.U32.AND P2, PT, R8, 0x7ffffeab, PT ;  /* 0x7ffffeab0800780c */ /* 0x000fe20003f46070 */
[----:B------:R-:W1:Y:S02]  /*1c970*/  LDC R14, c[0x0][0x230] ;  /* 0x00008c00ff0e7b82 */ /* 0x000e640000000800 */
[----:B------:R4:W-:Y:S04]  /*1c980*/  STL.64 [R1+0x948], R18 ;  /* 0x0009481201007387 */ /* 0x0009e80000100a00 */
[----:B------:R2:W-:Y:S01]  /*1c990*/  LDGSTS.E [R250+0x74008], desc[UR60][R18.64], !P0 ;  /* 0x7400800012fa7fae */ /* 0x0005e2000c12187c */
[----:B------:R-:W-:Y:S01]  /*1c9a0*/  ISETP.GE.U32.AND P0, PT, R2, 0x7ffffeaa, PT ;  /* 0x7ffffeaa0200780c */ /* 0x000fe20003f06070 */
[----:B---3--:R-:W-:Y:S01]  /*1c9b0*/  VIADD R2, R17, 0xffffff0b ;  /* 0xffffff0b11027836 */ /* 0x008fe20000000000 */
[----:B------:R-:W3:Y:S01]  /*1c9c0*/  LDC R15, c[0x0][0x230] ;  /* 0x00008c00ff0f7b82 */ /* 0x000ee20000000800 */
[----:B----4-:R-:W-:-:S04]  /*1c9d0*/  IMAD.WIDE R20, R4, 0x4, R166 ;  /* 0x0000000404147825 */ /* 0x010fc800078e02a6 */
[----:B------:R-:W-:Y:S01]  /*1c9e0*/  VIADD R8, R16, 0xffffff28 ;  /* 0xffffff2810087836 */ /* 0x000fe20000000000 */
[----:B------:R-:W-:Y:S01]  /*1c9f0*/  LDGSTS.E [R250+0x7400c], desc[UR60][R20.64], !P1 ;  /* 0x7400c00014fa7fae */ /* 0x000fe2000c92187c */
[C---:B------:R-:W-:Y:S01]  /*1ca00*/  IMAD.WIDE R26, R4.reuse, 0x4, R224 ;  /* 0x00000004041a7825 */ /* 0x040fe200078e02e0 */
[----:B------:R-:W4:Y:S03]  /*1ca10*/  LDC R17, c[0x0][0x230] ;  /* 0x00008c00ff117b82 */ /* 0x000f260000000800 */
[----:B--2---:R-:W-:Y:S01]  /*1ca20*/  IMAD.WIDE R18, R4, 0x4, R150 ;  /* 0x0000000404127825 */ /* 0x004fe200078e0296 */
[----:B------:R-:W-:Y:S04]  /*1ca30*/  STL.64 [R1+0x950], R20 ;  /* 0x0009501401007387 */ /* 0x000fe80000100a00 */
[----:B------:R2:W-:Y:S01]  /*1ca40*/  LDGSTS.E [R250+0x78000], desc[UR60][R18.64], !P6 ;  /* 0x7800000012fa7fae */ /* 0x0005e2000f12187c */
[----:B------:R-:W-:Y:S01]  /*1ca50*/  ISETP.GE.U32.AND P6, PT, R2, 0x7ffffe8c, PT ;  /* 0x7ffffe8c0200780c */ /* 0x000fe20003fc6070 */
[----:B------:R-:W-:Y:S01]  /*1ca60*/  VIADD R2, R9, 0xffffff0a ;  /* 0xffffff0a09027836 */ /* 0x000fe20000000000 */
[----:B------:R-:W4:Y:S01]  /*1ca70*/  LDC R16, c[0x0][0x230] ;  /* 0x00008c00ff107b82 */ /* 0x000f220000000800 */
[----:B------:R2:W-:Y:S01]  /*1ca80*/  STL.64 [R1+0xa30], R18 ;  /* 0x000a301201007387 */ /* 0x0005e20000100a00 */
[----:B------:R-:W-:-:S03]  /*1ca90*/  ISETP.GE.U32.AND P1, PT, R8, 0x7ffffea9, PT ;  /* 0x7ffffea90800780c */ /* 0x000fc60003f26070 */
[----:B------:R-:W-:Y:S01]  /*1caa0*/  LDGSTS.E [R250+0x78004], desc[UR60][R26.64], !P2 ;  /* 0x780040001afa7fae */ /* 0x000fe2000d12187c */
[----:B------:R-:W-:Y:S01]  /*1cab0*/  ISETP.GE.U32.AND P2, PT, R2, 0x7ffffe8b, PT ;  /* 0x7ffffe8b0200780c */ /* 0x000fe20003f46070 */
[----:B------:R-:W-:Y:S01]  /*1cac0*/  VIADD R2, R13, 0xffffff08 ;  /* 0xffffff080d027836 */ /* 0x000fe20000000000 */
[----:B------:R-:W4:Y:S08]  /*1cad0*/  LDC R9, c[0x0][0x230] ;  /* 0x00008c00ff097b82 */ /* 0x000f300000000800 */
[----:B--2---:R-:W2:Y:S01]  /*1cae0*/  LDC R18, c[0x0][0x230] ;  /* 0x00008c00ff127b82 */ /* 0x004ea20000000800 */
[----:B------:R-:W-:Y:S01]  /*1caf0*/  IMAD.WIDE R24, R4, 0x4, R152 ;  /* 0x0000000404187825 */ /* 0x000fe200078e0298 */
[----:B-1----:R-:W-:-:S03]  /*1cb00*/  IADD3 R8, R12, -0xf7, RZ ;  /* 0xffffff090c087810 */ /* 0x002fc60007ffe0ff */
[----:B------:R-:W-:Y:S01]  /*1cb10*/  IMAD.WIDE R20, R4, 0x4, R154 ;  /* 0x0000000404147825 */ /* 0x000fe200078e029a */
[----:B------:R1:W-:Y:S02]  /*1cb20*/  LDGSTS.E [R250+0x78008], desc[UR60][R24.64], !P0 ;  /* 0x7800800018fa7fae */ /* 0x0003e4000c12187c */
[----:B------:R-:W4:Y:S01]  /*1cb30*/  LDC R13, c[0x0][0x230] ;  /* 0x00008c00ff0d7b82 */ /* 0x000f220000000800 */
[----:B------:R-:W-:Y:S01]  /*1cb40*/  ISETP.GE.U32.AND P0, PT, R8, 0x7ffffe8a, PT ;  /* 0x7ffffe8a0800780c */ /* 0x000fe20003f06070 */
[----:B------:R-:W-:Y:S04]  /*1cb50*/  STL.64 [R1+0xa38], R26 ;  /* 0x000a381a01007387 */ /* 0x000fe80000100a00 */
[----:B------:R1:W-:Y:S02]  /*1cb60*/  LDGSTS.E [R250+0x7800c], desc[UR60][R20.64], !P1 ;  /* 0x7800c00014fa7fae */ /* 0x0003e4000c92187c */
[----:B------:R-:W4:Y:S01]  /*1cb70*/  LDC R12, c[0x0][0x230] ;  /* 0x00008c00ff0c7b82 */ /* 0x000f220000000800 */
[----:B------:R-:W-:Y:S01]  /*1cb80*/  ISETP.GE.U32.AND P1, PT, R2, 0x7ffffe89, PT ;  /* 0x7ffffe890200780c */ /* 0x000fe20003f26070 */
[----:B------:R1:W-:Y:S01]  /*1cb90*/  STL.64 [R1+0xa40], R24 ;  /* 0x000a401801007387 */ /* 0x0003e20000100a00 */
[----:B------:R-:W-:-:S03]  /*1cba0*/  VIADD R2, R14, 0xffffff64 ;  /* 0xffffff640e027836 */ /* 0x000fc60000000000 */
[----:B------:R1:W-:Y:S01]  /*1cbb0*/  STL.64 [R1+0xa48], R20 ;  /* 0x000a481401007387 */ /* 0x0003e20000100a00 */
[----:B---3--:R-:W-:Y:S01]  /*1cbc0*/  VIADD R8, R15, 0xffffff65 ;  /* 0xffffff650f087836 */ /* 0x008fe20000000000 */
[----:B------:R-:W3:Y:S01]  /*1cbd0*/  LDC R14, c[0x0][0x230] ;  /* 0x00008c00ff0e7b82 */ /* 0x000ee20000000800 */
[----:B-1----:R-:W-:-:S07]  /*1cbe0*/  IMAD.WIDE R24, R4, 0x4, R176 ;  /* 0x0000000404187825 */ /* 0x002fce00078e02b0 */
[----:B------:R-:W1:Y:S01]  /*1cbf0*/  LDC R15, c[0x0][0x230] ;  /* 0x00008c00ff0f7b82 */ /* 0x000e620000000800 */
[----:B------:R-:W-:Y:S01]  /*1cc00*/  IMAD.WIDE R20, R4, 0x4, R228 ;  /* 0x0000000404147825 */ /* 0x000fe200078e02e4 */
[----:B------:R2:W-:Y:S04]  /*1cc10*/  STL.64 [R1+0xb30], R24 ;  /* 0x000b301801007387 */ /* 0x0005e80000100a00 */
[----:B------:R2:W-:Y:S04]  /*1cc20*/  LDGSTS.E [R250+0x7c000], desc[UR60][R24.64], !P6 ;  /* 0x7c00000018fa7fae */ /* 0x0005e8000f12187c */
[----:B------:R4:W-:Y:S04]  /*1cc30*/  STL.64 [R1+0xb38], R20 ;  /* 0x000b381401007387 */ /* 0x0009e80000100a00 */
[----:B------:R4:W-:Y:S01]  /*1cc40*/  LDGSTS.E [R250+0x7c004], desc[UR60][R20.64], !P2 ;  /* 0x7c00400014fa7fae */ /* 0x0009e2000d12187c */
[----:B------:R-:W-:Y:S01]  /*1cc50*/  ISETP.GE.U32.AND P2, PT, R2, 0x7ffffee5, PT ;  /* 0x7ffffee50200780c */ /* 0x000fe20003f46070 */
[----:B--2---:R-:W-:-:S02]  /*1cc60*/  VIADD R2, R18, 0xffffff46 ;  /* 0xffffff4612027836 */ /* 0x004fc40000000000 */
[----:B------:R-:W-:Y:S01]  /*1cc70*/  IMAD.WIDE R24, R4, 0x4, R170 ;  /* 0x0000000404187825 */ /* 0x000fe200078e02aa */
[----:B------:R-:W-:Y:S01]  /*1cc80*/  ISETP.GE.U32.AND P6, PT, R8, 0x7ffffee6, PT ;  /* 0x7ffffee60800780c */ /* 0x000fe20003fc6070 */
[----:B------:R-:W2:Y:S02]  /*1cc90*/  LDC R18, c[0x0][0x230] ;  /* 0x00008c00ff127b82 */ /* 0x000ea40000000800 */
[C---:B------:R-:W-:Y:S01]  /*1cca0*/  IMAD.WIDE R194, R4.reuse, 0x4, R194 ;  /* 0x0000000404c27825 */ /* 0x040fe200078e02c2 */
[----:B------:R-:W-:Y:S03]  /*1ccb0*/  LDGSTS.E [R250+0x7c008], desc[UR60][R24.64], !P0 ;  /* 0x7c00800018fa7fae */ /* 0x000fe6000c12187c */
[----:B----4-:R-:W-:-:S04]  /*1ccc0*/  IMAD.WIDE R20, R4, 0x4, R158 ;  /* 0x0000000404147825 */ /* 0x010fc800078e029e */
[----:B------:R-:W-:Y:S01]  /*1ccd0*/  IMAD.WIDE R228, R4, 0x4, R168 ;  /* 0x0000000404e47825 */ /* 0x000fe200078e02a8 */
[----:B------:R4:W-:Y:S01]  /*1cce0*/  LDGSTS.E [R250+0x7c00c], desc[UR60][R20.64], !P1 ;  /* 0x7c00c00014fa7fae */ /* 0x0009e2000c92187c */
[----:B------:R-:W-:Y:S02]  /*1ccf0*/  ISETP.GE.U32.AND P1, PT, R2, 0x7ffffec7, PT ;  /* 0x7ffffec70200780c */ /* 0x000fe40003f26070 */
[----:B------:R-:W-:Y:S01]  /*1cd00*/  VIADD R8, R17, 0xffffff47 ;  /* 0xffffff4711087836 */ /* 0x000fe20000000000 */
[----:B------:R-:W-:Y:S01]  /*1cd10*/  LDGSTS.E [R251+0x70000], desc[UR60][R194.64], !P5 ;  /* 0x70000000c2fb7fae */ /* 0x000fe2000e92187c */
[----:B------:R-:W-:Y:S01]  /*1cd20*/  VIADD R2, R13, 0xffffff44 ;  /* 0xffffff440d027836 */ /* 0x000fe20000000000 */
[----:B------:R-:W3:Y:S02]  /*1cd30*/  LDC R17, c[0x0][0x230] ;  /* 0x00008c00ff117b82 */ /* 0x000ee40000000800 */
[----:B------:R-:W-:Y:S02]  /*1cd40*/  LDGSTS.E [R251+0x70004], desc[UR60][R228.64], !P4 ;  /* 0x70004000e4fb7fae */ /* 0x000fe4000e12187c */
[----:B------:R-:W-:Y:S01]  /*1cd50*/  ISETP.GE.U32.AND P4, PT, R2, 0x7ffffec5, PT ;  /* 0x7ffffec50200780c */ /* 0x000fe20003f86070 */
[----:B------:R-:W-:-:S03]  /*1cd60*/  VIADD R2, R12, 0xffffff27 ;  /* 0xffffff270c027836 */ /* 0x000fc60000000000 */
[----:B------:R-:W2:Y:S01]  /*1cd70*/  LDC R12, c[0x0][0x230] ;  /* 0x00008c00ff0c7b82 */ /* 0x000ea20000000800 */
[----:B------:R-:W-:Y:S01]  /*1cd80*/  ISETP.GE.U32.AND P0, PT, R8, 0x7ffffec8, PT ;  /* 0x7ffffec80800780c */ /* 0x000fe20003f06070 */
[----:B------:R-:W-:Y:S02]  /*1cd90*/  VIADD R8, R9, 0xffffff45 ;  /* 0xffffff4509087836 */ /* 0x000fe40000000000 */
[----:B------:R-:W-:Y:S01]  /*1cda0*/  IMAD.WIDE R230, R4, 0x4, R164 ;  /* 0x0000000404e67825 */ /* 0x000fe200078e02a4 */
[----:B------:R-:W-:Y:S02]  /*1cdb0*/  STL.64 [R1+0xb40], R24 ;  /* 0x000b401801007387 */ /* 0x000fe40000100a00 */
[----:B------:R-:W-:Y:S01]  /*1cdc0*/  ISETP.GE.U32.AND P5, PT, R8, 0x7ffffec6, PT ;  /* 0x7ffffec60800780c */ /* 0x000fe20003fa6070 */
[----:B------:R-:W-:Y:S01]  /*1cdd0*/  IMAD.WIDE R232, R4, 0x4, R180 ;  /* 0x0000000404e87825 */ /* 0x000fe200078e02b4 */
[----:B------:R4:W-:Y:S01]  /*1cde0*/  STL.64 [R1+0xb48], R20 ;  /* 0x000b481401007387 */ /* 0x0009e20000100a00 */
[----:B------:R-:W-:Y:S01]  /*1cdf0*/  IADD3 R8, R16, -0xda, RZ ;  /* 0xffffff2610087810 */ /* 0x000fe20007ffe0ff */
[----:B------:R-:W2:Y:S02]  /*1ce00*/  LDC R13, c[0x0][0x230] ;  /* 0x00008c00ff0d7b82 */ /* 0x000ea40000000800 */
[----:B------:R-:W-:Y:S01]  /*1ce10*/  LDGSTS.E [R251+0x70008], desc[UR60][R230.64], !P6 ;  /* 0x70008000e6fb7fae */ /* 0x000fe2000f12187c */
[----:B------:R-:W-:Y:S01]  /*1ce20*/  ISETP.GE.U32.AND P6, PT, R2, 0x7ffffea8, PT ;  /* 0x7ffffea80200780c */ /* 0x000fe20003fc6070 */
[----:B-1----:R-:W-:-:S02]  /*1ce30*/  VIADD R2, R15, 0xffffff25 ;  /* 0xffffff250f027836 */ /* 0x002fc40000000000 */
[----:B------:R-:W-:Y:S01]  /*1ce40*/  LDGSTS.E [R251+0x7000c], desc[UR60][R232.64], !P2 ;  /* 0x7000c000e8fb7fae */ /* 0x000fe2000d12187c */
[C---:B------:R-:W-:Y:S01]  /*1ce50*/  IMAD.WIDE R32, R4.reuse, 0x4, R220 ;  /* 0x0000000404207825 */ /* 0x040fe200078e02dc */
[----:B------:R-:W1:Y:S03]  /*1ce60*/  LDC R9, c[0x0][0x230] ;  /* 0x00008c00ff097b82 */ /* 0x000e660000000800 */
[----:B----4-:R-:W-:Y:S01]  /*1ce70*/  IMAD.WIDE R20, R4, 0x4, R172 ;  /* 0x0000000404147825 */ /* 0x010fe200078e02ac */
[----:B------:R-:W-:-:S03]  /*1ce80*/  ISETP.GE.U32.AND P2, PT, R8, 0x7ffffea7, PT ;  /* 0x7ffffea70800780c */ /* 0x000fc60003f46070 */
[----:B------:R-:W-:Y:S01]  /*1ce90*/  IMAD.WIDE R24, R4, 0x4, R198 ;  /* 0x0000000404187825 */ /* 0x000fe200078e02c6 */
[----:B------:R4:W-:Y:S01]  /*1cea0*/  STL.64 [R1+0x920], R20 ;  /* 0x0009201401007387 */ /* 0x0009e20000100a00 */
[----:B------:R-:W1:Y:S02]  /*1ceb0*/  LDC R16, c[0x0][0x230] ;  /* 0x00008c00ff107b82 */ /* 0x000e640000000800 */
[----:B---3--:R-:W-:Y:S01]  /*1cec0*/  VIADD R8, R17, 0xffffff24 ;  /* 0xffffff2411087836 */ /* 0x008fe20000000000 */
[----:B------:R4:W-:Y:S01]  /*1ced0*/  LDGSTS.E [R251+0x74000], desc[UR60][R20.64], !P0 ;  /* 0x7400000014fb7fae */ /* 0x0009e2000c12187c */
[----:B------:R-:W-:Y:S01]  /*1cee0*/  ISETP.GE.U32.AND P0, PT, R2, 0x7ffffea6, PT ;  /* 0x7ffffea60200780c */ /* 0x000fe20003f06070 */
[----:B--2---:R-:W-:Y:S02]  /*1cef0*/  VIADD R2, R18, 0xffffff07 ;  /* 0xffffff0712027836 */ /* 0x004fe40000000000 */
[----:B------:R-:W-:Y:S01]  /*1cf00*/  STL.64 [R1+0x928], R24 ;  /* 0x0009281801007387 */ /* 0x000fe20000100a00 */
[C---:B------:R-:W-:Y:S01]  /*1cf10*/  IMAD.WIDE R18, R4.reuse, 0x4, R174 ;  /* 0x0000000404127825 */ /* 0x040fe200078e02ae */
[----:B------:R-:W2:Y:S02]  /*1cf20*/  LDC R15, c[0x0][0x230] ;  /* 0x00008c00ff0f7b82 */ /* 0x000ea40000000800 */
[----:B------:R-:W-:Y:S01]  /*1cf30*/  LDGSTS.E [R251+0x74004], desc[UR60][R24.64], !P1 ;  /* 0x7400400018fb7fae */ /* 0x000fe2000c92187c */
[----:B----4-:R-:W-:Y:S01]  /*1cf40*/  IMAD.WIDE R20, R4, 0x4, R178 ;  /* 0x0000000404147825 */ /* 0x010fe200078e02b2 */
[----:B------:R-:W-:-:S04]  /*1cf50*/  ISETP.GE.U32.AND P1, PT, R8, 0x7ffffea5, PT ;  /* 0x7ffffea50800780c */ /* 0x000fc80003f26070 */
[----:B------:R-:W3:Y:S01]  /*1cf60*/  LDC R17, c[0x0][0x230] ;  /* 0x00008c00ff117b82 */ /* 0x000ee20000000800 */
[----:B------:R-:W-:Y:S01]  /*1cf70*/  VIADD R8, R12, 0xffffff06 ;  /* 0xffffff060c087836 */ /* 0x000fe20000000000 */
[----:B------:R4:W-:Y:S04]  /*1cf80*/  STL.64 [R1+0x930], R20 ;  /* 0x0009301401007387 */ /* 0x0009e80000100a00 */
[----:B------:R4:W-:Y:S01]  /*1cf90*/  LDGSTS.E [R251+0x74008], desc[UR60][R20.64], !P5 ;  /* 0x7400800014fb7fae */ /* 0x0009e2000e92187c */
[----:B------:R-:W-:Y:S01]  /*1cfa0*/  ISETP.GE.U32.AND P5, PT, R2, 0x7ffffe88, PT ;  /* 0x7ffffe880200780c */ /* 0x000fe20003fa6070 */
[----:B------:R-:W-:Y:S01]  /*1cfb0*/  VIADD R2, R14, 0xffffff05 ;  /* 0xffffff050e027836 */ /* 0x000fe20000000000 */
[----:B------:R-:W3:Y:S01]  /*1cfc0*/  LDC R12, c[0x0][0x230] ;  /* 0x00008c00ff0c7b82 */ /* 0x000ee20000000800 */
[----:B------:R1:W-:Y:S01]  /*1cfd0*/  LDGSTS.E [R251+0x7400c], desc[UR60][R18.64], !P4 ;  /* 0x7400c00012fb7fae */ /* 0x0003e2000e12187c */
[----:B------:R-:W-:-:S03]  /*1cfe0*/  ISETP.GE.U32.AND P4, PT, R8, 0x7ffffe87, PT ;  /* 0x7ffffe870800780c */ /* 0x000fc60003f86070 */
[----:B------:R1:W-:Y:S01]  /*1cff0*/  STL.64 [R1+0x938], R18 ;  /* 0x0009381201007387 */ /* 0x0003e20000100a00 */
[C---:B------:R-:W-:Y:S02]  /*1d000*/  IMAD.WIDE R30, R4.reuse, 0x4, R184 ;  /* 0x00000004041e7825 */ /* 0x040fe400078e02b8 */
[----:B------:R-:W3:Y:S02]  /*1d010*/  LDC R14, c[0x0][0x230] ;  /* 0x00008c00ff0e7b82 */ /* 0x000ee40000000800 */
[----:B----4-:R-:W-:-:S05]  /*1d020*/  IMAD.WIDE R20, R4, 0x4, R182 ;  /* 0x0000000404147825 */ /* 0x010fca00078e02b6 */
[----:B------:R4:W-:Y:S01]  /*1d030*/  LDGSTS.E [R251+0x78000], desc[UR60][R20.64], !P6 ;  /* 0x7800000014fb7fae */ /* 0x0009e2000f12187c */
[----:B------:R-:W-:Y:S01]  /*1d040*/  ISETP.GE.U32.AND P6, PT, R2, 0x7ffffe86, PT ;  /* 0x7ffffe860200780c */ /* 0x000fe20003fc6070 */
[C---:B-1----:R-:W-:Y:S02]  /*1d050*/  IMAD.WIDE R18, R4.reuse, 0x4, R226 ;  /* 0x0000000404127825 */ /* 0x042fe400078e02e2 */
[----:B------:R4:W-:Y:S02]  /*1d060*/  STL.64 [R1+0xa10], R20 ;  /* 0x000a101401007387 */ /* 0x0009e40000100a00 */
[C---:B------:R-:W-:Y:S02]  /*1d070*/  IMAD.WIDE R28, R4.reuse, 0x4, R186 ;  /* 0x00000004041c7825 */ /* 0x040fe400078e02ba */
[----:B------:R1:W-:Y:S02]  /*1d080*/  STL.64 [R1+0xa18], R18 ;  /* 0x000a181201007387 */ /* 0x0003e40000100a00 */
[----:B------:R-:W-:-:S02]  /*1d090*/  IMAD.WIDE R26, R4, 0x4, R188 ;  /* 0x00000004041a7825 */ /* 0x000fc400078e02bc */
[----:B------:R1:W-:Y:S02]  /*1d0a0*/  LDGSTS.E [R251+0x78004], desc[UR60][R18.64], !P2 ;  /* 0x7800400012fb7fae */ /* 0x0003e4000d12187c */
[C---:B------:R-:W-:Y:S02]  /*1d0b0*/  IMAD.WIDE R24, R4.reuse, 0x4, R190 ;  /* 0x0000000404187825 */ /* 0x040fe400078e02be */
[----:B------:R-:W-:Y:S02]  /*1d0c0*/  STL.64 [R1+0xa20], R32 ;  /* 0x000a202001007387 */ /* 0x000fe40000100a00 */
[----:B----4-:R-:W-:Y:S02]  /*1d0d0*/  IMAD.WIDE R20, R4, 0x4, R192 ;  /* 0x0000000404147825 */ /* 0x010fe400078e02c0 */
[----:B------:R-:W-:Y:S04]  /*1d0e0*/  STL.64 [R1+0xa28], R30 ;  /* 0x000a281e01007387 */ /* 0x000fe80000100a00 */
[----:B------:R4:W-:Y:S01]  /*1d0f0*/  LDGSTS.E [R251+0x78008], desc[UR60][R32.64], !P0 ;  /* 0x7800800020fb7fae */ /* 0x0009e2000c12187c */
[----:B------:R-:W-:Y:S01]  /*1d100*/  VIADD R2, R13, 0xffffff04 ;  /* 0xffffff040d027836 */ /* 0x000fe20000000000 */
[----:B-1----:R-:W1:Y:S02]  /*1d110*/  LDC R18, c[0x0][0x230] ;  /* 0x00008c00ff127b82 */ /* 0x002e640000000800 */
[----:B------:R-:W-:Y:S04]  /*1d120*/  STL.64 [R1+0xb10], R28 ;  /* 0x000b101c01007387 */ /* 0x000fe80000100a00 */
[----:B------:R-:W-:Y:S02]  /*1d130*/  LDGSTS.E [R251+0x7800c], desc[UR60][R30.64], !P1 ;  /* 0x7800c0001efb7fae */ /* 0x000fe4000c92187c */
[----:B------:R-:W2:Y:S02]  /*1d140*/  LDC R13, c[0x0][0x230] ;  /* 0x00008c00ff0d7b82 */ /* 0x000ea40000000800 */
[----:B------:R-:W-:Y:S04]  /*1d150*/  STL.64 [R1+0xb18], R26 ;  /* 0x000b181a01007387 */ /* 0x000fe80000100a00 */
[----:B------:R4:W-:Y:S01]  /*1d160*/  LDGSTS.E [R251+0x7c000], desc[UR60][R28.64], !P5 ;  /* 0x7c0000001cfb7fae */ /* 0x0009e2000e92187c */
[----:B------:R-:W-:Y:S01]  /*1d170*/  VIADD R8, R16, 0xffffff63 ;  /* 0xffffff6310087836 */ /* 0x000fe20000000000 */
[----:B------:R-:W-:Y:S01]  /*1d180*/  ISETP.GE.U32.AND P2, PT, R2, 0x7ffffe85, PT ;  /* 0x7ffffe850200780c */ /* 0x000fe20003f46070 */
[----:B------:R-:W4:Y:S01]  /*1d190*/  LDC R19, c[0x0][0x230] ;  /* 0x00008c00ff137b82 */ /* 0x000f220000000800 */
[----:B------:R3:W-:Y:S04]  /*1d1a0*/  STL.64 [R1+0xb20], R24 ;  /* 0x000b201801007387 */ /* 0x0007e80000100a00 */
[----:B------:R-:W-:Y:S01]  /*1d1b0*/  LDGSTS.E [R251+0x7c004], desc[UR60][R26.64], !P4 ;  /* 0x7c0040001afb7fae */ /* 0x000fe2000e12187c */
[----:B------:R-:W-:-:S02]  /*1d1c0*/  IMAD.WIDE R202, R4, 0x4, R202 ;  /* 0x0000000404ca7825 */ /* 0x000fc400078e02ca */
[----:B------:R-:W4:Y:S01]  /*1d1d0*/  LDC R16, c[0x0][0x230] ;  /* 0x00008c00ff107b82 */ /* 0x000f220000000800 */
[----:B------:R4:W-:Y:S04]  /*1d1e0*/  STL.64 [R1+0xb28], R20 ;  /* 0x000b281401007387 */ /* 0x0009e80000100a00 */
[----:B------:R-:W-:Y:S01]  /*1d1f0*/  LDGSTS.E [R251+0x7c008], desc[UR60][R24.64], !P6 ;  /* 0x7c00800018fb7fae */ /* 0x000fe2000f12187c */
[----:B------:R-:W-:-:S03]  /*1d200*/  ISETP.GE.U32.AND P1, PT, R8, 0x7ffffee4, PT ;  /* 0x7ffffee40800780c */ /* 0x000fc60003f26070 */
[----:B---3--:R-:W3:Y:S04]  /*1d210*/  LDL.LU.64 R24, [R1+0x58] ;  /* 0x0000580001187983 */ /* 0x008ee80000300a00 */
[----:B------:R-:W3:Y:S04]  /*1d220*/  LDL.LU.64 R30, [R1+0x50] ;  /* 0x00005000011e7983 */ /* 0x000ee80000300a00 */
[----:B------:R-:W3:Y:S01]  /*1d230*/  LDL.LU.64 R26, [R1+0x48] ;  /* 0x00004800011a7983 */ /* 0x000ee20000300a00 */
[----:B------:R-:W-:Y:S01]  /*1d240*/  VIADD R2, R9, 0xffffff62 ;  /* 0xffffff6209027836 */ /* 0x000fe20000000000 */
[----:B--2---:R-:W-:Y:S01]  /*1d250*/  IADD3 R8, R13, -0x9f, RZ ;  /* 0xffffff610d087810 */ /* 0x004fe20007ffe0ff */
[----:B------:R-:W-:Y:S01]  /*1d260*/  VIADD R9, R15, 0xffffff43 ;  /* 0xffffff430f097836 */ /* 0x000fe20000000000 */
[----:B------:R-:W2:Y:S01]  /*1d270*/  LDC R13, c[0x0][0x230] ;  /* 0x00008c00ff0d7b82 */ /* 0x000ea20000000800 */
[----:B------:R2:W-:Y:S01]  /*1d280*/  LDGSTS.E [R251+0x7c00c], desc[UR60][R20.64], !P2 ;  /* 0x7c00c00014fb7fae */ /* 0x0005e2000d12187c */
[----:B------:R-:W-:Y:S01]  /*1d290*/  ISETP.GE.U32.AND P2, PT, R2, 0x7ffffee3, PT ;  /* 0x7ffffee30200780c */ /* 0x000fe20003f46070 */
[----:B------:R-:W-:Y:S01]  /*1d2a0*/  VIADD R2, R14, 0xffffff60 ;  /* 0xffffff600e027836 */ /* 0x000fe20000000000 */
[----:B------:R-:W-:Y:S01]  /*1d2b0*/  ISETP.GE.U32.AND P6, PT, R9, 0x7ffffec4, PT ;  /* 0x7ffffec40900780c */ /* 0x000fe20003fc6070 */
[----:B------:R-:W-:Y:S01]  /*1d2c0*/  IMAD.WIDE R220, R4, 0x4, R196 ;  /* 0x0000000404dc7825 */ /* 0x000fe200078e02c4 */
[----:B------:R-:W-:Y:S01]  /*1d2d0*/  ISETP.GE.U32.AND P4, PT, R8, 0x7ffffee2, PT ;  /* 0x7ffffee20800780c */ /* 0x000fe20003f86070 */
[----:B------:R-:W-:Y:S01]  /*1d2e0*/  LDGSTS.E [R0+0x70000], desc[UR60][R202.64], !P1 ;  /* 0x70000000ca007fae */ /* 0x000fe2000c92187c */
[----:B------:R-:W2:Y:S01]  /*1d2f0*/  LDC R9, c[0x0][0x230] ;  /* 0x00008c00ff097b82 */ /* 0x000ea20000000800 */
[----:B------:R-:W-:Y:S01]  /*1d300*/  ISETP.GE.U32.AND P5, PT, R2, 0x7ffffee1, PT ;  /* 0x7ffffee10200780c */ /* 0x000fe20003fa6070 */
[----:B------:R-:W-:-:S02]  /*1d310*/  VIADD R2, R17, 0xffffff42 ;  /* 0xffffff4211027836 */ /* 0x000fc40000000000 */
[----:B-1----:R-:W-:-:S04]  /*1d320*/  VIADD R8, R18, 0xffffff41 ;  /* 0xffffff4112087836 */ /* 0x002fc80000000000 */
[----:B------:R-:W1:Y:S01]  /*1d330*/  LDC R15, c[0x0][0x230] ;  /* 0x00008c00ff0f7b82 */ /* 0x000e620000000800 */
[----:B------:R-:W-:Y:S01]  /*1d340*/  ISETP.GE.U32.AND P0, PT, R2, 0x7ffffec3, PT ;  /* 0x7ffffec30200780c */ /* 0x000fe20003f06070 */
[----:B----4-:R-:W-:-:S06]  /*1d350*/  VIADD R2, R19, 0xffffff40 ;  /* 0xffffff4013027836 */ /* 0x010fcc0000000000 */
[----:B------:R-:W4:Y:S01]  /*1d360*/  LDC R14, c[0x0][0x230] ;  /* 0x00008c00ff0e7b82 */ /* 0x000f220000000800 */
[----:B------:R-:W-:Y:S01]  /*1d370*/  ISETP.GE.U32.AND P1, PT, R8, 0x7ffffec2, PT ;  /* 0x7ffffec20800780c */ /* 0x000fe20003f26070 */
[----:B------:R-:W-:Y:S01]  /*1d380*/  LDGSTS.E [R0+0x70004], desc[UR60][R220.64], !P2 ;  /* 0x70004000dc007fae */ /* 0x000fe2000d12187c */
[----:B------:R-:W-:Y:S01]  /*1d390*/  IMAD.WIDE R212, R4, 0x4, R212 ;  /* 0x0000000404d47825 */ /* 0x000fe200078e02d4 */
[----:B------:R-:W-:-:S03]  /*1d3a0*/  ISETP.GE.U32.AND P2, PT, R2, 0x7ffffec1, PT ;  /* 0x7ffffec10200780c */ /* 0x000fc60003f46070 */
[C---:B------:R-:W-:Y:S01]  /*1d3b0*/  IMAD.WIDE R224, R4.reuse, 0x4, R200 ;  /* 0x0000000404e07825 */ /* 0x040fe200078e02c8 */
[----:B------:R-:W-:Y:S01]  /*1d3c0*/  LDGSTS.E [R0+0x70008], desc[UR60][R212.64], !P4 ;  /* 0x70008000d4007fae */ /* 0x000fe2000e12187c */
[----:B------:R-:W4:Y:S02]  /*1d3d0*/  LDC R17, c[0x0][0x230] ;  /* 0x00008c00ff117b82 */ /* 0x000f240000000800 */
[----:B--2---:R-:W-:Y:S01]  /*1d3e0*/  VIADD R2, R13, 0xffffff22 ;  /* 0xffffff220d027836 */ /* 0x004fe20000000000 */
[----:B------:R-:W-:Y:S01]  /*1d3f0*/  LDGSTS.E [R0+0x7000c], desc[UR60][R224.64], !P5 ;  /* 0x7000c000e0007fae */ /* 0x000fe2000e92187c */
[----:B------:R-:W-:-:S04]  /*1d400*/  IMAD.WIDE R32, R4, 0x4, R208 ;  /* 0x0000000404207825 */ /* 0x000fc800078e02d0 */
[----:B------:R-:W-:Y:S01]  /*1d410*/  IMAD.WIDE R28, R4, 0x4, R206 ;  /* 0x00000004041c7825 */ /* 0x000fe200078e02ce */
[----:B------:R-:W-:-:S03]  /*1d420*/  ISETP.GE.U32.AND P5, PT, R2, 0x7ffffea3, PT ;  /* 0x7ffffea30200780c */ /* 0x000fc60003fa6070 */
[----:B------:R-:W-:Y:S01]  /*1d430*/  VIADD R8, R12, 0xffffff23 ;  /* 0xffffff230c087836 */ /* 0x000fe20000000000 */
[----:B------:R-:W-:Y:S01]  /*1d440*/  LDGSTS.E [R0+0x74000], desc[UR60][R32.64], !P6 ;  /* 0x7400000020007fae */ /* 0x000fe2000f12187c */
[----:B------:R-:W-:Y:S01]  /*1d450*/  IMAD.WIDE R20, R4, 0x4, R204 ;  /* 0x0000000404147825 */ /* 0x000fe200078e02cc */
[----:B------:R-:W2:Y:S02]  /*1d460*/  LDC R12, c[0x0][0x230] ;  /* 0x00008c00ff0c7b82 */ /* 0x000ea40000000800 */
[----:B------:R-:W-:Y:S01]  /*1d470*/  STL.64 [R1+0x8e0], R32 ;  /* 0x0008e02001007387 */ /* 0x000fe20000100a00 */
[----:B------:R-:W-:-:S03]  /*1d480*/  VIADD R2, R9, 0xffffff21 ;  /* 0xffffff2109027836 */ /* 0x000fc60000000000 */
[----:B------:R-:W-:Y:S04]  /*1d490*/  STL.64 [R1+0x8e8], R28 ;  /* 0x0008e81c01007387 */ /* 0x000fe80000100a00 */
[----:B------:R-:W-:Y:S01]  /*1d4a0*/  LDGSTS.E [R0+0x74004], desc[UR60][R28.64], !P0 ;  /* 0x740040001c007fae */ /* 0x000fe2000c12187c */
[----:B------:R-:W-:-:S03]  /*1d4b0*/  ISETP.GE.U32.AND P4, PT, R8, 0x7ffffea4, PT ;  /* 0x7ffffea40800780c */ /* 0x000fc60003f86070 */
[----:B------:R4:W-:Y:S01]  /*1d4c0*/  STL.64 [R1+0x8f0], R20 ;  /* 0x0008f01401007387 */ /* 0x0009e20000100a00 */
[----:B------:R-:W-:-:S03]  /*1d4d0*/  ISETP.GE.U32.AND P6, PT, R2, 0x7ffffea2, PT ;  /* 0x7ffffea20200780c */ /* 0x000fc60003fc6070 */
[----:B------:R4:W-:Y:S01]  /*1d4e0*/  LDGSTS.E [R0+0x74008], desc[UR60][R20.64], !P1 ;  /* 0x7400800014007fae */ /* 0x0009e2000c92187c */
[----:B------:R-:W-:Y:S01]  /*1d4f0*/  IMAD.WIDE R18, R4, 0x4, R214 ;  /* 0x0000000404127825 */ /* 0x000fe200078e02d6 */
[----:B-1----:R-:W-:-:S03]  /*1d500*/  IADD3 R8, R15, -0xe0, RZ ;  /* 0xffffff200f087810 */ /* 0x002fc60007ffe0ff */
[----:B----4-:R-:W-:Y:S02]  /*1d510*/  VIADD R2, R14, 0xffffff03 ;  /* 0xffffff030e027836 */ /* 0x010fe40000000000 */
[----:B------:R-:W-:-:S04]  /*1d520*/  IMAD.WIDE R14, R4, 0x4, R210 ;  /* 0x00000004040e7825 */ /* 0x000fc800078e02d2 */
[----:B------:R-:W-:-:S05]  /*1d530*/  IMAD.WIDE R20, R4, 0x4, R222 ;  /* 0x0000000404147825 */ /* 0x000fca00078e02de */
[----:B------:R1:W-:Y:S04]  /*1d540*/  STL.64 [R1+0x8f8], R20 ;  /* 0x0008f81401007387 */ /* 0x0003e80000100a00 */
[----:B------:R-:W4:Y:S04]  /*1d550*/  LDL.LU.64 R48, [R1+0x858] ;  /* 0x0008580001307983 */ /* 0x000f280000300a00 */
[----:B------:R-:W-:Y:S04]  /*1d560*/  LDGSTS.E [R0+0x7400c], desc[UR60][R20.64], !P2 ;  /* 0x7400c00014007fae */ /* 0x000fe8000d12187c */
[----:B------:R-:W-:Y:S01]  /*1d570*/  STL.64 [R1+0x9d8], R18 ;  /* 0x0009d81201007387 */ /* 0x000fe20000100a00 */
[----:B------:R-:W-:Y:S01]  /*1d580*/  ISETP.GE.U32.AND P1, PT, R2, 0x7ffffe84, PT ;  /* 0x7ffffe840200780c */ /* 0x000fe20003f26070 */
[----:B------:R-:W-:Y:S01]  /*1d590*/  VIADD R2, R16, 0xffffff02 ;  /* 0xffffff0210027836 */ /* 0x000fe20000000000 */
[----:B------:R-:W-:Y:S01]  /*1d5a0*/  ISETP.GE.U32.AND P0, PT, R8, 0x7ffffea1, PT ;  /* 0x7ffffea10800780c */ /* 0x000fe20003f06070 */
[----:B--2---:R-:W-:Y:S01]  /*1d5b0*/  VIADD R9, R12, 0xffffff00 ;  /* 0xffffff000c097836 */ /* 0x004fe20000000000 */
[----:B------:R-:W-:Y:S04]  /*1d5c0*/  LDGSTS.E [R0+0x78000], desc[UR60][R18.64], !P4 ;  /* 0x7800000012007fae */ /* 0x000fe8000e12187c */
[----:B-1----:R-:W2:Y:S04]  /*1d5d0*/  LDL.LU.64 R20, [R1+0x818] ;  /* 0x0008180001147983 */ /* 0x002ea80000300a00 */
[----:B------:R1:W-:Y:S04]  /*1d5e0*/  STL.64 [R1+0x9e0], R14 ;  /* 0x0009e00e01007387 */ /* 0x0003e80000100a00 */
[----:B------:R-:W2:Y:S04]  /*1d5f0*/  LDL.LU.64 R36, [R1+0x7d8] ;  /* 0x0007d80001247983 */ /* 0x000ea80000300a00 */
[----:B------:R-:W2:Y:S04]  /*1d600*/  LDL.LU.64 R34, [R1+0x798] ;  /* 0x0007980001227983 */ /* 0x000ea80000300a00 */
[----:B------:R-:W2:Y:S01]  /*1d610*/  LDL.LU.64 R58, [R1+0x758] ;  /* 0x00075800013a7983 */ /* 0x000ea20000300a00 */
[----:B------:R-:W-:-:S03]  /*1d620*/  ISETP.GE.U32.AND P2, PT, R2, 0x7ffffe83, PT ;  /* 0x7ffffe830200780c */ /* 0x000fc60003f46070 */
[----:B------:R-:W2:Y:S01]  /*1d630*/  LDL.LU.64 R54, [R1+0x718] ;  /* 0x0007180001367983 */ /* 0x000ea20000300a00 */
[----:B------:R-:W-:Y:S02]  /*1d640*/  IMAD.SHL.U32 R2, R7, 0x80, RZ ;  /* 0x0000008007027824 */ /* 0x000fe400078e00ff */
[----:B------:R-:W-:Y:S01]  /*1d650*/  VIADD R8, R17, 0xffffff01 ;  /* 0xffffff0111087836 */ /* 0x000fe20000000000 */
[----:B------:R-:W5:Y:S04]  /*1d660*/  LDL.LU R7, [R1+0x152c] ;  /* 0x00152c0001077983 */ /* 0x000f680000300800 */
[----:B------:R-:W2:Y:S01]  /*1d670*/  LDL.LU.64 R32, [R1+0x6d8] ;  /* 0x0006d80001207983 */ /* 0x000ea20000300a00 */
[----:B------:R-:W-:-:S03]  /*1d680*/  ISETP.GE.U32.AND P4, PT, R8, 0x7ffffe82, PT ;  /* 0x7ffffe820800780c */ /* 0x000fc60003f86070 */
[----:B------:R1:W-:Y:S01]  /*1d690*/  LDGSTS.E [R0+0x78004], desc[UR60][R14.64], !P5 ;  /* 0x780040000e007fae */ /* 0x0003e2000e92187c */
[----:B------:R-:W-:Y:S01]  /*1d6a0*/  ISETP.GE.U32.AND P5, PT, R9, 0x7ffffe81, PT ;  /* 0x7ffffe810900780c */ /* 0x000fe20003fa6070 */
[----:B------:R-:W-:-:S04]  /*1d6b0*/  IMAD.WIDE R12, R4, 0x4, R216 ;  /* 0x00000004040c7825 */ /* 0x000fc800078e02d8 */
[----:B------:R-:W-:-:S04]  /*1d6c0*/  IMAD.WIDE R8, R4, 0x4, R218 ;  /* 0x0000000404087825 */ /* 0x000fc800078e02da */
[----:B-1----:R-:W-:-:S04]  /*1d6d0*/  IMAD.WIDE R14, R4, 0x4, R126 ;  /* 0x00000004040e7825 */ /* 0x002fc800078e027e */
[----:B---3--:R-:W-:-:S04]  /*1d6e0*/  IMAD.WIDE R24, R4, 0x4, R24 ;  /* 0x0000000404187825 */ /* 0x008fc800078e0218 */
[C---:B------:R-:W-:Y:S01]  /*1d6f0*/  IMAD.WIDE R18, R4.reuse, 0x4, R30 ;  /* 0x0000000404127825 */ /* 0x040fe200078e021e */
[----:B------:R1:W-:Y:S03]  /*1d700*/  STL.64 [R1+0x860], R24 ;  /* 0x0008601801007387 */ /* 0x0003e60000100a00 */
[----:B------:R-:W-:Y:S01]  /*1d710*/  IMAD.WIDE R16, R4, 0x4, R26 ;  /* 0x0000000404107825 */ /* 0x000fe200078e021a */
[----:B------:R-:W3:Y:S04]  /*1d720*/  LDL.LU.64 R42, [R1+0x698] ;  /* 0x00069800012a7983 */ /* 0x000ee80000300a00 */
[----:B------:R-:W3:Y:S04]  /*1d730*/  LDL.LU.64 R28, [R1+0x658] ;  /* 0x00065800011c7983 */ /* 0x000ee80000300a00 */
[----:B------:R3:W-:Y:S04]  /*1d740*/  STL.64 [R1+0x9e8], R18 ;  /* 0x0009e81201007387 */ /* 0x0007e80000100a00 */
[----:B------:R3:W-:Y:S04]  /*1d750*/  STL.64 [R1+0xad0], R16 ;  /* 0x000ad01001007387 */ /* 0x0007e80000100a00 */
[----:B------:R3:W-:Y:S04]  /*1d760*/  STL.64 [R1+0xad8], R14 ;  /* 0x000ad80e01007387 */ /* 0x0007e80000100a00 */
[----:B------:R-:W3:Y:S04]  /*1d770*/  LDL.LU.64 R30, [R1+0x618] ;  /* 0x00061800011e7983 */ /* 0x000ee80000300a00 */
[----:B------:R3:W-:Y:S04]  /*1d780*/  STL.64 [R1+0xae0], R12 ;  /* 0x000ae00c01007387 */ /* 0x0007e80000100a00 */
[----:B------:R3:W-:Y:S04]  /*1d790*/  LDGSTS.E [R0+0x78008], desc[UR60][R24.64], !P6 ;  /* 0x7800800018007fae */ /* 0x0007e8000f12187c */
[----:B------:R3:W-:Y:S04]  /*1d7a0*/  STL.64 [R1+0xae8], R8 ;  /* 0x000ae80801007387 */ /* 0x0007e80000100a00 */
[----:B------:R3:W-:Y:S04]  /*1d7b0*/  LDGSTS.E [R0+0x7800c], desc[UR60][R18.64], !P0 ;  /* 0x7800c00012007fae */ /* 0x0007e8000c12187c */
[----:B-1----:R-:W3:Y:S04]  /*1d7c0*/  LDL.LU.64 R24, [R1+0x5d8] ;  /* 0x0005d80001187983 */ /* 0x002ee80000300a00 */
[----:B------:R-:W3:Y:S04]  /*1d7d0*/  LDL.LU.64 R26, [R1+0x598] ;  /* 0x00059800011a7983 */ /* 0x000ee80000300a00 */
[----:B------:R-:W-:Y:S04]  /*1d7e0*/  STL [R1], RZ ;  /* 0x000000ff01007387 */ /* 0x000fe80000100800 */
[----:B------:R-:W-:Y:S04]  /*1d7f0*/  STL [R1+0x4], RZ ;  /* 0x000004ff01007387 */ /* 0x000fe80000100800 */
[----:B------:R1:W-:Y:S04]  /*1d800*/  LDGSTS.E [R0+0x7c000], desc[UR60][R16.64], !P1 ;  /* 0x7c00000010007fae */ /* 0x0003e8000c92187c */
[----:B------:R1:W-:Y:S04]  /*1d810*/  LDGSTS.E [R0+0x7c004], desc[UR60][R14.64], !P2 ;  /* 0x7c0040000e007fae */ /* 0x0003e8000d12187c */
[----:B------:R1:W-:Y:S04]  /*1d820*/  LDGSTS.E [R0+0x7c008], desc[UR60][R12.64], !P4 ;  /* 0x7c0080000c007fae */ /* 0x0003e8000e12187c */
[----:B------:R1:W-:Y:S04]  /*1d830*/  LDGSTS.E [R0+0x7c00c], desc[UR60][R8.64], !P5 ;  /* 0x7c00c00008007fae */ /* 0x0003e8000e92187c */
[----:B------:R-:W0:Y:S01]  /*1d840*/  LDGDEPBAR ;  /* 0x00000000000079af */ /* 0x000e220000000000 */
[----:B----4-:R-:W-:-:S05]  /*1d850*/  IMAD.WIDE R74, R2, 0x4, R48 ;  /* 0x00000004024a7825 */ /* 0x010fca00078e0230 */
[----:B------:R4:W-:Y:S01]  /*1d860*/  LDGSTS.E [R244+0x20000], desc[UR60][R74.64], P3 ;  /* 0x200000004af47fae */ /* 0x0009e2000992187c */
[----:B--2---:R-:W-:-:S03]  /*1d870*/  IMAD.WIDE R72, R2, 0x4, R20 ;  /* 0x0000000402487825 */ /* 0x004fc600078e0214 */
[----:B------:R-:W2:Y:S04]  /*1d880*/  LDL.LU.64 R20, [R1+0x558] ;  /* 0x0005580001147983 */ /* 0x000ea80000300a00 */
[----:B------:R4:W-:Y:S01]  /*1d890*/  LDGSTS.E [R244+0x20400], desc[UR60][R72.64], P3 ;  /* 0x2040000048f47fae */ /* 0x0009e2000992187c */
[----:B------:R-:W-:-:S04]  /*1d8a0*/  IMAD.WIDE R70, R2, 0x4, R36 ;  /* 0x0000000402467825 */ /* 0x000fc800078e0224 */
[C---:B------:R-:W-:Y:S01]  /*1d8b0*/  IMAD.WIDE R68, R2.reuse, 0x4, R34 ;  /* 0x0000000402447825 */ /* 0x040fe200078e0222 */
[----:B------:R4:W-:Y:S04]  /*1d8c0*/  LDGSTS.E [R244+0x20800], desc[UR60][R70.64], P3 ;  /* 0x2080000046f47fae */ /* 0x0009e8000992187c */
[----:B------:R-:W4:Y:S01]  /*1d8d0*/  LDL.LU.64 R34, [R1+0x518] ;  /* 0x0005180001227983 */ /* 0x000f220000300a00 */
[----:B------:R-:W-:-:S03]  /*1d8e0*/  IMAD.WIDE R66, R2, 0x4, R58 ;  /* 0x0000000402427825 */ /* 0x000fc600078e023a */
[----:B------:R-:W-:Y:S01]  /*1d8f0*/  STL.64 [R1+0x858], R74 ;  /* 0x0008584a01007387 */ /* 0x000fe20000100a00 */
[----:B------:R-:W-:-:S03]  /*1d900*/  IMAD.WIDE R64, R2, 0x4, R54 ;  /* 0x0000000402407825 */ /* 0x000fc600078e0236 */
[----:B------:R-:W-:Y:S04]  /*1d910*/  STL.64 [R1+0x818], R72 ;  /* 0x0008184801007387 */ /* 0x000fe80000100a00 */
[----:B------:R-:W4:Y:S04]  /*1d920*/  LDL.LU.64 R54, [R1+0x4d8] ;  /* 0x0004d80001367983 */ /* 0x000f280000300a00 */
[----:B------:R-:W-:Y:S01]  /*1d930*/  STL.64 [R1+0x7d8], R70 ;  /* 0x0007d84601007387 */ /* 0x000fe20000100a00 */
[----:B------:R-:W-:-:S03]  /*1d940*/  IMAD.WIDE R62, R2, 0x4, R32 ;  /* 0x00000004023e7825 */ /* 0x000fc600078e0220 */
[----:B------:R-:W4:Y:S04]  /*1d950*/  LDL.LU.64 R52, [R1+0x498] ;  /* 0x0004980001347983 */ /* 0x000f280000300a00 */
[----:B------:R-:W-:Y:S04]  /*1d960*/  STL.64 [R1+0xbb0], R68 ;  /* 0x000bb04401007387 */ /* 0x000fe80000100a00 */
[----:B------:R-:W-:Y:S04]  /*1d970*/  STL.64 [R1+0xc00], R66 ;  /* 0x000c004201007387 */ /* 0x000fe80000100a00 */
[----:B------:R-:W4:Y:S04]  /*1d980*/  LDL.LU.64 R50, [R1+0x458] ;  /* 0x0004580001327983 */ /* 0x000f280000300a00 */
[----:B------:R-:W4:Y:S04]  /*1d990*/  LDL.LU.64 R46, [R1+0x418] ;  /* 0x00041800012e7983 */ /* 0x000f280000300a00 */
[----:B------:R-:W-:Y:S04]  /*1d9a0*/  STL.64 [R1+0xc60], R64 ;  /* 0x000c604001007387 */ /* 0x000fe80000100a00 */
[----:B------:R-:W4:Y:S04]  /*1d9b0*/  LDL.LU.64 R32, [R1+0x3d8] ;  /* 0x0003d80001207983 */ /* 0x000f280000300a00 */
[----:B------:R-:W4:Y:S04]  /*1d9c0*/  LDL.LU.64 R44, [R1+0x398] ;  /* 0x00039800012c7983 */ /* 0x000f280000300a00 */
[----:B------:R-:W-:Y:S04]  /*1d9d0*/  STL.64 [R1+0xca0], R62 ;  /* 0x000ca03e01007387 */ /* 0x000fe80000100a00 */
[----:B------:R1:W-:Y:S04]  /*1d9e0*/  LDGSTS.E [R244+0x20c00], desc[UR60][R68.64], P3 ;  /* 0x20c0000044f47fae */ /* 0x0003e8000992187c */
[----:B------:R1:W-:Y:S04]  /*1d9f0*/  LDGSTS.E [R244+0x21000], desc[UR60][R66.64], P3 ;  /* 0x2100000042f47fae */ /* 0x0003e8000992187c */
[----:B------:R1:W-:Y:S04]  /*1da00*/  LDGSTS.E [R244+0x21400], desc[UR60][R64.64], P3 ;  /* 0x2140000040f47fae */ /* 0x0003e8000992187c */
[----:B------:R1:W-:Y:S01]  /*1da10*/  LDGSTS.E [R244+0x21800], desc[UR60][R62.64], P3 ;  /* 0x218000003ef47fae */ /* 0x0003e2000992187c */
[----:B---3--:R-:W-:-:S03]  /*1da20*/  IMAD.WIDE R60, R2, 0x4, R42 ;  /* 0x00000004023c7825 */ /* 0x008fc600078e022a */
[----:B------:R-:W3:Y:S01]  /*1da30*/  LDL.LU.64 R42, [R1+0x358] ;  /* 0x00035800012a7983 */ /* 0x000ee20000300a00 */
[----:B------:R-:W-:-:S03]  /*1da40*/  IMAD.WIDE R58, R2, 0x4, R28 ;  /* 0x00000004023a7825 */ /* 0x000fc600078e021c */
[----:B------:R-:W3:Y:S04]  /*1da50*/  LDL.LU.64 R28, [R1+0x318] ;  /* 0x00031800011c7983 */ /* 0x000ee80000300a00 */
[----:B------:R-:W-:Y:S04]  /*1da60*/  STL.64 [R1+0xce0], R60 ;  /* 0x000ce03c01007387 */ /* 0x000fe80000100a00 */
[----:B------:R-:W3:Y:S04]  /*1da70*/  LDL.LU.64 R40, [R1+0x2d8] ;  /* 0x0002d80001287983 */ /* 0x000ee80000300a00 */
[----:B------:R-:W3:Y:S01]  /*1da80*/  LDL.LU.64 R38, [R1+0x298] ;  /* 0x0002980001267983 */ /* 0x000ee20000300a00 */
[----:B------:R-:W-:-:S03]  /*1da90*/  IMAD.WIDE R56, R2, 0x4, R30 ;  /* 0x0000000402387825 */ /* 0x000fc600078e021e */
[----:B------:R-:W-:Y:S04]  /*1daa0*/  STL.64 [R1+0xd28], R58 ;  /* 0x000d283a01007387 */ /* 0x000fe80000100a00 */
[----:B------:R-:W3:Y:S04]  /*1dab0*/  LDL.LU.64 R30, [R1+0x258] ;  /* 0x00025800011e7983 */ /* 0x000ee80000300a00 */
[----:B------:R1:W-:Y:S04]  /*1dac0*/  LDGSTS.E [R244+0x21c00], desc[UR60][R60.64], P3 ;  /* 0x21c000003cf47fae */ /* 0x0003e8000992187c */
[----:B------:R1:W-:Y:S04]  /*1dad0*/  LDGSTS.E [R244+0x22000], desc[UR60][R58.64], P3 ;  /* 0x220000003af47fae */ /* 0x0003e8000992187c */
[----:B------:R1:W-:Y:S01]  /*1dae0*/  LDGSTS.E [R244+0x22400], desc[UR60][R56.64], P3 ;  /* 0x2240000038f47fae */ /* 0x0003e2000992187c */
[----:B------:R-:W-:-:S04]  /*1daf0*/  IMAD.WIDE R48, R2, 0x4, R24 ;  /* 0x0000000402307825 */ /* 0x000fc800078e0218 */
[C---:B------:R-:W-:Y:S01]  /*1db00*/  IMAD.WIDE R36, R2.reuse, 0x4, R26 ;  /* 0x0000000402247825 */ /* 0x040fe200078e021a */
[----:B------:R1:W-:Y:S04]  /*1db10*/  LDGSTS.E [R244+0x22800], desc[UR60][R48.64], P3 ;  /* 0x2280000030f47fae */ /* 0x0003e8000992187c */
[----:B------:R-:W3:Y:S04]  /*1db20*/  LDL.LU.64 R26, [R1+0x218] ;  /* 0x00021800011a7983 */ /* 0x000ee80000300a00 */
[----:B------:R-:W-:Y:S04]  /*1db30*/  STL.64 [R1+0xd68], R56 ;  /* 0x000d683801007387 */ /* 0x000fe80000100a00 */
[----:B------:R-:W3:Y:S04]  /*1db40*/  LDL.LU.64 R24, [R1+0x1d8] ;  /* 0x0001d80001187983 */ /* 0x000ee80000300a00 */
[----:B------:R-:W3:Y:S04]  /*1db50*/  LDL.LU.64 R90, [R1+0x198] ;  /* 0x00019800015a7983 */ /* 0x000ee80000300a00 */
[----:B------:R1:W-:Y:S04]  /*1db60*/  STL.64 [R1+0xda8], R48 ;  /* 0x000da83001007387 */ /* 0x0003e80000100a00 */
[----:B------:R-:W1:Y:S04]  /*1db70*/  LDL.LU.64 R78, [R1+0x158] ;  /* 0x00015800014e7983 */ /* 0x000e680000300a00 */
[----:B------:R-:W3:Y:S04]  /*1db80*/  LDL.LU.64 R80, [R1+0x118] ;  /* 0x0001180001507983 */ /* 0x000ee80000300a00 */
[----:B------:R-:W-:Y:S04]  /*1db90*/  STL.64 [R1+0xde8], R36 ;  /* 0x000de82401007387 */ /* 0x000fe80000100a00 */
[----:B------:R-:W3:Y:S04]  /*1dba0*/  LDL.LU.64 R96, [R1+0xd8] ;  /* 0x0000d80001607983 */ /* 0x000ee80000300a00 */
[----:B------:R-:W3:Y:S04]  /*1dbb0*/  LDL.LU.64 R76, [R1+0x98] ;  /* 0x00009800014c7983 */ /* 0x000ee80000300a00 */
[----:B------:R1:W-:Y:S01]  /*1dbc0*/  LDGSTS.E [R244+0x22c00], desc[UR60][R36.64], P3 ;  /* 0x22c0000024f47fae */ /* 0x0003e2000992187c */
[----:B--2---:R-:W-:-:S05]  /*1dbd0*/  IMAD.WIDE R20, R2, 0x4, R20 ;  /* 0x0000000402147825 */ /* 0x004fca00078e0214 */
[----:B------:R2:W-:Y:S04]  /*1dbe0*/  STL.64 [R1+0xe28], R20 ;  /* 0x000e281401007387 */ /* 0x0005e80000100a00 */
[----:B------:R2:W-:Y:S01]  /*1dbf0*/  LDGSTS.E [R244+0x23000], desc[UR60][R20.64], P3 ;  /* 0x2300000014f47fae */ /* 0x0005e2000992187c */
[----:B----4-:R-:W-:-:S05]  /*1dc00*/  IMAD.WIDE R34, R2, 0x4, R34 ;  /* 0x0000000402227825 */ /* 0x010fca00078e0222 */
[----:B------:R4:W-:Y:S04]  /*1dc10*/  STL.64 [R1+0xe68], R34 ;  /* 0x000e682201007387 */ /* 0x0009e80000100a00 */
[----:B------:R4:W-:Y:S01]  /*1dc20*/  LDGSTS.E [R244+0x23400], desc[UR60][R34.64], P3 ;  /* 0x2340000022f47fae */ /* 0x0009e2000992187c */
[----:B------:R-:W-:-:S04]  /*1dc30*/  IMAD.WIDE R54, R2, 0x4, R54 ;  /* 0x0000000402367825 */ /* 0x000fc800078e0236 */
[C---:B------:R-:W-:Y:S01]  /*1dc40*/  IMAD.WIDE R52, R2.reuse, 0x4, R52 ;  /* 0x0000000402347825 */ /* 0x040fe200078e0234 */
[----:B------:R4:W-:Y:S04]  /*1dc50*/  STL.64 [R1+0xea8], R54 ;  /* 0x000ea83601007387 */ /* 0x0009e80000100a00 */
[----:B------:R-:W-:Y:S04]  /*1dc60*/  STL.64 [R1+0xee8], R52 ;  /* 0x000ee83401007387 */ /* 0x000fe80000100a00 */
[----:B------:R4:W-:Y:S01]  /*1dc70*/  LDGSTS.E [R244+0x23800], desc[UR60][R54.64], P3 ;  /* 0x2380000036f47fae */ /* 0x0009e2000992187c */
[----:B------:R-:W-:-:S03]  /*1dc80*/  IMAD.WIDE R50, R2, 0x4, R50 ;  /* 0x0000000402327825 */ /* 0x000fc600078e0232 */
[----:B------:R4:W-:Y:S01]  /*1dc90*/  LDGSTS.E [R244+0x23c00], desc[UR60][R52.64], P3 ;  /* 0x23c0000034f47fae */ /* 0x0009e2000992187c */
[----:B------:R-:W-:-:S03]  /*1dca0*/  IMAD.WIDE R46, R2, 0x4, R46 ;  /* 0x00000004022e7825 */ /* 0x000fc600078e022e */
[----:B------:R-:W-:Y:S01]  /*1dcb0*/  STL.64 [R1+0xf28], R50 ;  /* 0x000f283201007387 */ /* 0x000fe20000100a00 */
[----:B------:R-:W-:-:S03]  /*1dcc0*/  IMAD.WIDE R32, R2, 0x4, R32 ;  /* 0x0000000402207825 */ /* 0x000fc600078e0220 */
[----:B------:R-:W-:Y:S01]  /*1dcd0*/  STL.64 [R1+0xf68], R46 ;  /* 0x000f682e01007387 */ /* 0x000fe20000100a00 */
[----:B------:R-:W-:-:S03]  /*1dce0*/  IMAD.WIDE R44, R2, 0x4, R44 ;  /* 0x00000004022c7825 */ /* 0x000fc600078e022c */
[----:B------:R4:W-:Y:S04]  /*1dcf0*/  STL.64 [R1+0xfa0], R32 ;  /* 0x000fa02001007387 */ /* 0x0009e80000100a00 */
[----:B------:R-:W-:Y:S04]  /*1dd00*/  STL.64 [R1+0xfd8], R44 ;  /* 0x000fd82c01007387 */ /* 0x000fe80000100a00 */
[----:B------:R4:W-:Y:S04]  /*1dd10*/  LDGSTS.E [R244+0x24000], desc[UR60][R50.64], P3 ;  /* 0x2400000032f47fae */ /* 0x0009e8000992187c */
[----:B------:R4:W-:Y:S04]  /*1dd20*/  LDGSTS.E [R244+0x24400], desc[UR60][R46.64], P3 ;  /* 0x244000002ef47fae */ /* 0x0009e8000992187c */
[----:B------:R4:W-:Y:S04]  /*1dd30*/  LDGSTS.E [R244+0x24800], desc[UR60][R32.64], P3 ;  /* 0x2480000020f47fae */ /* 0x0009e8000992187c */
[----:B------:R4:W-:Y:S01]  /*1dd40*/  LDGSTS.E [R244+0x24c00], desc[UR60][R44.64], P3 ;  /* 0x24c000002cf47fae */ /* 0x0009e2000992187c */
[----:B---3--:R-:W-:-:S04]  /*1dd50*/  IMAD.WIDE R42, R2, 0x4, R42 ;  /* 0x00000004022a7825 */ /* 0x008fc800078e022a */
[C---:B------:R-:W-:Y:S01]  /*1dd60*/  IMAD.WIDE R28, R2.reuse, 0x4, R28 ;  /* 0x00000004021c7825 */ /* 0x040fe200078e021c */
[----:B------:R3:W-:Y:S03]  /*1dd70*/  STL.64 [R1+0x1008], R42 ;  /* 0x0010082a01007387 */ /* 0x0007e60000100a00 */
[C---:B------:R-:W-:Y:S01]  /*1dd80*/  IMAD.WIDE R40, R2.reuse, 0x4, R40 ;  /* 0x0000000402287825 */ /* 0x040fe200078e0228 */
[----:B------:R3:W-:Y:S03]  /*1dd90*/  STL.64 [R1+0x1038], R28 ;  /* 0x0010381c01007387 */ /* 0x0007e60000100a00 */
[C---:B------:R-:W-:Y:S01]  /*1dda0*/  IMAD.WIDE R38, R2.reuse, 0x4, R38 ;  /* 0x0000000402267825 */ /* 0x040fe200078e0226 */
[----:B------:R-:W-:Y:S03]  /*1ddb0*/  STL.64 [R1+0x1060], R40 ;  /* 0x0010602801007387 */ /* 0x000fe60000100a00 */
[C---:B------:R-:W-:Y:S01]  /*1ddc0*/  IMAD.WIDE R30, R2.reuse, 0x4, R30 ;  /* 0x00000004021e7825 */ /* 0x040fe200078e021e */
[----:B------:R-:W-:Y:S04]  /*1ddd0*/  STL.64 [R1+0x1088], R38 ;  /* 0x0010882601007387 */ /* 0x000fe80000100a00 */
[----:B------:R3:W-:Y:S04]  /*1dde0*/  STL.64 [R1+0x10a8], R30 ;  /* 0x0010a81e01007387 */ /* 0x0007e80000100a00 */
[----:B------:R3:W-:Y:S04]  /*1ddf0*/  LDGSTS.E [R244+0x25000], desc[UR60][R42.64], P3 ;  /* 0x250000002af47fae */ /* 0x0007e8000992187c */
[----:B------:R3:W-:Y:S04]  /*1de00*/  LDGSTS.E [R244+0x25400], desc[UR60][R28.64], P3 ;  /* 0x254000001cf47fae */ /* 0x0007e8000992187c */
[----:B------:R3:W-:Y:S04]  /*1de10*/  LDGSTS.E [R244+0x25800], desc[UR60][R40.64], P3 ;  /* 0x2580000028f47fae */ /* 0x0007e8000992187c */
[----:B------:R3:W-:Y:S01]  /*1de20*/  LDGSTS.E [R244+0x25c00], desc[UR60][R38.64], P3 ;  /* 0x25c0000026f47fae */ /* 0x0007e2000992187c */
[----:B------:R-:W-:-:S03]  /*1de30*/  IMAD.WIDE R26, R2, 0x4, R26 ;  /* 0x00000004021a7825 */ /* 0x000fc600078e021a */
[----:B------:R3:W-:Y:S01]  /*1de40*/  LDGSTS.E [R244+0x26000], desc[UR60][R30.64], P3 ;  /* 0x260000001ef47fae */ /* 0x0007e2000992187c */
[----:B------:R-:W-:-:S03]  /*1de50*/  IMAD.WIDE R24, R2, 0x4, R24 ;  /* 0x0000000402187825 */ /* 0x000fc600078e0218 */
[----:B------:R-:W-:Y:S01]  /*1de60*/  STL.64 [R1+0x10c8], R26 ;  /* 0x0010c81a01007387 */ /* 0x000fe20000100a00 */
[----:B------:R-:W-:-:S03]  /*1de70*/  IMAD.WIDE R18, R2, 0x4, R90 ;  /* 0x0000000402127825 */ /* 0x000fc600078e025a */
[----:B------:R3:W-:Y:S01]  /*1de80*/  STL.64 [R1+0x10e0], R24 ;  /* 0x0010e01801007387 */ /* 0x0007e20000100a00 */
[----:B-1----:R-:W-:-:S03]  /*1de90*/  IMAD.WIDE R16, R2, 0x4, R78 ;  /* 0x0000000402107825 */ /* 0x002fc600078e024e */
[----:B------:R1:W-:Y:S01]  /*1dea0*/  STL.64 [R1+0x10f8], R18 ;  /* 0x0010f81201007387 */ /* 0x0003e20000100a00 */
[----:B------:R-:W-:-:S03]  /*1deb0*/  IMAD.WIDE R14, R2, 0x4, R80 ;  /* 0x00000004020e7825 */ /* 0x000fc600078e0250 */
[----:B------:R1:W-:Y:S01]  /*1dec0*/  STL.64 [R1+0x1108], R16 ;  /* 0x0011081001007387 */ /* 0x0003e20000100a00 */
[----:B------:R-:W-:-:S03]  /*1ded0*/  IMAD.WIDE R12, R2, 0x4, R96 ;  /* 0x00000004020c7825 */ /* 0x000fc600078e0260 */
[----:B------:R1:W-:Y:S01]  /*1dee0*/  STL.64 [R1+0x1118], R14 ;  /* 0x0011180e01007387 */ /* 0x0003e20000100a00 */
[----:B------:R-:W-:-:S03]  /*1def0*/  IMAD.WIDE R8, R2, 0x4, R76 ;  /* 0x0000000402087825 */ /* 0x000fc600078e024c */
[----:B------:R1:W-:Y:S04]  /*1df00*/  STL.64 [R1+0x1120], R12 ;  /* 0x0011200c01007387 */ /* 0x0003e80000100a00 */
[----:B------:R1:W-:Y:S04]  /*1df10*/  STL.64 [R1+0x1128], R8 ;  /* 0x0011280801007387 */ /* 0x0003e80000100a00 */
[----:B------:R-:W3:Y:S04]  /*1df20*/  LDL.LU.64 R48, [R1+0x850] ;  /* 0x0008500001307983 */ /* 0x000ee80000300a00 */
[----:B--2---:R-:W2:Y:S04]  /*1df30*/  LDL.LU.64 R20, [R1+0x810] ;  /* 0x0008100001147983 */ /* 0x004ea80000300a00 */
[----:B------:R-:W2:Y:S04]  /*1df40*/  LDL.LU.64 R36, [R1+0x7d0] ;  /* 0x0007d00001247983 */ /* 0x000ea80000300a00 */
[----:B----4-:R-:W4:Y:S04]  /*1df50*/  LDL.LU.64 R34, [R1+0x790] ;  /* 0x0007900001227983 */ /* 0x010f280000300a00 */
[----:B------:R-:W4:Y:S04]  /*1df60*/  LDL.LU.64 R58, [R1+0x750] ;  /* 0x00075000013a7983 */ /* 0x000f280000300a00 */
[----:B------:R-:W4:Y:S04]  /*1df70*/  LDL.LU.64 R54, [R1+0x710] ;  /* 0x0007100001367983 */ /* 0x000f280000300a00 */
[----:B------:R-:W4:Y:S04]  /*1df80*/  LDL.LU.64 R32, [R1+0x6d0] ;  /* 0x0006d00001207983 */ /* 0x000f280000300a00 */
[----:B---3--:R-:W3:Y:S04]  /*1df90*/  LDL.LU.64 R42, [R1+0x690] ;  /* 0x00069000012a7983 */ /* 0x008ee80000300a00 */
[----:B------:R-:W3:Y:S04]  /*1dfa0*/  LDL.LU.64 R28, [R1+0x650] ;  /* 0x00065000011c7983 */ /* 0x000ee80000300a00 */
[----:B------:R-:W3:Y:S04]  /*1dfb0*/  LDL.LU.64 R30, [R1+0x610] ;  /* 0x00061000011e7983 */ /* 0x000ee80000300a00 */
[----:B------:R1:W-:Y:S04]  /*1dfc0*/  LDGSTS.E [R244+0x26400], desc[UR60][R26.64], P3 ;  /* 0x264000001af47fae */ /* 0x0003e8000992187c */
[----:B------:R1:W-:Y:S04]  /*1dfd0*/  LDGSTS.E [R244+0x26800], desc[UR60][R24.64], P3 ;  /* 0x2680000018f47fae */ /* 0x0003e8000992187c */
[----:B------:R1:W-:Y:S04]  /*1dfe0*/  LDGSTS.E [R244+0x26c00], desc[UR60][R18.64], P3 ;  /* 0x26c0000012f47fae */ /* 0x0003e8000992187c */
[----:B------:R1:W-:Y:S04]  /*1dff0*/  LDGSTS.E [R244+0x27000], desc[UR60][R16.64], P3 ;  /* 0x2700000010f47fae */ /* 0x0003e8000992187c */
[----:B------:R-:W3:Y:S04]  /*1e000*/  LDL.LU.64 R24, [R1+0x5d0] ;  /* 0x0005d00001187983 */ /* 0x000ee80000300a00 */
[----:B------:R-:W3:Y:S04]  /*1e010*/  LDL.LU.64 R26, [R1+0x590] ;  /* 0x00059000011a7983 */ /* 0x000ee80000300a00 */
[----:B------:R1:W-:Y:S04]  /*1e020*/  LDGSTS.E [R244+0x27400], desc[UR60][R14.64], P3 ;  /* 0x274000000ef47fae */ /* 0x0003e8000992187c */
[----:B------:R1:W-:Y:S04]  /*1e030*/  LDGSTS.E [R244+0x27800], desc[UR60][R12.64], P3 ;  /* 0x278000000cf47fae */ /* 0x0003e8000992187c */
[----:B------:R1:W-:Y:S01]  /*1e040*/  LDGSTS.E [R244+0x27c00], desc[UR60][R8.64], P3 ;  /* 0x27c0000008f47fae */ /* 0x0003e2000992187c */
[----:B------:R-:W-:-:S04]  /*1e050*/  IMAD.WIDE R74, R2, 0x4, R48 ;  /* 0x00000004024a7825 */ /* 0x000fc800078e0230 */
[C---:B--2---:R-:W-:Y:S01]  /*1e060*/  IMAD.WIDE R72, R2.reuse, 0x4, R20 ;  /* 0x0000000402487825 */ /* 0x044fe200078e0214 */
[----:B------:R2:W-:Y:S03]  /*1e070*/  LDGSTS.E [R3+0x20080], desc[UR60][R74.64], P3 ;  /* 0x200800004a037fae */ /* 0x0005e6000992187c */
[C---:B------:R-:W-:Y:S01]  /*1e080*/  IMAD.WIDE R70, R2.reuse, 0x4, R36 ;  /* 0x0000000402467825 */ /* 0x040fe200078e0224 */
[----:B------:R-:W2:Y:S03]  /*1e090*/  LDL.LU.64 R20, [R1+0x550] ;  /* 0x0005500001147983 */ /* 0x000ea60000300a00 */
[C---:B----4-:R-:W-:Y:S01]  /*1e0a0*/  IMAD.WIDE R68, R2.reuse, 0x4, R34 ;  /* 0x0000000402447825 */ /* 0x050fe200078e0222 */
        /* <DEDUP_REMOVED lines=11> */
[----:B------:R-:W-:Y:S01]  /*1e160*/  STL.64 [R1+0x790], R66 ;  /* 0x0007904201007387 */ /* 0x000fe20000100a00 */
[----:B---3--:R-:W-:-:S03]  /*1e170*/  IMAD.WIDE R60, R2, 0x4, R42 ;  /* 0x00000004023c7825 */ /* 0x008fc600078e022a */
[----:B------:R-:W3:Y:S04]  /*1e180*/  LDL.LU.64 R50, [R1+0x450] ;  /* 0x0004500001327983 */ /* 0x000ee80000300a00 */
[----:B------:R-:W3:Y:S04]  /*1e190*/  LDL.LU.64 R46, [R1+0x410] ;  /* 0x00041000012e7983 */ /* 0x000ee80000300a00 */
[----:B------:R-:W-:Y:S01]  /*1e1a0*/  STL.64 [R1+0x810], R64 ;  /* 0x0008104001007387 */ /* 0x000fe20000100a00 */
[----:B------:R-:W-:-:S03]  /*1e1b0*/  IMAD.WIDE R58, R2, 0x4, R28 ;  /* 0x00000004023a7825 */ /* 0x000fc600078e021c */
        /* <DEDUP_REMOVED lines=8> */
[----:B------:R-:W3:Y:S01]  /*1e240*/  LDL.LU.64 R40, [R1+0x2d0] ;  /* 0x0002d00001287983 */ /* 0x000ee20000300a00 */
[----:B------:R-:W-:-:S03]  /*1e250*/  IMAD.WIDE R36, R2, 0x4, R26 ;  /* 0x0000000402247825 */ /* 0x000fc600078e021a */
[----:B------:R-:W3:Y:S04]  /*1e260*/  LDL.LU.64 R38, [R1+0x290] ;  /* 0x0002900001267983 */ /* 0x000ee80000300a00 */
[----:B------:R-:W-:Y:S04]  /*1e270*/  STL.64 [R1+0xc98], R58 ;  /* 0x000c983a01007387 */ /* 0x000fe80000100a00 */
[----:B------:R-:W3:Y:S04]  /*1e280*/  LDL.LU.64 R30, [R1+0x250] ;  /* 0x00025000011e7983 */ /* 0x000ee80000300a00 */
[----:B------:R-:W1:Y:S04]  /*1e290*/  LDL.LU.64 R26, [R1+0x210] ;  /* 0x00021000011a7983 */ /* 0x000e680000300a00 */
[----:B------:R-:W-:Y:S04]  /*1e2a0*/  STL.64 [R1+0xcd8], R56 ;  /* 0x000cd83801007387 */ /* 0x000fe80000100a00 */
[----:B------:R-:W3:Y:S04]  /*1e2b0*/  LDL.LU.64 R24, [R1+0x1d0] ;  /* 0x0001d00001187983 */ /* 0x000ee80000300a00 */
[----:B------:R-:W3:Y:S04]  /*1e2c0*/  LDL.LU.64 R90, [R1+0x190] ;  /* 0x00019000015a7983 */ /* 0x000ee80000300a00 */
[----:B------:R1:W-:Y:S04]  /*1e2d0*/  STL.64 [R1+0xd20], R48 ;  /* 0x000d203001007387 */ /* 0x0003e80000100a00 */
[----:B------:R-:W3:Y:S04]  /*1e2e0*/  LDL.LU.64 R78, [R1+0x150] ;  /* 0x00015000014e7983 */ /* 0x000ee80000300a00 */
[----:B------:R-:W3:Y:S04]  /*1e2f0*/  LDL.LU.64 R80, [R1+0x110] ;  /* 0x0001100001507983 */ /* 0x000ee80000300a00 */
[----:B------:R-:W-:Y:S04]  /*1e300*/  STL.64 [R1+0xd60], R36 ;  /* 0x000d602401007387 */ /* 0x000fe80000100a00 */
[----:B------:R-:W3:Y:S04]  /*1e310*/  LDL.LU.64 R96, [R1+0xd0] ;  /* 0x0000d00001607983 */ /* 0x000ee80000300a00 */
[----:B------:R-:W3:Y:S04]  /*1e320*/  LDL.LU.64 R76, [R1+0x90] ;  /* 0x00009000014c7983 */ /* 0x000ee80000300a00 */
[----:B------:R1:W-:Y:S04]  /*1e330*/  LDGSTS.E [R3+0x20880], desc[UR60][R70.64], P3 ;  /* 0x2088000046037fae */ /* 0x0003e8000992187c */
        /* <DEDUP_REMOVED lines=8> */
[----:B------:R1:W-:Y:S01]  /*1e3c0*/  LDGSTS.E [R3+0x22c80], desc[UR60][R36.64], P3 ;  /* 0x22c8000024037fae */ /* 0x0003e2000992187c */
[----:B--2---:R-:W-:-:S04]  /*1e3d0*/  IMAD.WIDE R20, R2, 0x4, R20 ;  /* 0x0000000402147825 */ /* 0x004fc800078e0214 */
[C---:B----4-:R-:W-:Y:S01]  /*1e3e0*/  IMAD.WIDE R34, R2.reuse, 0x4, R34 ;  /* 0x0000000402227825 */ /* 0x050fe200078e0222 */
[----:B------:R2:W-:Y:S04]  /*1e3f0*/  STL.64 [R1+0xda0], R20 ;  /* 0x000da01401007387 */ /* 0x0005e80000100a00 */
[----:B------:R4:W-:Y:S04]  /*1e400*/  STL.64 [R1+0xde0], R34 ;  /* 0x000de02201007387 */ /* 0x0009e80000100a00 */
[----:B------:R4:W-:Y:S01]  /*1e410*/  LDGSTS.E [R3+0x23080], desc[UR60][R20.64], P3 ;  /* 0x2308000014037fae */ /* 0x0009e2000992187c */
[----:B------:R-:W-:-:S03]  /*1e420*/  IMAD.WIDE R54, R2, 0x4, R54 ;  /* 0x0000000402367825 */ /* 0x000fc600078e0236 */
[----:B------:R4:W-:Y:S01]  /*1e430*/  LDGSTS.E [R3+0x23480], desc[UR60][R34.64], P3 ;  /* 0x2348000022037fae */ /* 0x0009e2000992187c */
[----:B------:R-:W-:-:S03]  /*1e440*/  IMAD.WIDE R52, R2, 0x4, R52 ;  /* 0x0000000402347825 */ /* 0x000fc600078e0234 */
[----:B------:R4:W-:Y:S04]  /*1e450*/  STL.64 [R1+0xe20], R54 ;  /* 0x000e203601007387 */ /* 0x0009e80000100a00 */
[----:B------:R-:W-:Y:S04]  /*1e460*/  STL.64 [R1+0xe60], R52 ;  /* 0x000e603401007387 */ /* 0x000fe80000100a00 */
[----:B------:R4:W-:Y:S01]  /*1e470*/  LDGSTS.E [R3+0x23880], desc[UR60][R54.64], P3 ;  /* 0x2388000036037fae */ /* 0x0009e2000992187c */
[----:B---3--:R-:W-:-:S03]  /*1e480*/  IMAD.WIDE R50, R2, 0x4, R50 ;  /* 0x0000000402327825 */ /* 0x008fc600078e0232 */
[----:B------:R3:W-:Y:S01]  /*1e490*/  LDGSTS.E [R3+0x23c80], desc[UR60][R52.64], P3 ;  /* 0x23c8000034037fae */ /* 0x0007e2000992187c */
[----:B------:R-:W-:-:S03]  /*1e4a0*/  IMAD.WIDE R46, R2, 0x4, R46 ;  /* 0x00000004022e7825 */ /* 0x000fc600078e022e */
[----:B------:R-:W-:Y:S01]  /*1e4b0*/  STL.64 [R1+0xea0], R50 ;  /* 0x000ea03201007387 */ /* 0x000fe20000100a00 */
[----:B------:R-:W-:-:S03]  /*1e4c0*/  IMAD.WIDE R32, R2, 0x4, R32 ;  /* 0x0000000402207825 */ /* 0x000fc600078e0220 */
[----:B------:R-:W-:Y:S01]  /*1e4d0*/  STL.64 [R1+0xee0], R46 ;  /* 0x000ee02e01007387 */ /* 0x000fe20000100a00 */
[----:B------:R-:W-:-:S03]  /*1e4e0*/  IMAD.WIDE R44, R2, 0x4, R44 ;  /* 0x00000004022c7825 */ /* 0x000fc600078e022c */
[----:B------:R4:W-:Y:S01]  /*1e4f0*/  STL.64 [R1+0xf20], R32 ;  /* 0x000f202001007387 */ /* 0x0009e20000100a00 */
[----:B------:R-:W-:-:S03]  /*1e500*/  IMAD.WIDE R42, R2, 0x4, R42 ;  /* 0x00000004022a7825 */ /* 0x000fc600078e022a */
[----:B------:R-:W-:Y:S01]  /*1e510*/  STL.64 [R1+0xf60], R44 ;  /* 0x000f602c01007387 */ /* 0x000fe20000100a00 */
[----:B------:R-:W-:-:S03]  /*1e520*/  IMAD.WIDE R28, R2, 0x4, R28 ;  /* 0x00000004021c7825 */ /* 0x000fc600078e021c */
[----:B------:R4:W-:Y:S01]  /*1e530*/  STL.64 [R1+0xf98], R42 ;  /* 0x000f982a01007387 */ /* 0x0009e20000100a00 */
[----:B------:R-:W-:-:S03]  /*1e540*/  IMAD.WIDE R40, R2, 0x4, R40 ;  /* 0x0000000402287825 */ /* 0x000fc600078e0228 */
[----:B------:R3:W-:Y:S01]  /*1e550*/  STL.64 [R1+0xfd0], R28 ;  /* 0x000fd01c01007387 */ /* 0x0007e20000100a00 */
[----:B------:R-:W-:-:S03]  /*1e560*/  IMAD.WIDE R38, R2, 0x4, R38 ;  /* 0x0000000402267825 */ /* 0x000fc600078e0226 */
[----:B------:R-:W-:Y:S01]  /*1e570*/  STL.64 [R1+0x1000], R40 ;  /* 0x0010002801007387 */ /* 0x000fe20000100a00 */
[----:B------:R-:W-:-:S03]  /*1e580*/  IMAD.WIDE R30, R2, 0x4, R30 ;  /* 0x00000004021e7825 */ /* 0x000fc600078e021e */
[----:B------:R-:W-:Y:S01]  /*1e590*/  STL.64 [R1+0x1030], R38 ;  /* 0x0010302601007387 */ /* 0x000fe20000100a00 */
[----:B-1----:R-:W-:-:S03]  /*1e5a0*/  IMAD.WIDE R26, R2, 0x4, R26 ;  /* 0x00000004021a7825 */ /* 0x002fc600078e021a */
        /* <DEDUP_REMOVED lines=20> */
[----:B------:R4:W-:Y:S04]  /*1e6f0*/  LDGSTS.E [R3+0x24080], desc[UR60][R50.64], P3 ;  /* 0x2408000032037fae */ /* 0x0009e8000992187c */
[----:B------:R4:W-:Y:S04]  /*1e700*/  LDGSTS.E [R3+0x24480], desc[UR60][R46.64], P3 ;  /* 0x244800002e037fae */ /* 0x0009e8000992187c */
[----:B------:R4:W-:Y:S04]  /*1e710*/  LDGSTS.E [R3+0x24880], desc[UR60][R32.64], P3 ;  /* 0x2488000020037fae */ /* 0x0009e8000992187c */
[----:B------:R4:W-:Y:S04]  /*1e720*/  LDGSTS.E [R3+0x24c80], desc[UR60][R44.64], P3 ;  /* 0x24c800002c037fae */ /* 0x0009e8000992187c */
[----:B------:R4:W-:Y:S04]  /*1e730*/  LDGSTS.E [R3+0x25080], desc[UR60][R42.64], P3 ;  /* 0x250800002a037fae */ /* 0x0009e8000992187c */
[----:B------:R-:W4:Y:S04]  /*1e740*/  LDL.LU.64 R32, [R1+0x6c8] ;  /* 0x0006c80001207983 */ /* 0x000f280000300a00 */
[----:B------:R4:W-:Y:S04]  /*1e750*/  LDGSTS.E [R3+0x25480], desc[UR60][R28.64], P3 ;  /* 0x254800001c037fae */ /* 0x0009e8000992187c */
[----:B------:R-:W4:Y:S04]  /*1e760*/  LDL.LU.64 R42, [R1+0x688] ;  /* 0x00068800012a7983 */ /* 0x000f280000300a00 */
[----:B------:R4:W-:Y:S04]  /*1e770*/  LDGSTS.E [R3+0x25880], desc[UR60][R40.64], P3 ;  /* 0x2588000028037fae */ /* 0x0009e8000992187c */
[----:B---3--:R-:W3:Y:S04]  /*1e780*/  LDL.LU.64 R28, [R1+0x648] ;  /* 0x00064800011c7983 */ /* 0x008ee80000300a00 */
[----:B------:R3:W-:Y:S04]  /*1e790*/  LDGSTS.E [R3+0x25c80], desc[UR60][R38.64], P3 ;  /* 0x25c8000026037fae */ /* 0x0007e8000992187c */
[----:B------:R3:W-:Y:S04]  /*1e7a0*/  LDGSTS.E [R3+0x26080], desc[UR60][R30.64], P3 ;  /* 0x260800001e037fae */ /* 0x0007e8000992187c */
[----:B------:R3:W-:Y:S04]  /*1e7b0*/  LDGSTS.E [R3+0x26480], desc[UR60][R26.64], P3 ;  /* 0x264800001a037fae */ /* 0x0007e8000992187c */
[----:B------:R3:W-:Y:S04]  /*1e7c0*/  LDGSTS.E [R3+0x26880], desc[UR60][R24.64], P3 ;  /* 0x2688000018037fae */ /* 0x0007e8000992187c */
[----:B-1----:R-:W3:Y:S04]  /*1e7d0*/  LDL.LU.64 R30, [R1+0x608] ;  /* 0x00060800011e7983 */ /* 0x002ee80000300a00 */
[----:B------:R1:W-:Y:S04]  /*1e7e0*/  LDGSTS.E [R3+0x26c80], desc[UR60][R18.64], P3 ;  /* 0x26c8000012037fae */ /* 0x0003e8000992187c */
[----:B------:R-:W3:Y:S04]  /*1e7f0*/  LDL.LU.64 R24, [R1+0x5c8] ;  /* 0x0005c80001187983 */ /* 0x000ee80000300a00 */
[----:B------:R-:W3:Y:S04]  /*1e800*/  LDL.LU.64 R26, [R1+0x588] ;  /* 0x00058800011a7983 */ /* 0x000ee80000300a00 */
[----:B------:R1:W-:Y:S04]  /*1e810*/  LDGSTS.E [R3+0x27080], desc[UR60][R16.64], P3 ;  /* 0x2708000010037fae */ /* 0x0003e8000992187c */
        /* <DEDUP_REMOVED lines=16> */
[----:B------:R-:W-:Y:S04]  /*1e920*/  STL.64 [R1+0x5d8], R70 ;  /* 0x0005d84601007387 */ /* 0x000fe80000100a00 */
[----:B------:R-:W4:Y:S04]  /*1e930*/  LDL.LU.64 R52, [R1+0x488] ;  /* 0x0004880001347983 */ /* 0x000f280000300a00 */
[----:B------:R-:W-:Y:S01]  /*1e940*/  STL.64 [R1+0x690], R68 ;  /* 0x0006904401007387 */ /* 0x000fe20000100a00 */
[----:B------:R-:W-:-:S03]  /*1e950*/  IMAD.WIDE R62, R2, 0x4, R32 ;  /* 0x00000004023e7825 */ /* 0x000fc600078e0220 */
[----:B------:R-:W-:Y:S04]  /*1e960*/  STL.64 [R1+0x6d0], R66 ;  /* 0x0006d04201007387 */ /* 0x000fe80000100a00 */
[----:B------:R-:W4:Y:S04]  /*1e970*/  LDL.LU.64 R50, [R1+0x448] ;  /* 0x0004480001327983 */ /* 0x000f280000300a00 */
[----:B------:R-:W4:Y:S01]  /*1e980*/  LDL.LU.64 R46, [R1+0x408] ;  /* 0x00040800012e7983 */ /* 0x000f220000300a00 */
[----:B------:R-:W-:-:S03]  /*1e990*/  IMAD.WIDE R60, R2, 0x4, R42 ;  /* 0x00000004023c7825 */ /* 0x000fc600078e022a */
[----:B------:R-:W-:Y:S04]  /*1e9a0*/  STL.64 [R1+0x718], R64 ;  /* 0x0007184001007387 */ /* 0x000fe80000100a00 */
[----:B------:R-:W4:Y:S01]  /*1e9b0*/  LDL.LU.64 R32, [R1+0x3c8] ;  /* 0x0003c80001207983 */ /* 0x000f220000300a00 */
[----:B---3--:R-:W-:-:S03]  /*1e9c0*/  IMAD.WIDE R58, R2, 0x4, R28 ;  /* 0x00000004023a7825 */ /* 0x008fc600078e021c */
[----:B------:R-:W3:Y:S04]  /*1e9d0*/  LDL.LU.64 R44, [R1+0x388] ;  /* 0x00038800012c7983 */ /* 0x000ee80000300a00 */
[----:B------:R-:W-:Y:S04]  /*1e9e0*/  STL.64 [R1+0x788], R62 ;  /* 0x0007883e01007387 */ /* 0x000fe80000100a00 */
[----:B------:R-:W3:Y:S04]  /*1e9f0*/  LDL.LU.64 R42, [R1+0x348] ;  /* 0x00034800012a7983 */ /* 0x000ee80000300a00 */
[----:B------:R-:W3:Y:S01]  /*1ea00*/  LDL.LU.64 R28, [R1+0x308] ;  /* 0x00030800011c7983 */ /* 0x000ee20000300a00 */
[----:B------:R-:W-:-:S03]  /*1ea10*/  IMAD.WIDE R56, R2, 0x4, R30 ;  /* 0x0000000402387825 */ /* 0x000fc600078e021e */
[----:B------:R-:W-:Y:S04]  /*1ea20*/  STL.64 [R1+0x7d0], R60 ;  /* 0x0007d03c01007387 */ /* 0x000fe80000100a00 */
[----:B------:R-:W3:Y:S04]  /*1ea30*/  LDL.LU.64 R40, [R1+0x2c8] ;  /* 0x0002c80001287983 */ /* 0x000ee80000300a00 */
[----:B------:R-:W3:Y:S01]  /*1ea40*/  LDL.LU.64 R38, [R1+0x288] ;  /* 0x0002880001267983 */ /* 0x000ee20000300a00 */
[----:B------:R-:W-:-:S03]  /*1ea50*/  IMAD.WIDE R48, R2, 0x4, R24 ;  /* 0x0000000402307825 */ /* 0x000fc600078e0218 */
[----:B------:R-:W-:Y:S01]  /*1ea60*/  STL.64 [R1+0x850], R58 ;  /* 0x0008503a01007387 */ /* 0x000fe20000100a00 */
[----:B------:R-:W-:-:S03]  /*1ea70*/  IMAD.WIDE R36, R2, 0x4, R26 ;  /* 0x0000000402247825 */ /* 0x000fc600078e021a */
[----:B------:R-:W3:Y:S04]  /*1ea80*/  LDL.LU.64 R30, [R1+0x248] ;  /* 0x00024800011e7983 */ /* 0x000ee80000300a00 */
[----:B------:R-:W3:Y:S04]  /*1ea90*/  LDL.LU.64 R26, [R1+0x208] ;  /* 0x00020800011a7983 */ /* 0x000ee80000300a00 */
[----:B------:R-:W-:Y:S04]  /*1eaa0*/  STL.64 [R1+0xc50], R56 ;  /* 0x000c503801007387 */ /* 0x000fe80000100a00 */
[----:B------:R-:W3:Y:S04]  /*1eab0*/  LDL.LU.64 R24, [R1+0x1c8] ;  /* 0x0001c80001187983 */ /* 0x000ee80000300a00 */
[----:B------:R-:W1:Y:S04]  /*1eac0*/  LDL.LU.64 R90, [R1+0x188] ;  /* 0x00018800015a7983 */ /* 0x000e680000300a00 */
        /* <DEDUP_REMOVED lines=14> */
[----:B------:R-:W-:Y:S04]  /*1ebb0*/  LDGSTS.E [R5+0x22900], desc[UR60][R48.64], P3 ;  /* 0x2290000030057fae */ /* 0x000fe8000992187c */
        /* <DEDUP_REMOVED lines=18> */
[----:B---3--:R-:W-:-:S03]  /*1ece0*/  IMAD.WIDE R44, R2, 0x4, R44 ;  /* 0x00000004022c7825 */ /* 0x008fc600078e022c */
        /* <DEDUP_REMOVED lines=11> */
[----:B------:R-:W-:-:S03]  /*1eda0*/  IMAD.WIDE R26, R2, 0x4, R26 ;  /* 0x00000004021a7825 */ /* 0x000fc600078e021a */
[----:B------:R3:W-:Y:S01]  /*1edb0*/  STL.64 [R1+0xff8], R30 ;  /* 0x000ff81e01007387 */ /* 0x0007e20000100a00 */
        /* <DEDUP_REMOVED lines=24> */
[----:B---3--:R-:W3:Y:S04]  /*1ef40*/  LDL.LU.64 R32, [R1+0x6c0] ;  /* 0x0006c00001207983 */ /* 0x008ee80000300a00 */
[----:B------:R3:W-:Y:S04]  /*1ef50*/  LDGSTS.E [R5+0x25500], desc[UR60][R28.64], P3 ;  /* 0x255000001c057fae */ /* 0x0007e8000992187c */
[----:B------:R-:W3:Y:S04]  /*1ef60*/  LDL.LU.64 R42, [R1+0x680] ;  /* 0x00068000012a7983 */ /* 0x000ee80000300a00 */
[----:B------:R3:W-:Y:S04]  /*1ef70*/  LDGSTS.E [R5+0x25900], desc[UR60][R40.64], P3 ;  /* 0x2590000028057fae */ /* 0x0007e8000992187c */
[----:B------:R-:W3:Y:S04]  /*1ef80*/  LDL.LU.64 R28, [R1+0x640] ;  /* 0x00064000011c7983 */ /* 0x000ee80000300a00 */
[----:B------:R3:W-:Y:S04]  /*1ef90*/  LDGSTS.E [R5+0x25d00], desc[UR60][R38.64], P3 ;  /* 0x25d0000026057fae */ /* 0x0007e8000992187c */
[----:B------:R3:W-:Y:S04]  /*1efa0*/  LDGSTS.E [R5+0x26100], desc[UR60][R30.64], P3 ;  /* 0x261000001e057fae */ /* 0x0007e8000992187c */
[----:B------:R3:W-:Y:S04]  /*1efb0*/  LDGSTS.E [R5+0x26500], desc[UR60][R26.64], P3 ;  /* 0x265000001a057fae */ /* 0x0007e8000992187c */
[----:B------:R3:W-:Y:S04]  /*1efc0*/  LDGSTS.E [R5+0x26900], desc[UR60][R24.64], P3 ;  /* 0x2690000018057fae */ /* 0x0007e8000992187c */
[----:B------:R-:W3:Y:S04]  /*1efd0*/  LDL.64 R30, [R1+0x600] ;  /* 0x00060000011e7983 */ /* 0x000ee80000100a00 */
[----:B------:R-:W3:Y:S04]  /*1efe0*/  LDL.64 R26, [R1+0x580] ;  /* 0x00058000011a7983 */ /* 0x000ee80000100a00 */
[----:B-1----:R-:W3:Y:S04]  /*1eff0*/  LDL.64 R24, [R1+0x5c0] ;  /* 0x0005c00001187983 */ /* 0x002ee80000100a00 */
[----:B------:R1:W-:Y:S04]  /*1f000*/  LDGSTS.E [R5+0x26d00], desc[UR60][R18.64], P3 ;  /* 0x26d0000012057fae */ /* 0x0003e8000992187c */
        /* <DEDUP_REMOVED lines=8> */
[----:B------:R-:W2:Y:S03]  /*1f090*/  LDL.64 R20, [R1+0x540] ;  /* 0x0005400001147983 */ /* 0x000ea60000100a00 */
[C---:B----4-:R-:W-:Y:S01]  /*1f0a0*/  IMAD.WIDE R68, R2.reuse, 0x4, R34 ;  /* 0x0000000402447825 */ /* 0x050fe200078e0222 */
[----:B------:R4:W-:Y:S04]  /*1f0b0*/  LDGSTS.E [R6+0x20580], desc[UR60][R72.64], P3 ;  /* 0x2058000048067fae */ /* 0x0009e8000992187c */
[----:B------:R-:W4:Y:S01]  /*1f0c0*/  LDL.64 R34, [R1+0x500] ;  /* 0x0005000001227983 */ /* 0x000f220000100a00 */
[----:B------:R-:W-:-:S03]  /*1f0d0*/  IMAD.WIDE R66, R2, 0x4, R58 ;  /* 0x0000000402427825 */ /* 0x000fc600078e023a */
[----:B------:R-:W-:Y:S01]  /*1f0e0*/  STL.64 [R1+0x490], R74 ;  /* 0x0004904a01007387 */ /* 0x000fe20000100a00 */
[----:B------:R-:W-:-:S03]  /*1f0f0*/  IMAD.WIDE R64, R2, 0x4, R54 ;  /* 0x0000000402407825 */ /* 0x000fc600078e0236 */
[----:B------:R-:W-:Y:S04]  /*1f100*/  STL.64 [R1+0x4d8], R72 ;  /* 0x0004d84801007387 */ /* 0x000fe80000100a00 */
[----:B------:R-:W4:Y:S04]  /*1f110*/  LDL.64 R54, [R1+0x4c0] ;  /* 0x0004c00001367983 */ /* 0x000f280000100a00 */
[----:B------:R-:W-:Y:S04]  /*1f120*/  STL.64 [R1+0x518], R70 ;  /* 0x0005184601007387 */ /* 0x000fe80000100a00 */
[----:B------:R-:W4:Y:S04]  /*1f130*/  LDL.LU.64 R52, [R1+0x480] ;  /* 0x0004800001347983 */ /* 0x000f280000300a00 */
[----:B------:R-:W-:Y:S01]  /*1f140*/  STL.64 [R1+0x558], R68 ;  /* 0x0005584401007387 */ /* 0x000fe20000100a00 */
[----:B---3--:R-:W-:-:S03]  /*1f150*/  IMAD.WIDE R62, R2, 0x4, R32 ;  /* 0x00000004023e7825 */ /* 0x008fc600078e0220 */
[----:B------:R-:W-:Y:S04]  /*1f160*/  STL.64 [R1+0x598], R66 ;  /* 0x0005984201007387 */ /* 0x000fe80000100a00 */
[----:B------:R-:W3:Y:S04]  /*1f170*/  LDL.LU.64 R50, [R1+0x440] ;  /* 0x0004400001327983 */ /* 0x000ee80000300a00 */
[----:B------:R-:W3:Y:S01]  /*1f180*/  LDL.LU.64 R46, [R1+0x400] ;  /* 0x00040000012e7983 */ /* 0x000ee20000300a00 */
[----:B------:R-:W-:-:S03]  /*1f190*/  IMAD.WIDE R60, R2, 0x4, R42 ;  /* 0x00000004023c7825 */ /* 0x000fc600078e022a */
[----:B------:R-:W-:Y:S04]  /*1f1a0*/  STL.64 [R1+0x658], R64 ;  /* 0x0006584001007387 */ /* 0x000fe80000100a00 */
        /* <DEDUP_REMOVED lines=8> */
[----:B------:R-:W3:Y:S01]  /*1f230*/  LDL.LU.64 R40, [R1+0x2c0] ;  /* 0x0002c00001287983 */ /* 0x000ee20000300a00 */
[----:B------:R-:W-:-:S03]  /*1f240*/  IMAD.WIDE R36, R2, 0x4, R26 ;  /* 0x0000000402247825 */ /* 0x000fc600078e021a */
[----:B------:R-:W3:Y:S01]  /*1f250*/  LDL.LU.64 R38, [R1+0x280] ;  /* 0x0002800001267983 */ /* 0x000ee20000300a00 */
[----:B------:R-:W-:-:S03]  /*1f260*/  IMAD.WIDE R48, R2, 0x4, R24 ;  /* 0x0000000402307825 */ /* 0x000fc600078e0218 */
[----:B------:R-:W-:Y:S04]  /*1f270*/  STL.64 [R1+0x750], R58 ;  /* 0x0007503a01007387 */ /* 0x000fe80000100a00 */
        /* <DEDUP_REMOVED lines=85> */
[----:B------:R-:W3:Y:S04]  /*1f7d0*/  LDL.LU.64 R30, [R1+0x5f8] ;  /* 0x0005f800011e7983 */ /* 0x000ee80000300a00 */
[----:B------:R3:W-:Y:S04]  /*1f7e0*/  LDGSTS.E [R6+0x26d80], desc[UR60][R18.64], P3 ;  /* 0x26d8000012067fae */ /* 0x0007e8000992187c */
[----:B-1----:R-:W3:Y:S04]  /*1f7f0*/  LDL.LU.64 R24, [R1+0x5b8] ;  /* 0x0005b80001187983 */ /* 0x002ee80000300a00 */
        /* <DEDUP_REMOVED lines=125> */
[----:B------:R-:W3:Y:S04]  /*1ffd0*/  LDL.LU.64 R30, [R1+0x5f0] ;  /* 0x0005f000011e7983 */ /* 0x000ee80000300a00 */
        /* <DEDUP_REMOVED lines=9> */
[----:B------:R-:W-:Y:S03]  /*20070*/  LDGSTS.E [R241+0x20280], desc[UR60][R74.64], P3 ;  /* 0x202800004af17fae */ /* 0x000fe6000992187c */
        /* <DEDUP_REMOVED lines=13> */
[----:B---3--:R-:W-:-:S03]  /*20150*/  IMAD.WIDE R62, R2, 0x4, R32 ;  /* 0x00000004023e7825 */ /* 0x008fc600078e0220 */
[----:B------:R-:W-:Y:S04]  /*20160*/  STL.64 [R1+0x588], R66 ;  /* 0x0005884201007387 */ /* 0x000fe80000100a00 */
[----:B------:R-:W1:Y:S04]  /*20170*/  LDL.LU.64 R50, [R1+0x430] ;  /* 0x0004300001327983 */ /* 0x000e680000300a00 */
        /* <DEDUP_REMOVED lines=27> */
[----:B------:R-:W-:Y:S04]  /*20330*/  LDGSTS.E [R241+0x20a80], desc[UR60][R70.64], P3 ;  /* 0x20a8000046f17fae */ /* 0x000fe8000992187c */
        /* <DEDUP_REMOVED lines=13> */
[----:B------:R-:W-:Y:S01]  /*20410*/  LDGSTS.E [R241+0x23280], desc[UR60][R20.64], P3 ;  /* 0x2328000014f17fae */ /* 0x000fe2000992187c */
[----:B------:R-:W-:-:S03]  /*20420*/  IMAD.WIDE R54, R2, 0x4, R54 ;  /* 0x0000000402367825 */ /* 0x000fc600078e0236 */
[----:B------:R-:W-:Y:S01]  /*20430*/  LDGSTS.E [R241+0x23680], desc[UR60][R34.64], P3 ;  /* 0x2368000022f17fae */ /* 0x000fe2000992187c */
[----:B------:R-:W-:-:S03]  /*20440*/  IMAD.WIDE R52, R2, 0x4, R52 ;  /* 0x0000000402347825 */ /* 0x000fc600078e0234 */
[----:B------:R4:W-:Y:S04]  /*20450*/  STL.64 [R1+0x7f0], R54 ;  /* 0x0007f03601007387 */ /* 0x0009e80000100a00 */
[----:B------:R-:W-:Y:S04]  /*20460*/  STL.64 [R1+0x830], R52 ;  /* 0x0008303401007387 */ /* 0x000fe80000100a00 */
[----:B------:R-:W-:Y:S01]  /*20470*/  LDGSTS.E [R241+0x23a80], desc[UR60][R54.64], P3 ;  /* 0x23a8000036f17fae */ /* 0x000fe2000992187c */
[----:B-1----:R-:W-:-:S03]  /*20480*/  IMAD.WIDE R50, R2, 0x4, R50 ;  /* 0x0000000402327825 */ /* 0x002fc600078e0232 */
[----:B------:R-:W-:Y:S01]  /*20490*/  LDGSTS.E [R241+0x23e80], desc[UR60][R52.64], P3 ;  /* 0x23e8000034f17fae */ /* 0x000fe2000992187c */
[----:B---3--:R-:W-:-:S03]  /*204a0*/  IMAD.WIDE R46, R2, 0x4, R46 ;  /* 0x00000004022e7825 */ /* 0x008fc600078e022e */
        /* <DEDUP_REMOVED lines=35> */
[----:B------:R-:W-:Y:S04]  /*206e0*/  LDGSTS.E [R241+0x24280], desc[UR60][R50.64], P3 ;  /* 0x2428000032f17fae */ /* 0x000fe8000992187c */
[----:B------:R-:W4:Y:S04]  /*206f0*/  LDL.LU.64 R54, [R1+0x6e8] ;  /* 0x0006e80001367983 */ /* 0x000f280000300a00 */
[----:B------:R-:W-:Y:S04]  /*20700*/  LDGSTS.E [R241+0x24680], desc[UR60][R46.64], P3 ;  /* 0x246800002ef17fae */ /* 0x000fe8000992187c */
[----:B------:R-:W-:Y:S04]  /*20710*/  LDGSTS.E [R241+0x24a80], desc[UR60][R32.64], P3 ;  /* 0x24a8000020f17fae */ /* 0x000fe8000992187c */
[----:B------:R-:W-:Y:S04]  /*20720*/  LDGSTS.E [R241+0x24e80], desc[UR60][R44.64], P3 ;  /* 0x24e800002cf17fae */ /* 0x000fe8000992187c */
[----:B------:R-:W-:Y:S04]  /*20730*/  LDGSTS.E [R241+0x25280], desc[UR60][R42.64], P3 ;  /* 0x252800002af17fae */ /* 0x000fe8000992187c */
[----:B-1----:R-:W4:Y:S04]  /*20740*/  LDL.LU.64 R32, [R1+0x6a8] ;  /* 0x0006a80001207983 */ /* 0x002f280000300a00 */
[----:B------:R-:W-:Y:S04]  /*20750*/  LDGSTS.E [R241+0x25680], desc[UR60][R28.64], P3 ;  /* 0x256800001cf17fae */ /* 0x000fe8000992187c */
[----:B---3--:R-:W3:Y:S04]  /*20760*/  LDL.LU.64 R42, [R1+0x668] ;  /* 0x00066800012a7983 */ /* 0x008ee80000300a00 */
[----:B------:R-:W-:Y:S04]  /*20770*/  LDGSTS.E [R241+0x25a80], desc[UR60][R40.64], P3 ;  /* 0x25a8000028f17fae */ /* 0x000fe8000992187c */
[----:B------:R-:W-:Y:S04]  /*20780*/  LDGSTS.E [R241+0x25e80], desc[UR60][R38.64], P3 ;  /* 0x25e8000026f17fae */ /* 0x000fe8000992187c */
[----:B------:R-:W3:Y:S04]  /*20790*/  LDL.LU.64 R28, [R1+0x628] ;  /* 0x00062800011c7983 */ /* 0x000ee80000300a00 */
[----:B------:R-:W-:Y:S04]  /*207a0*/  LDGSTS.E [R241+0x26280], desc[UR60][R30.64], P3 ;  /* 0x262800001ef17fae */ /* 0x000fe8000992187c */
        /* <DEDUP_REMOVED lines=10> */
[----:B--2---:R-:W-:-:S03]  /*20850*/  IMAD.WIDE R72, R2, 0x4, R20 ;  /* 0x0000000402487825 */ /* 0x004fc600078e0214 */
[----:B------:R-:W1:Y:S01]  /*20860*/  LDL.LU.64 R20, [R1+0x528] ;  /* 0x0005280001147983 */ /* 0x000e620000300a00 */
[----:B----4-:R-:W-:-:S03]  /*20870*/  IMAD.WIDE R68, R2, 0x4, R34 ;  /* 0x0000000402447825 */ /* 0x010fc600078e0222 */
[----:B------:R-:W2:Y:S01]  /*20880*/  LDL.LU.64 R34, [R1+0x4e8] ;  /* 0x0004e80001227983 */ /* 0x000ea20000300a00 */
[----:B------:R-:W-:-:S04]  /*20890*/  IMAD.WIDE R74, R2, 0x4, R48 ;  /* 0x00000004024a7825 */ /* 0x000fc800078e0230 */
[C---:B------:R-:W-:Y:S01]  /*208a0*/  IMAD.WIDE R70, R2.reuse, 0x4, R36 ;  /* 0x0000000402467825 */ /* 0x040fe200078e0224 */
[----:B------:R-:W-:Y:S03]  /*208b0*/  STL.64 [R1+0x478], R74 ;  /* 0x0004784a01007387 */ /* 0x000fe60000100a00 */
[C---:B------:R-:W-:Y:S01]  /*208c0*/  IMAD.WIDE R66, R2.reuse, 0x4, R58 ;  /* 0x0000000402427825 */ /* 0x040fe200078e023a */
[----:B------:R-:W-:Y:S03]  /*208d0*/  STL.64 [R1+0x4b8], R72 ;  /* 0x0004b84801007387 */ /* 0x000fe60000100a00 */
[C---:B------:R-:W-:Y:S01]  /*208e0*/  IMAD.WIDE R64, R2.reuse, 0x4, R54 ;  /* 0x0000000402407825 */ /* 0x040fe200078e0236 */
[----:B------:R-:W-:Y:S04]  /*208f0*/  LDGSTS.E [R242+0x20300], desc[UR60][R74.64], P3 ;  /* 0x203000004af27fae */ /* 0x000fe8000992187c */
[----:B------:R-:W4:Y:S04]  /*20900*/  LDL.LU.64 R54, [R1+0x4a8] ;  /* 0x0004a80001367983 */ /* 0x000f280000300a00 */
[----:B------:R-:W-:Y:S04]  /*20910*/  STL.64 [R1+0x4f8], R70 ;  /* 0x0004f84601007387 */ /* 0x000fe80000100a00 */
[----:B------:R-:W-:Y:S01]  /*20920*/  LDGSTS.E [R242+0x20700], desc[UR60][R72.64], P3 ;  /* 0x2070000048f27fae */ /* 0x000fe2000992187c */
[----:B------:R-:W-:-:S03]  /*20930*/  IMAD.WIDE R62, R2, 0x4, R32 ;  /* 0x00000004023e7825 */ /* 0x000fc600078e0220 */
[----:B------:R-:W-:Y:S04]  /*20940*/  LDGSTS.E [R242+0x20b00], desc[UR60][R70.64], P3 ;  /* 0x20b0000046f27fae */ /* 0x000fe8000992187c */
        /* <DEDUP_REMOVED lines=22> */
[----:B------:R-:W-:Y:S04]  /*20ab0*/  STL.64 [R1+0x6b8], R56 ;  /* 0x0006b83801007387 */ /* 0x000fe80000100a00 */
        /* <DEDUP_REMOVED lines=8> */
[----:B------:R-:W-:Y:S01]  /*20b40*/  LDGSTS.E [R242+0x22f00], desc[UR60][R36.64], P3 ;  /* 0x22f0000024f27fae */ /* 0x000fe2000992187c */
[----:B-1----:R-:W-:-:S05]  /*20b50*/  IMAD.WIDE R26, R2, 0x4, R20 ;  /* 0x00000004021a7825 */ /* 0x002fca00078e0214 */
[----:B------:R-:W-:Y:S01]  /*20b60*/  LDGSTS.E [R242+0x23300], desc[UR60][R26.64], P3 ;  /* 0x233000001af27fae */ /* 0x000fe2000992187c */
[----:B--2---:R-:W-:-:S03]  /*20b70*/  IMAD.WIDE R20, R2, 0x4, R34 ;  /* 0x0000000402147825 */ /* 0x004fc600078e0222 */
[----:B------:R-:W2:Y:S04]  /*20b80*/  LDL.LU.64 R34, [R1+0x1a8] ;  /* 0x0001a80001227983 */ /* 0x000ea80000300a00 */
[----:B------:R-:W2:Y:S04]  /*20b90*/  LDL.LU.64 R90, [R1+0x168] ;  /* 0x00016800015a7983 */ /* 0x000ea80000300a00 */
[----:B------:R1:W-:Y:S04]  /*20ba0*/  STL.64 [R1+0x6f8], R48 ;  /* 0x0006f83001007387 */ /* 0x0003e80000100a00 */
[----:B------:R-:W2:Y:S04]  /*20bb0*/  LDL.LU.64 R78, [R1+0x128] ;  /* 0x00012800014e7983 */ /* 0x000ea80000300a00 */
[----:B------:R-:W2:Y:S04]  /*20bc0*/  LDL.LU.64 R80, [R1+0xe8] ;  /* 0x0000e80001507983 */ /* 0x000ea80000300a00 */
[----:B------:R1:W-:Y:S04]  /*20bd0*/  STL.64 [R1+0x738], R36 ;  /* 0x0007382401007387 */ /* 0x0003e80000100a00 */
[----:B------:R-:W2:Y:S04]  /*20be0*/  LDL.LU.64 R96, [R1+0xa8] ;  /* 0x0000a80001607983 */ /* 0x000ea80000300a00 */
[----:B------:R-:W2:Y:S01]  /*20bf0*/  LDL.LU.64 R76, [R1+0x68] ;  /* 0x00006800014c7983 */ /* 0x000ea20000300a00 */
[----:B----4-:R-:W-:-:S04]  /*20c00*/  IMAD.WIDE R54, R2, 0x4, R54 ;  /* 0x0000000402367825 */ /* 0x010fc800078e0236 */
[C---:B------:R-:W-:Y:S01]  /*20c10*/  IMAD.WIDE R32, R2.reuse, 0x4, R32 ;  /* 0x0000000402207825 */ /* 0x040fe200078e0220 */
[----:B------:R4:W-:Y:S04]  /*20c20*/  STL.64 [R1+0x778], R26 ;  /* 0x0007781a01007387 */ /* 0x0009e80000100a00 */
[----:B------:R4:W-:Y:S04]  /*20c30*/  STL.64 [R1+0x7b8], R20 ;  /* 0x0007b81401007387 */ /* 0x0009e80000100a00 */
[----:B------:R-:W-:Y:S01]  /*20c40*/  STL.64 [R1+0x7f8], R54 ;  /* 0x0007f83601007387 */ /* 0x000fe20000100a00 */
[----:B---3--:R-:W-:-:S03]  /*20c50*/  IMAD.WIDE R52, R2, 0x4, R52 ;  /* 0x0000000402347825 */ /* 0x008fc600078e0234 */
[----:B------:R3:W-:Y:S01]  /*20c60*/  STL.64 [R1+0x838], R32 ;  /* 0x0008382001007387 */ /* 0x0007e20000100a00 */
[----:B------:R-:W-:-:S03]  /*20c70*/  IMAD.WIDE R50, R2, 0x4, R50 ;  /* 0x0000000402327825 */ /* 0x000fc600078e0232 */
[----:B------:R-:W-:Y:S01]  /*20c80*/  STL.64 [R1+0xbe0], R52 ;  /* 0x000be03401007387 */ /* 0x000fe20000100a00 */
[----:B------:R-:W-:-:S03]  /*20c90*/  IMAD.WIDE R46, R2, 0x4, R46 ;  /* 0x00000004022e7825 */ /* 0x000fc600078e022e */
[----:B------:R-:W-:Y:S01]  /*20ca0*/  STL.64 [R1+0xc30], R50 ;  /* 0x000c303201007387 */ /* 0x000fe20000100a00 */
        /* <DEDUP_REMOVED lines=13> */
[----:B------:R-:W-:Y:S04]  /*20d80*/  STL.64 [R1+0xdf8], R40 ;  /* 0x000df82801007387 */ /* 0x000fe80000100a00 */
        /* <DEDUP_REMOVED lines=14> */
[----:B--2---:R-:W-:-:S04]  /*20e70*/  IMAD.WIDE R34, R2, 0x4, R34 ;  /* 0x0000000402227825 */ /* 0x004fc800078e0222 */
[C---:B------:R-:W-:Y:S01]  /*20e80*/  IMAD.WIDE R18, R2.reuse, 0x4, R90 ;  /* 0x0000000402127825 */ /* 0x040fe200078e025a */
[----:B------:R2:W-:Y:S03]  /*20e90*/  STL.64 [R1+0xe78], R34 ;  /* 0x000e782201007387 */ /* 0x0005e60000100a00 */
[C---:B------:R-:W-:Y:S01]  /*20ea0*/  IMAD.WIDE R16, R2.reuse, 0x4, R78 ;  /* 0x0000000402107825 */ /* 0x040fe200078e024e */
[----:B------:R-:W-:Y:S03]  /*20eb0*/  STL.64 [R1+0xeb8], R18 ;  /* 0x000eb81201007387 */ /* 0x000fe60000100a00 */
[C---:B------:R-:W-:Y:S01]  /*20ec0*/  IMAD.WIDE R14, R2.reuse, 0x4, R80 ;  /* 0x00000004020e7825 */ /* 0x040fe200078e0250 */
[----:B------:R-:W-:Y:S03]  /*20ed0*/  STL.64 [R1+0xef8], R16 ;  /* 0x000ef81001007387 */ /* 0x000fe60000100a00 */
[C---:B------:R-:W-:Y:S01]  /*20ee0*/  IMAD.WIDE R12, R2.reuse, 0x4, R96 ;  /* 0x00000004020c7825 */ /* 0x040fe200078e0260 */
[----:B------:R-:W-:Y:S03]  /*20ef0*/  STL.64 [R1+0xf38], R14 ;  /* 0x000f380e01007387 */ /* 0x000fe60000100a00 */
[C---:B------:R-:W-:Y:S01]  /*20f00*/  IMAD.WIDE R8, R2.reuse, 0x4, R76 ;  /* 0x0000000402087825 */ /* 0x040fe200078e024c */
[----:B------:R-:W-:Y:S04]  /*20f10*/  STL.64 [R1+0xf70], R12 ;  /* 0x000f700c01007387 */ /* 0x000fe80000100a00 */
[----:B------:R2:W-:Y:S04]  /*20f20*/  STL.64 [R1+0xfa8], R8 ;  /* 0x000fa80801007387 */ /* 0x0005e80000100a00 */
[----:B-1----:R-:W2:Y:S04]  /*20f30*/  LDL.LU.64 R48, [R1+0x820] ;  /* 0x0008200001307983 */ /* 0x002ea80000300a00 */
[----:B------:R-:W2:Y:S04]  /*20f40*/  LDL.LU.64 R36, [R1+0x7e0] ;  /* 0x0007e00001247983 */ /* 0x000ea80000300a00 */
[----:B----4-:R-:W4:Y:S04]  /*20f50*/  LDL.LU.64 R26, [R1+0x7a0] ;  /* 0x0007a000011a7983 */ /* 0x010f280000300a00 */
[----:B------:R-:W4:Y:S04]  /*20f60*/  LDL.LU.64 R20, [R1+0x760] ;  /* 0x0007600001147983 */ /* 0x000f280000300a00 */
[----:B------:R-:W4:Y:S04]  /*20f70*/  LDL.LU.64 R58, [R1+0x720] ;  /* 0x00072000013a7983 */ /* 0x000f280000300a00 */
[----:B---3--:R-:W3:Y:S04]  /*20f80*/  LDL.LU.64 R32, [R1+0x6e0] ;  /* 0x0006e00001207983 */ /* 0x008ee80000300a00 */
[----:B------:R-:W3:Y:S04]  /*20f90*/  LDL.LU.64 R42, [R1+0x6a0] ;  /* 0x0006a000012a7983 */ /* 0x000ee80000300a00 */
[----:B------:R-:W3:Y:S04]  /*20fa0*/  LDL.LU.64 R28, [R1+0x660] ;  /* 0x00066000011c7983 */ /* 0x000ee80000300a00 */
[----:B------:R-:W3:Y:S04]  /*20fb0*/  LDL.LU.64 R30, [R1+0x620] ;  /* 0x00062000011e7983 */ /* 0x000ee80000300a00 */
[----:B------:R-:W3:Y:S04]  /*20fc0*/  LDL.LU.64 R24, [R1+0x5e0] ;  /* 0x0005e00001187983 */ /* 0x000ee80000300a00 */
[----:B------:R-:W-:Y:S04]  /*20fd0*/  LDGSTS.E [R242+0x26b00], desc[UR60][R34.64], P3 ;  /* 0x26b0000022f27fae */ /* 0x000fe8000992187c */
[----:B------:R-:W-:Y:S04]  /*20fe0*/  LDGSTS.E [R242+0x26f00], desc[UR60][R18.64], P3 ;  /* 0x26f0000012f27fae */ /* 0x000fe8000992187c */
[----:B------:R-:W-:Y:S04]  /*20ff0*/  LDGSTS.E [R242+0x27300], desc[UR60][R16.64], P3 ;  /* 0x2730000010f27fae */ /* 0x000fe8000992187c */
[----:B--2---:R-:W2:Y:S04]  /*21000*/  LDL.LU.64 R34, [R1+0x5a0] ;  /* 0x0005a00001227983 */ /* 0x004ea80000300a00 */
[----:B------:R-:W2:Y:S04]  /*21010*/  LDL.LU.64 R54, [R1+0x560] ;  /* 0x0005600001367983 */ /* 0x000ea80000300a00 */
[----:B------:R-:W-:Y:S04]  /*21020*/  LDGSTS.E [R242+0x27700], desc[UR60][R14.64], P3 ;  /* 0x277000000ef27fae */ /* 0x000fe8000992187c */
[----:B------:R-:W-:Y:S04]  /*21030*/  LDGSTS.E [R242+0x27b00], desc[UR60][R12.64], P3 ;  /* 0x27b000000cf27fae */ /* 0x000fe8000992187c */
[----:B------:R1:W-:Y:S01]  /*21040*/  LDGSTS.E [R242+0x27f00], desc[UR60][R8.64], P3 ;  /* 0x27f0000008f27fae */ /* 0x0003e2000992187c */
[----:B----4-:R-:W-:-:S03]  /*21050*/  IMAD.WIDE R222, R2, 0x4, R26 ;  /* 0x0000000402de7825 */ /* 0x010fc600078e021a */
[----:B------:R-:W4:Y:S01]  /*21060*/  LDL.LU.64 R26, [R1+0x520] ;  /* 0x00052000011a7983 */ /* 0x000f220000300a00 */
[----:B------:R-:W-:-:S03]  /*21070*/  IMAD.WIDE R240, R2, 0x4, R20 ;  /* 0x0000000402f07825 */ /* 0x000fc600078e0214 */
[----:B------:R-:W4:Y:S01]  /*21080*/  LDL.LU.64 R20, [R1+0x4e0] ;  /* 0x0004e00001147983 */ /* 0x000f220000300a00 */
[----:B-1----:R-:W-:-:S03]  /*21090*/  IMAD.WIDE R8, R2, 0x4, R48 ;  /* 0x0000000402087825 */ /* 0x002fc600078e0230 */
[----:B------:R-:W4:Y:S04]  /*210a0*/  LDL.LU.64 R48, [R1+0x4a0] ;  /* 0x0004a00001307983 */ /* 0x000f280000300a00 */
[----:B------:R-:W4:Y:S01]  /*210b0*/  LDL.LU.64 R46, [R1+0x460] ;  /* 0x00046000012e7983 */ /* 0x000f220000300a00 */
[----:B---3--:R-:W-:-:S03]  /*210c0*/  IMAD.WIDE R244, R2, 0x4, R42 ;  /* 0x0000000402f47825 */ /* 0x008fc600078e022a */
[----:B------:R-:W3:Y:S01]  /*210d0*/  LDL.LU.64 R44, [R1+0x420] ;  /* 0x00042000012c7983 */ /* 0x000ee20000300a00 */
[----:B------:R-:W-:-:S03]  /*210e0*/  IMAD.WIDE R62, R2, 0x4, R28 ;  /* 0x00000004023e7825 */ /* 0x000fc600078e021c */
        /* <DEDUP_REMOVED lines=8> */
[----:B------:R-:W-:Y:S01]  /*21170*/  STL.64 [R1+0x640], R62 ;  /* 0x0006403e01007387 */ /* 0x000fe20000100a00 */
[----:B------:R-:W-:-:S03]  /*21180*/  IMAD.WIDE R58, R2, 0x4, R24 ;  /* 0x00000004023a7825 */ /* 0x000fc600078e0218 */
[----:B------:R-:W-:Y:S01]  /*21190*/  LDGSTS.E [R243+0x20380], desc[UR60][R8.64], P3 ;  /* 0x2038000008f37fae */ /* 0x000fe2000992187c */
[----:B--2---:R-:W-:-:S03]  /*211a0*/  IMAD.WIDE R56, R2, 0x4, R34 ;  /* 0x0000000402387825 */ /* 0x004fc600078e0222 */
[----:B------:R-:W2:Y:S04]  /*211b0*/  LDL.LU.64 R34, [R1+0x2e0] ;  /* 0x0002e00001227983 */ /* 0x000ea80000300a00 */
[----:B------:R-:W2:Y:S04]  /*211c0*/  LDL.LU.64 R32, [R1+0x2a0] ;  /* 0x0002a00001207983 */ /* 0x000ea80000300a00 */
[----:B------:R-:W-:Y:S04]  /*211d0*/  STL.64 [R1+0x680], R60 ;  /* 0x0006803c01007387 */ /* 0x000fe80000100a00 */
[----:B------:R-:W2:Y:S01]  /*211e0*/  LDL.LU.64 R30, [R1+0x260] ;  /* 0x00026000011e7983 */ /* 0x000ea20000300a00 */
[----:B------:R-:W-:-:S03]  /*211f0*/  IMAD.WIDE R54, R2, 0x4, R54 ;  /* 0x0000000402367825 */ /* 0x000fc600078e0236 */
[----:B------:R-:W2:Y:S04]  /*21200*/  LDL.LU.64 R28, [R1+0x220] ;  /* 0x00022000011c7983 */ /* 0x000ea80000300a00 */
        /* <DEDUP_REMOVED lines=12> */
[----:B----4-:R-:W-:-:S03]  /*212d0*/  IMAD.WIDE R52, R2, 0x4, R26 ;  /* 0x0000000402347825 */ /* 0x010fc600078e021a */
[----:B------:R-:W4:Y:S01]  /*212e0*/  LDL.LU.64 R26, [R1+0x1e0] ;  /* 0x0001e000011a7983 */ /* 0x000f220000300a00 */
[----:B------:R-:W-:-:S03]  /*212f0*/  IMAD.WIDE R50, R2, 0x4, R20 ;  /* 0x0000000402327825 */ /* 0x000fc600078e0214 */
[----:B------:R-:W4:Y:S04]  /*21300*/  LDL.LU.64 R24, [R1+0x1a0] ;  /* 0x0001a00001187983 */ /* 0x000f280000300a00 */
[----:B------:R-:W4:Y:S04]  /*21310*/  LDL.LU.64 R20, [R1+0x160] ;  /* 0x0001600001147983 */ /* 0x000f280000300a00 */
[----:B------:R-:W-:Y:S04]  /*21320*/  STL.64 [R1+0x700], R56 ;  /* 0x0007003801007387 */ /* 0x000fe80000100a00 */
[----:B------:R-:W4:Y:S04]  /*21330*/  LDL.LU.64 R64, [R1+0x120] ;  /* 0x0001200001407983 */ /* 0x000f280000300a00 */
[----:B------:R-:W4:Y:S04]  /*21340*/  LDL.LU.64 R72, [R1+0xe0] ;  /* 0x0000e00001487983 */ /* 0x000f280000300a00 */
[----:B------:R-:W-:Y:S04]  /*21350*/  STL.64 [R1+0x740], R54 ;  /* 0x0007403601007387 */ /* 0x000fe80000100a00 */
[----:B------:R-:W4:Y:S04]  /*21360*/  LDL.LU.64 R68, [R1+0xa0] ;  /* 0x0000a00001447983 */ /* 0x000f280000300a00 */
[----:B------:R-:W4:Y:S01]  /*21370*/  LDL.LU.64 R66, [R1+0x60] ;  /* 0x0000600001427983 */ /* 0x000f220000300a00 */
[----:B------:R-:W-:-:S04]  /*21380*/  IMAD.WIDE R48, R2, 0x4, R48 ;  /* 0x0000000402307825 */ /* 0x000fc800078e0230 */
[C---:B------:R-:W-:Y:S01]  /*21390*/  IMAD.WIDE R46, R2.reuse, 0x4, R46 ;  /* 0x00000004022e7825 */ /* 0x040fe200078e022e */
[----:B------:R-:W-:Y:S03]  /*213a0*/  STL.64 [R1+0x780], R52 ;  /* 0x0007803401007387 */ /* 0x000fe60000100a00 */
[C---:B---3--:R-:W-:Y:S01]  /*213b0*/  IMAD.WIDE R44, R2.reuse, 0x4, R44 ;  /* 0x00000004022c7825 */ /* 0x048fe200078e022c */
[----:B------:R-:W-:Y:S03]  /*213c0*/  STL.64 [R1+0x7c0], R50 ;  /* 0x0007c03201007387 */ /* 0x000fe60000100a00 */
[C---:B------:R-:W-:Y:S01]  /*213d0*/  IMAD.WIDE R42, R2.reuse, 0x4, R42 ;  /* 0x00000004022a7825 */ /* 0x040fe200078e022a */
[----:B------:R-:W-:Y:S03]  /*213e0*/  STL.64 [R1+0x800], R48 ;  /* 0x0008003001007387 */ /* 0x000fe60000100a00 */
[C---:B------:R-:W-:Y:S01]  /*213f0*/  IMAD.WIDE R40, R2.reuse, 0x4, R40 ;  /* 0x0000000402287825 */ /* 0x040fe200078e0228 */
[----:B------:R-:W-:Y:S03]  /*21400*/  STL.64 [R1+0x840], R46 ;  /* 0x0008402e01007387 */ /* 0x000fe60000100a00 */
[C---:B------:R-:W-:Y:S01]  /*21410*/  IMAD.WIDE R38, R2.reuse, 0x4, R38 ;  /* 0x0000000402267825 */ /* 0x040fe200078e0226 */
[----:B------:R-:W-:Y:S03]  /*21420*/  STL.64 [R1+0xb50], R44 ;  /* 0x000b502c01007387 */ /* 0x000fe60000100a00 */
[C---:B------:R-:W-:Y:S01]  /*21430*/  IMAD.WIDE R36, R2.reuse, 0x4, R36 ;  /* 0x0000000402247825 */ /* 0x040fe200078e0224 */
[----:B------:R-:W-:Y:S03]  /*21440*/  STL.64 [R1+0xb98], R42 ;  /* 0x000b982a01007387 */ /* 0x000fe60000100a00 */
[C---:B--2---:R-:W-:Y:S01]  /*21450*/  IMAD.WIDE R34, R2.reuse, 0x4, R34 ;  /* 0x0000000402227825 */ /* 0x044fe200078e0222 */
[----:B------:R-:W-:Y:S03]  /*21460*/  STL.64 [R1+0xbd0], R40 ;  /* 0x000bd02801007387 */ /* 0x000fe60000100a00 */
[C---:B------:R-:W-:Y:S01]  /*21470*/  IMAD.WIDE R32, R2.reuse, 0x4, R32 ;  /* 0x0000000402207825 */ /* 0x040fe200078e0220 */
[----:B------:R-:W-:Y:S03]  /*21480*/  STL.64 [R1+0xc28], R38 ;  /* 0x000c282601007387 */ /* 0x000fe60000100a00 */
[C---:B------:R-:W-:Y:S01]  /*21490*/  IMAD.WIDE R30, R2.reuse, 0x4, R30 ;  /* 0x00000004021e7825 */ /* 0x040fe200078e021e */
[----:B------:R-:W-:Y:S03]  /*214a0*/  STL.64 [R1+0xc68], R36 ;  /* 0x000c682401007387 */ /* 0x000fe60000100a00 */
[----:B------:R-:W-:Y:S01]  /*214b0*/  IMAD.WIDE R28, R2, 0x4, R28 ;  /* 0x00000004021c7825 */ /* 0x000fe200078e021c */
[----:B------:R1:W-:Y:S04]  /*214c0*/  STL.64 [R1+0xca8], R34 ;  /* 0x000ca82201007387 */ /* 0x0003e80000100a00 */
[----:B------:R2:W-:Y:S04]  /*214d0*/  STL.64 [R1+0xcf0], R32 ;  /* 0x000cf02001007387 */ /* 0x0005e80000100a00 */
        /* <DEDUP_REMOVED lines=11> */
[----:B------:R1:W-:Y:S04]  /*21590*/  LDGSTS.E [R243+0x25780], desc[UR60][R34.64], P3 ;  /* 0x2578000022f37fae */ /* 0x0003e8000992187c */
[----:B------:R2:W-:Y:S04]  /*215a0*/  LDGSTS.E [R243+0x25b80], desc[UR60][R32.64], P3 ;  /* 0x25b8000020f37fae */ /* 0x0005e8000992187c */
[----:B------:R-:W-:Y:S04]  /*215b0*/  LDGSTS.E [R243+0x25f80], desc[UR60][R30.64], P3 ;  /* 0x25f800001ef37fae */ /* 0x000fe8000992187c */
[----:B------:R-:W-:Y:S01]  /*215c0*/  LDGSTS.E [R243+0x26380], desc[UR60][R28.64], P3 ;  /* 0x263800001cf37fae */ /* 0x000fe2000992187c */
[----:B-1----:R-:W-:-:S02]  /*215d0*/  CS2R R34, SRZ ;  /* 0x0000000000227805 */ /* 0x002fc4000001ff00 */
[----:B------:R-:W-:Y:S02]  /*215e0*/  CS2R R36, SRZ ;  /* 0x0000000000247805 */ /* 0x000fe4000001ff00 */
[----:B------:R-:W-:Y:S02]  /*215f0*/  CS2R R38, SRZ ;  /* 0x0000000000267805 */ /* 0x000fe4000001ff00 */
[----:B--2---:R-:W-:Y:S02]  /*21600*/  CS2R R32, SRZ ;  /* 0x0000000000207805 */ /* 0x004fe4000001ff00 */
[----:B------:R-:W-:Y:S01]  /*21610*/  CS2R R40, SRZ ;  /* 0x0000000000287805 */ /* 0x000fe2000001ff00 */
[----:B----4-:R-:W-:-:S04]  /*21620*/  IMAD.WIDE R26, R2, 0x4, R26 ;  /* 0x00000004021a7825 */ /* 0x010fc800078e021a */
        /* <DEDUP_REMOVED lines=10> */
[----:B------:R-:W-:Y:S01]  /*216d0*/  IMAD.WIDE R12, R2, 0x4, R66 ;  /* 0x00000004020c7825 */ /* 0x000fe200078e0242 */
[----:B------:R-:W-:Y:S04]  /*216e0*/  STL.64 [R1+0xef0], R14 ;  /* 0x000ef00e01007387 */ /* 0x000fe80000100a00 */
[----:B------:R1:W-:Y:S04]  /*216f0*/  STL.64 [R1+0xf30], R12 ;  /* 0x000f300c01007387 */ /* 0x0003e80000100a00 */
[----:B------:R2:W-:Y:S04]  /*21700*/  STL [R1+0x8], RZ ;  /* 0x000008ff01007387 */ /* 0x0005e80000100800 */
        /* <DEDUP_REMOVED lines=93> */
[----:B------:R-:W-:Y:S04]  /*21ce0*/  LDGSTS.E [R243+0x26780], desc[UR60][R26.64], P3 ;  /* 0x267800001af37fae */ /* 0x000fe8000992187c */
        /* <DEDUP_REMOVED lines=11> */
[----:B------:R1:W-:Y:S04]  /*21da0*/  LDGSTS.E [R243+0x27f80], desc[UR60][R12.64], P3 ;  /* 0x27f800000cf37fae */ /* 0x0003e8000992187c */
[----:B------:R2:W-:Y:S04]  /*21db0*/  STL [R1+0x198], RZ ;  /* 0x000198ff01007387 */ /* 0x0005e80000100800 */
[----:B------:R2:W-:Y:S01]  /*21dc0*/  STL [R1+0x19c], RZ ;  /* 0x00019cff01007387 */ /* 0x0005e20000100800 */
[----:B-1----:R-:W1:Y:S03]  /*21dd0*/  LDC R12, c[0x0][0x230] ;  /* 0x00008c00ff0c7b82 */ /* 0x002e660000000800 */
        /* <DEDUP_REMOVED lines=19> */
[----:B------:R2:W-:Y:S01]  /*21f10*/  STL [R1+0x1ec], RZ ;  /* 0x0001ecff01007387 */ /* 0x0005e20000100800 */
[----:B-1----:R-:W-:-:S03]  /*21f20*/  VIADD R12, R12, 0x7f ;  /* 0x0000007f0c0c7836 */ /* 0x002fc60000000000 */
[----:B------:R2:W-:Y:S04]  /*21f30*/  STL [R1+0x1f0], RZ ;  /* 0x0001f0ff01007387 */ /* 0x0005e80000100800 */
[----:B------:R2:W-:Y:S04]  /*21f40*/  STL [R1+0x1f4], RZ ;  /* 0x0001f4ff01007387 */ /* 0x0005e80000100800 */
[----:B------:R2:W-:Y:S04]  /*21f50*/  STL [R1+0x1f8], RZ ;  /* 0x0001f8ff01007387 */ /* 0x0005e80000100800 */
[----:B------:R2:W-:Y:S01]  /*21f60*/  STL [R1+0x1fc], RZ ;  /* 0x0001fcff01007387 */ /* 0x0005e20000100800 */
[----:B------:R-:W-:-:S03]  /*21f70*/  ISETP.GE.AND P0, PT, R12, 0x80, PT ;  /* 0x000000800c00780c */ /* 0x000fc60003f06270 */
[----:B------:R-:W0:Y:S01]  /*21f80*/  LDGDEPBAR ;  /* 0x00000000000079af */ /* 0x000e220000000000 */
[----:B------:R-:W-:Y:S02]  /*21f90*/  CS2R R24, SRZ ;  /* 0x0000000000187805 */ /* 0x000fe4000001ff00 */
[----:B------:R-:W-:Y:S02]  /*21fa0*/  CS2R R26, SRZ ;  /* 0x00000000001a7805 */ /* 0x000fe4000001ff00 */
[----:B------:R-:W-:Y:S02]  /*21fb0*/  CS2R R28, SRZ ;  /* 0x00000000001c7805 */ /* 0x000fe4000001ff00 */
[----:B------:R-:W-:Y:S02]  /*21fc0*/  CS2R R30, SRZ ;  /* 0x00000000001e7805 */ /* 0x000fe4000001ff00 */
[----:B------:R-:W-:Y:S02]  /*21fd0*/  CS2R R42, SRZ ;  /* 0x00000000002a7805 */ /* 0x000fe4000001ff00 */
[----:B------:R-:W-:-:S02]  /*21fe0*/  CS2R R44, SRZ ;  /* 0x00000000002c7805 */ /* 0x000fc4000001ff00 */
        /* <DEDUP_REMOVED lines=52> */
[----:B------:R-:W-:Y:S01]  /*22330*/  CS2R R150, SRZ ;  /* 0x0000000000967805 */ /* 0x000fe2000001ff00 */
[----:B--2---:R-:W-:Y:S06]  /*22340*/  @!P0 BRA `(.L_x_0) ;  /* 0x0000017400308947 */ /* 0x004fec0003800000 */
[----:B------:R-:W2:Y:S04]  /*22350*/  LDL.LU.64 R170, [R1+0x900] ;  /* 0x0009000001aa7983 */ /* 0x000ea80000300a00 */
[----:B------:R-:W3:Y:S04]  /*22360*/  LDL.LU.64 R176, [R1+0x908] ;  /* 0x0009080001b07983 */ /* 0x000ee80000300a00 */
[----:B------:R-:W4:Y:S04]  /*22370*/  LDL.LU.64 R20, [R1+0x910] ;  /* 0x0009100001147983 */ /* 0x000f280000300a00 */
        /* <DEDUP_REMOVED lines=8> */
[----:B------:R-:W4:Y:S01]  /*22400*/  LDL.LU.64 R168, [R1+0x888] ;  /* 0x0008880001a87983 */ /* 0x000f220000300a00 */
[----:B--2---:R-:W-:-:S02]  /*22410*/  IMAD.MOV.U32 R14, RZ, RZ, R170 ;  /* 0x000000ffff0e7224 */ /* 0x004fc400078e00aa */
[----:B------:R-:W-:Y:S02]  /*22420*/  IMAD.MOV.U32 R13, RZ, RZ, R171 ;  /* 0x000000ffff0d7224 */ /* 0x000fe400078e00ab */
[----:B------:R-:W2:Y:S01]  /*22430*/  LDL.LU.64 R170, [R1+0x890] ;  /* 0x0008900001aa7983 */ /* 0x000ea20000300a00 */
[----:B---3--:R-:W-:Y:S01]  /*22440*/  MOV R16, R176 ;  /* 0x000000b000107202 */ /* 0x008fe20000000f00 */
[----:B------:R-:W-:Y:S02]  /*22450*/  IMAD.MOV.U32 R15, RZ, RZ, R177 ;  /* 0x000000ffff0f7224 */ /* 0x000fe400078e00b1 */
[----:B------:R-:W3:Y:S04]  /*22460*/  LDL.LU.64 R172, [R1+0x898] ;  /* 0x0008980001ac7983 */ /* 0x000ee80000300a00 */
[----:B------:R-:W3:Y:S04]  /*22470*/  LDL.LU.64 R174, [R1+0x8a0] ;  /* 0x0008a00001ae7983 */ /* 0x000ee80000300a00 */
[----:B------:R-:W3:Y:S01]  /*22480*/  LDL.LU.64 R176, [R1+0x868] ;  /* 0x0008680001b07983 */ /* 0x000ee20000300a00 */
[----:B------:R-:W-:Y:S01]  /*22490*/  MOV R144, R208 ;  /* 0x000000d000907202 */ /* 0x000fe20000000f00 */
[----:B------:R-:W-:-:S02]  /*224a0*/  IMAD.MOV.U32 R145, RZ, RZ, R209 ;  /* 0x000000ffff917224 */ /* 0x000fc400078e00d1 */
[----:B------:R-:W3:Y:S01]  /*224b0*/  LDL.LU.64 R178, [R1+0x870] ;  /* 0x0008700001b27983 */ /* 0x000ee20000300a00 */
[----:B----4-:R-:W-:Y:S02]  /*224c0*/  IMAD.MOV.U32 R18, RZ, RZ, R20 ;  /* 0x000000ffff127224 */ /* 0x010fe400078e0014 */
[----:B------:R-:W-:Y:S01]  /*224d0*/  IMAD.MOV.U32 R17, RZ, RZ, R21 ;  /* 0x000000ffff117224 */ /* 0x000fe200078e0015 */
[----:B------:R-:W4:Y:S04]  /*224e0*/  LDL.LU.64 R180, [R1+0x878] ;  /* 0x0008780001b47983 */ /* 0x000f280000300a00 */
[----:B------:R-:W4:Y:S04]  /*224f0*/  LDL.LU.64 R198, [R1+0x880] ;  /* 0x0008800001c67983 */ /* 0x000f280000300a00 */
        /* <DEDUP_REMOVED lines=8> */
[----:B------:R-:W4:Y:S01]  /*22580*/  LDL.LU.64 R142, [R1+0x998] ;  /* 0x00099800018e7983 */ /* 0x000f220000300a00 */
[----:B------:R-:W-:-:S02]  /*22590*/  IMAD.MOV.U32 R20, RZ, RZ, R152 ;  /* 0x000000ffff147224 */ /* 0x000fc400078e0098 */
[----:B------:R-:W-:Y:S02]  /*225a0*/  IMAD.MOV.U32 R152, RZ, RZ, R154 ;  /* 0x000000ffff987224 */ /* 0x000fe400078e009a */
[----:B--2---:R-:W-:Y:S02]  /*225b0*/  IMAD.MOV.U32 R206, RZ, RZ, R226 ;  /* 0x000000ffffce7224 */ /* 0x004fe400078e00e2 */
[----:B------:R-:W-:Y:S02]  /*225c0*/  IMAD.MOV.U32 R205, RZ, RZ, R227 ;  /* 0x000000ffffcd7224 */ /* 0x000fe400078e00e3 */
[----:B------:R-:W2:Y:S01]  /*225d0*/  LDL.LU.64 R226, [R1+0x9a0] ;  /* 0x0009a00001e27983 */ /* 0x000ea20000300a00 */
[----:B---3--:R-:W-:Y:S02]  /*225e0*/  IMAD.MOV.U32 R208, RZ, RZ, R148 ;  /* 0x000000ffffd07224 */ /* 0x008fe400078e0094 */
[----:B------:R-:W-:Y:S01]  /*225f0*/  IMAD.MOV.U32 R148, RZ, RZ, R210 ;  /* 0x000000ffff947224 */ /* 0x000fe200078e00d2 */
[----:B------:R-:W3:Y:S01]  /*22600*/  LDL.LU.64 R128, [R1+0x9a8] ;  /* 0x0009a80001807983 */ /* 0x000ee20000300a00 */
[----:B----4-:R-:W-:-:S02]  /*22610*/  IMAD.MOV.U32 R210, RZ, RZ, R250 ;  /* 0x000000ffffd27224 */ /* 0x010fc400078e00fa */
[----:B------:R-:W-:Y:S01]  /*22620*/  IMAD.MOV.U32 R209, RZ, RZ, R251 ;  /* 0x000000ffffd17224 */ /* 0x000fe200078e00fb */
[----:B------:R-:W4:Y:S04]  /*22630*/  LDL.LU.64 R130, [R1+0x9b0] ;  /* 0x0009b00001827983 */ /* 0x000f280000300a00 */
[----:B------:R-:W2:Y:S04]  /*22640*/  LDL.LU.64 R250, [R1+0x978] ;  /* 0x0009780001fa7983 */ /* 0x000ea80000300a00 */
[----:B------:R-:W3:Y:S04]  /*22650*/  LDL.LU.64 R136, [R1+0x980] ;  /* 0x0009800001887983 */ /* 0x000ee80000300a00 */
[----:B------:R-:W4:Y:S04]  /*22660*/  LDL.LU.64 R132, [R1+0x988] ;  /* 0x0009880001847983 */ /* 0x000f280000300a00 */
[----:B------:R-:W4:Y:S01]  /*22670*/  LDL.LU.64 R134, [R1+0x990] ;  /* 0x0009900001867983 */ /* 0x000f220000300a00 */
[----:B------:R-:W-:Y:S01]  /*22680*/  MOV R154, R156 ;  /* 0x0000009c009a7202 */ /* 0x000fe20000000f00 */
[----:B------:R-:W-:-:S02]  /*22690*/  IMAD.MOV.U32 R156, RZ, RZ, R158 ;  /* 0x000000ffff9c7224 */ /* 0x000fc400078e009e */
[----:B------:R-:W-:Y:S02]  /*226a0*/  IMAD.MOV.U32 R158, RZ, RZ, R160 ;  /* 0x000000ffff9e7224 */ /* 0x000fe400078e00a0 */
[----:B------:R-:W-:Y:S02]  /*226b0*/  IMAD.MOV.U32 R160, RZ, RZ, R162 ;  /* 0x000000ffffa07224 */ /* 0x000fe400078e00a2 */
[----:B------:R-:W-:Y:S02]  /*226c0*/  IMAD.MOV.U32 R162, RZ, RZ, R164 ;  /* 0x000000ffffa27224 */ /* 0x000fe400078e00a4 */
[----:B------:R-:W-:Y:S02]  /*226d0*/  IMAD.MOV.U32 R164, RZ, RZ, R166 ;  /* 0x000000ffffa47224 */ /* 0x000fe400078e00a6 */
[----:B------:R-:W-:Y:S02]  /*226e0*/  IMAD.MOV.U32 R166, RZ, RZ, R168 ;  /* 0x000000ffffa67224 */ /* 0x000fe400078e00a8 */
[----:B------:R-:W-:-:S02]  /*226f0*/  IMAD.MOV.U32 R168, RZ, RZ, R170 ;  /* 0x000000ffffa87224 */ /* 0x000fc400078e00aa */
[----:B------:R-:W-:Y:S01]  /*22700*/  IMAD.MOV.U32 R170, RZ, RZ, R172 ;  /* 0x000000ffffaa7224 */ /* 0x000fe200078e00ac */
[----:B------:R-:W-:Y:S01]  /*22710*/  MOV R172, R174 ;  /* 0x000000ae00ac7202 */ /* 0x000fe20000000f00 */
[----:B------:R-:W-:Y:S02]  /*22720*/  IMAD.MOV.U32 R174, RZ, RZ, R176 ;  /* 0x000000ffffae7224 */ /* 0x000fe400078e00b0 */
[----:B------:R-:W-:Y:S02]  /*22730*/  IMAD.MOV.U32 R176, RZ, RZ, R178 ;  /* 0x000000ffffb07224 */ /* 0x000fe400078e00b2 */
[----:B------:R-:W-:Y:S02]  /*22740*/  IMAD.MOV.U32 R178, RZ, RZ, R180 ;  /* 0x000000ffffb27224 */ /* 0x000fe400078e00b4 */
[----:B------:R-:W-:Y:S02]  /*22750*/  IMAD.MOV.U32 R180, RZ, RZ, R198 ;  /* 0x000000ffffb47224 */ /* 0x000fe400078e00c6 */
[----:B------:R-:W-:-:S02]  /*22760*/  IMAD.MOV.U32 R21, RZ, RZ, R23 ;  /* 0x000000ffff157224 */ /* 0x000fc400078e0017 */
[----:B------:R-:W-:Y:S02]  /*22770*/  IMAD.MOV.U32 R198, RZ, RZ, R202 ;  /* 0x000000ffffc67224 */ /* 0x000fe400078e00ca */
        /* <DEDUP_REMOVED lines=14> */
[----:B------:R-:W-:Y:S01]  /*22860*/  IMAD.MOV.U32 R218, RZ, RZ, R150 ;  /* 0x000000ffffda7224 */ /* 0x000fe200078e0096 */
[----:B------:R-:W-:Y:S01]  /*22870*/  MOV R150, R240 ;  /* 0x000000f000967202 */ /* 0x000fe20000000f00 */
[----:B------:R-:W-:Y:S02]  /*22880*/  IMAD.MOV.U32 R217, RZ, RZ, R151 ;  /* 0x000000ffffd97224 */ /* 0x000fe400078e0097 */
[----:B------:R-:W-:Y:S01]  /*22890*/  IMAD.MOV.U32 R175, RZ, RZ, R179 ;  /* 0x000000ffffaf7224 */ /* 0x000fe200078e00b3 */
[----:B------:R-:W-:Y:S01]  /*228a0*/  MOV R179, R199 ;  /* 0x000000c700b37202 */ /* 0x000fe20000000f00 */
[----:B------:R-:W-:-:S02]  /*228b0*/  IMAD.MOV.U32 R200, RZ, RZ, R220 ;  /* 0x000000ffffc87224 */ /* 0x000fc400078e00dc */
[----:B------:R-:W-:Y:S02]  /*228c0*/  IMAD.MOV.U32 R151, RZ, RZ, R241 ;  /* 0x000000ffff977224 */ /* 0x000fe400078e00f1 */
[----:B------:R-:W4:Y:S01]  /*228d0*/  LDL.LU.64 R240, [R1+0x958] ;  /* 0x0009580001f07983 */ /* 0x000f220000300a00 */
[----:B------:R-:W-:Y:S02]  /*228e0*/  IMAD.MOV.U32 R220, RZ, RZ, R242 ;  /* 0x000000ffffdc7224 */ /* 0x000fe400078e00f2 */
[----:B------:R-:W-:Y:S01]  /*228f0*/  IMAD.MOV.U32 R199, RZ, RZ, R221 ;  /* 0x000000ffffc77224 */ /* 0x000fe200078e00dd */
[----:B------:R-:W4:Y:S01]  /*22900*/  LDL.LU.64 R138, [R1+0x960] ;  /* 0x00096000018a7983 */ /* 0x000f220000300a00 */
[----:B------:R-:W-:Y:S02]  /*22910*/  IMAD.MOV.U32 R242, RZ, RZ, R222 ;  /* 0x000000fffff27224 */ /* 0x000fe400078e00de */
[----:B------:R-:W-:Y:S02]  /*22920*/  IMAD.MOV.U32 R222, RZ, RZ, R142 ;  /* 0x000000ffffde7224 */ /* 0x000fe400078e008e */
[----:B------:R-:W-:-:S02]  /*22930*/  IMAD.MOV.U32 R221, RZ, RZ, R143 ;  /* 0x000000ffffdd7224 */ /* 0x000fc400078e008f */
[----:B------:R-:W4:Y:S04]  /*22940*/  LDL.LU.64 R142, [R1+0x968] ;  /* 0x00096800018e7983 */ /* 0x000f280000300a00 */
[----:B------:R-:W4:Y:S01]  /*22950*/  LDL.LU.64 R140, [R1+0x970] ;  /* 0x00097000018c7983 */ /* 0x000f220000300a00 */
[----:B------:R-:W-:Y:S01]  /*22960*/  MOV R190, R194 ;  /* 0x000000c200be7202 */ /* 0x000fe20000000f00 */
[----:B------:R-:W-:Y:S02]  /*22970*/  IMAD.MOV.U32 R191, RZ, RZ, R229 ;  /* 0x000000ffffbf7224 */ /* 0x000fe400078e00e5 */
[----:B------:R-:W-:Y:S02]  /*22980*/  IMAD.MOV.U32 R194, RZ, RZ, R230 ;  /* 0x000000ffffc27224 */ /* 0x000fe400078e00e6 */
[----:B------:R-:W-:-:S02]  /*22990*/  IMAD.MOV.U32 R193, RZ, RZ, R231 ;  /* 0x000000ffffc17224 */ /* 0x000fc400078e00e7 */
[----:B------:R-:W-:Y:S02]  /*229a0*/  IMAD.MOV.U32 R196, RZ, RZ, R232 ;  /* 0x000000ffffc47224 */ /* 0x000fe400078e00e8 */
[----:B------:R-:W-:Y:S02]  /*229b0*/  IMAD.MOV.U32 R207, RZ, RZ, R149 ;  /* 0x000000ffffcf7224 */ /* 0x000fe400078e0095 */
[----:B------:R-:W-:Y:S01]  /*229c0*/  IMAD.MOV.U32 R149, RZ, RZ, R211 ;  /* 0x000000ffff957224 */ /* 0x000fe200078e00d3 */
[----:B------:R-:W-:Y:S01]  /*229d0*/  MOV R211, R215 ;  /* 0x000000d700d37202 */ /* 0x000fe20000000f00 */
[----:B------:R-:W-:Y:S01]  /*229e0*/  IMAD.MOV.U32 R215, RZ, RZ, R219 ;  /* 0x000000ffffd77224 */ /* 0x000fe200078e00db */
[----:B------:R-:W-:Y:S01]  /*229f0*/  MOV R197, R203 ;  /* 0x000000cb00c57202 */ /* 0x000fe20000000f00 */
        /* <DEDUP_REMOVED lines=10> */
[----:B------:R-:W-:Y:S01]  /*22aa0*/  IMAD.MOV.U32 R157, RZ, RZ, R161 ;  /* 0x000000ffff9d7224 */ /* 0x000fe200078e00a1 */
[----:B------:R-:W-:Y:S01]  /*22ab0*/  MOV R161, R165 ;  /* 0x000000a500a17202 */ /* 0x000fe20000000f00 */
[----:B------:R-:W-:Y:S02]  /*22ac0*/  IMAD.MOV.U32 R165, RZ, RZ, R169 ;  /* 0x000000ffffa57224 */ /* 0x000fe400078e00a9 */
[----:B------:R-:W-:Y:S02]  /*22ad0*/  IMAD.MOV.U32 R169, RZ, RZ, R173 ;  /* 0x000000ffffa97224 */ /* 0x000fe400078e00ad */
[----:B------:R-:W-:-:S02]  /*22ae0*/  IMAD.MOV.U32 R173, RZ, RZ, R177 ;  /* 0x000000ffffad7224 */ /* 0x000fc400078e00b1 */
[----:B------:R-:W-:Y:S02]  /*22af0*/  IMAD.MOV.U32 R177, RZ, RZ, R181 ;  /* 0x000000ffffb17224 */ /* 0x000fe400078e00b5 */
[----:B------:R-:W-:Y:S02]  /*22b00*/  IMAD.MOV.U32 R181, RZ, RZ, R235 ;  /* 0x000000ffffb57224 */ /* 0x000fe400078e00eb */
[----:B------:R-:W-:Y:S02]  /*22b10*/  IMAD.MOV.U32 R184, RZ, RZ, R236 ;  /* 0x000000ffffb87224 */ /* 0x000fe400078e00ec */
[----:B--2---:R-:W-:Y:S02]  /*22b20*/  IMAD.MOV.U32 R230, RZ, RZ, R250 ;  /* 0x000000ffffe67224 */ /* 0x004fe400078e00fa */
[----:B------:R-:W-:Y:S02]  /*22b30*/  IMAD.MOV.U32 R229, RZ, RZ, R251 ;  /* 0x000000ffffe57224 */ /* 0x000fe400078e00fb */
[----:B------:R-:W2:Y:S01]  /*22b40*/  LDL.LU.64 R250, [R1+0x940] ;  /* 0x0009400001fa7983 */ /* 0x000ea20000300a00 */
[----:B---3--:R-:W-:-:S02]  /*22b50*/  IMAD.MOV.U32 R232, RZ, RZ, R136 ;  /* 0x000000ffffe87224 */ /* 0x008fc400078e0088 */
[----:B------:R-:W-:Y:S02]  /*22b60*/  IMAD.MOV.U32 R231, RZ, RZ, R137 ;  /* 0x000000ffffe77224 */ /* 0x000fe400078e0089 */
[----:B------:R-:W3:Y:S01]  /*22b70*/  LDL.LU.64 R136, [R1+0x948] ;  /* 0x0009480001887983 */ /* 0x000ee20000300a00 */
[----:B------:R-:W-:Y:S01]  /*22b80*/  IMAD.MOV.U32 R224, RZ, RZ, R226 ;  /* 0x000000ffffe07224 */ /* 0x000fe200078e00e2 */
[----:B------:R-:W-:Y:S01]  /*22b90*/  MOV R223, R227 ;  /* 0x000000e300df7202 */ /* 0x000fe20000000f00 */
[----:B------:R-:W-:Y:S02]  /*22ba0*/  IMAD.MOV.U32 R226, RZ, RZ, R128 ;  /* 0x000000ffffe27224 */ /* 0x000fe400078e0080 */
[----:B------:R-:W-:Y:S02]  /*22bb0*/  IMAD.MOV.U32 R225, RZ, RZ, R129 ;  /* 0x000000ffffe17224 */ /* 0x000fe400078e0081 */
[----:B----4-:R-:W-:Y:S01]  /*22bc0*/  IMAD.MOV.U32 R228, RZ, RZ, R130 ;  /* 0x000000ffffe47224 */ /* 0x010fe200078e0082 */
[----:B------:R-:W4:Y:S01]  /*22bd0*/  LDL.LU.64 R128, [R1+0x950] ;  /* 0x0009500001807983 */ /* 0x000f220000300a00 */
[----:B------:R-:W-:-:S03]  /*22be0*/  IMAD.MOV.U32 R227, RZ, RZ, R131 ;  /* 0x000000ffffe37224 */ /* 0x000fc600078e0083 */
[----:B------:R-:W4:Y:S01]  /*22bf0*/  LDL.LU.64 R130, [R1+0x920] ;  /* 0x0009200001827983 */ /* 0x000f220000300a00 */
[----:B------:R-:W-:Y:S01]  /*22c00*/  MOV R234, R132 ;  /* 0x0000008400ea7202 */ /* 0x000fe20000000f00 */
[----:B------:R-:W-:Y:S02]  /*22c10*/  IMAD.MOV.U32 R233, RZ, RZ, R133 ;  /* 0x000000ffffe97224 */ /* 0x000fe400078e0085 */
[----:B------:R-:W4:Y:S04]  /*22c20*/  LDL.LU.64 R132, [R1+0x928] ;  /* 0x0009280001847983 */ /* 0x000f280000300a00 */
[----:B------:R-:W4:Y:S01]  /*22c30*/  LDL.LU.64 R120, [R1+0x930] ;  /* 0x0009300001787983 */ /* 0x000f220000300a00 */
[----:B------:R-:W-:Y:S02]  /*22c40*/  IMAD.MOV.U32 R236, RZ, RZ, R134 ;  /* 0x000000ffffec7224 */ /* 0x000fe400078e0086 */
[----:B------:R-:W-:-:S02]  /*22c50*/  IMAD.MOV.U32 R235, RZ, RZ, R135 ;  /* 0x000000ffffeb7224 */ /* 0x000fc400078e0087 */
[----:B------:R-:W4:Y:S04]  /*22c60*/  LDL.LU.64 R134, [R1+0x938] ;  /* 0x0009380001867983 */ /* 0x000f280000300a00 */
[----:B------:R-:W4:Y:S01]  /*22c70*/  LDL.LU.64 R124, [R1+0x8e0] ;  /* 0x0008e000017c7983 */ /* 0x000f220000300a00 */
[----:B------:R-:W-:Y:S02]  /*22c80*/  IMAD.MOV.U32 R186, RZ, RZ, R238 ;  /* 0x000000ffffba7224 */ /* 0x000fe400078e00ee */
[----:B------:R-:W-:Y:S02]  /*22c90*/  IMAD.MOV.U32 R185, RZ, RZ, R239 ;  /* 0x000000ffffb97224 */ /* 0x000fe400078e00ef */
[----:B------:R-:W-:Y:S02]  /*22ca0*/  IMAD.MOV.U32 R183, RZ, RZ, R237 ;  /* 0x000000ffffb77224 */ /* 0x000fe400078e00ed */
[----:B------:R-:W-:Y:S01]  /*22cb0*/  IMAD.MOV.U32 R188, RZ, RZ, R246 ;  /* 0x000000ffffbc7224 */ /* 0x000fe200078e00f6 */
[----:B------:R-:W-:Y:S01]  /*22cc0*/  MOV R246, R248 ;  /* 0x000000f800f67202 */ /* 0x000fe20000000f00 */
[----:B------:R-:W-:-:S02]  /*22cd0*/  IMAD.MOV.U32 R187, RZ, RZ, R247 ;  /* 0x000000ffffbb7224 */ /* 0x000fc400078e00f7 */
[----:B------:R-:W-:Y:S02]  /*22ce0*/  IMAD.MOV.U32 R238, RZ, RZ, R240 ;  /* 0x000000ffffee7224 */ /* 0x000fe400078e00f0 */
[----:B------:R-:W-:Y:S02]  /*22cf0*/  IMAD.MOV.U32 R240, RZ, RZ, R138 ;  /* 0x000000fffff07224 */ /* 0x000fe400078e008a */
[----:B------:R-:W-:Y:S02]  /*22d00*/  IMAD.MOV.U32 R138, RZ, RZ, R242 ;  /* 0x000000ffff8a7224 */ /* 0x000fe400078e00f2 */
[----:B------:R-:W-:Y:S01]  /*22d10*/  IMAD.MOV.U32 R239, RZ, RZ, R139 ;  /* 0x000000ffffef7224 */ /* 0x000fe200078e008b */
[----:B------:R-:W-:Y:S01]  /*22d20*/  MOV R139, R243 ;  /* 0x000000f3008b7202 */ /* 0x000fe20000000f00 */
[----:B------:R-:W-:Y:S02]  /*22d30*/  IMAD.MOV.U32 R242, RZ, RZ, R142 ;  /* 0x000000fffff27224 */ /* 0x000fe400078e008e */
[----:B------:R-:W-:-:S02]  /*22d40*/  IMAD.MOV.U32 R142, RZ, RZ, R144 ;  /* 0x000000ffff8e7224 */ /* 0x000fc400078e0090 */
[----:B------:R-:W-:Y:S02]  /*22d50*/  IMAD.MOV.U32 R144, RZ, RZ, R244 ;  /* 0x000000ffff907224 */ /* 0x000fe400078e00f4 */
[----:B------:R-:W-:Y:S02]  /*22d60*/  IMAD.MOV.U32 R244, RZ, RZ, R140 ;  /* 0x000000fffff47224 */ /* 0x000fe400078e008c */
[----:B------:R-:W-:Y:S02]  /*22d70*/  IMAD.MOV.U32 R243, RZ, RZ, R141 ;  /* 0x000000fffff37224 */ /* 0x000fe400078e008d */
[----:B------:R-:W4:Y:S01]  /*22d80*/  LDL.LU.64 R140, [R1+0x8e8] ;  /* 0x0008e800018c7983 */ /* 0x000f220000300a00 */
[----:B------:R-:W-:Y:S02]  /*22d90*/  IMAD.MOV.U32 R237, RZ, RZ, R241 ;  /* 0x000000ffffed7224 */ /* 0x000fe400078e00f1 */
[----:B------:R-:W-:Y:S01]  /*22da0*/  IMAD.MOV.U32 R241, RZ, RZ, R143 ;  /* 0x000000fffff17224 */ /* 0x000fe200078e008f */
[----:B------:R-:W4:Y:S01]  /*22db0*/  LDL.LU.64 R126, [R1+0x8f0] ;  /* 0x0008f000017e7983 */ /* 0x000f220000300a00 */
[----:B------:R-:W-:-:S02]  /*22dc0*/  IMAD.MOV.U32 R143, RZ, RZ, R145 ;  /* 0x000000ffff8f7224 */ /* 0x000fc400078e0091 */
[----:B------:R-:W-:Y:S02]  /*22dd0*/  IMAD.MOV.U32 R145, RZ, RZ, R245 ;  /* 0x000000ffff917224 */ /* 0x000fe400078e00f5 */
[----:B------:R-:W-:Y:S02]  /*22de0*/  IMAD.MOV.U32 R245, RZ, RZ, R249 ;  /* 0x000000fffff57224 */ /* 0x000fe400078e00f9 */
[----:B--2---:R-:W-:Y:S02]  /*22df0*/  IMAD.MOV.U32 R248, RZ, RZ, R250 ;  /* 0x000000fffff87224 */ /* 0x004fe400078e00fa */
[----:B---3--:R-:W-:Y:S02]  /*22e00*/  IMAD.MOV.U32 R250, RZ, RZ, R136 ;  /* 0x000000fffffa7224 */ /* 0x008fe400078e0088 */
[----:B------:R-:W-:Y:S02]  /*22e10*/  IMAD.MOV.U32 R249, RZ, RZ, R137 ;  /* 0x000000fffff97224 */ /* 0x000fe400078e0089 */
[----:B------:R-:W2:Y:S04]  /*22e20*/  LDL.LU.64 R136, [R1+0x8f8] ;  /* 0x0008f80001887983 */ /* 0x000ea80000300a00 */
[----:B------:R-:W3:Y:S01]  /*22e30*/  LDL.LU.64 R122, [R1+0xaf0] ;  /* 0x000af000017a7983 */ /* 0x000ee20000300a00 */
[----:B------:R-:W-:-:S02]  /*22e40*/  IMAD.MOV.U32 R247, RZ, RZ, R251 ;  /* 0x000000fffff77224 */ /* 0x000fc400078e00fb */
[----:B----4-:R-:W-:Y:S01]  /*22e50*/  IMAD.MOV.U32 R252, RZ, RZ, R128 ;  /* 0x000000fffffc7224 */ /* 0x010fe200078e0080 */
[----:B------:R1:W-:Y:S01]  /*22e60*/  STL [R1+0x204], R130 ;  /* 0x0002048201007387 */ /* 0x0003e20000100800 */
[----:B------:R-:W-:Y:S02]  /*22e70*/  IMAD.MOV.U32 R251, RZ, RZ, R129 ;  /* 0x000000fffffb7224 */ /* 0x000fe400078e0081 */
[----:B------:R-:W-:Y:S01]  /*22e80*/  IMAD.MOV.U32 R0, RZ, RZ, R131 ;  /* 0x000000ffff007224 */ /* 0x000fe200078e0083 */
[----:B------:R-:W4:Y:S04]  /*22e90*/  LDL.LU.64 R128, [R1+0xaf8] ;  /* 0x000af80001807983 */ /* 0x000f280000300a00 */
[----:B------:R1:W-:Y:S04]  /*22ea0*/  STL [R1+0x200], R0 ;  /* 0x0002000001007387 */ /* 0x0003e80000100800 */
[----:B------:R1:W-:Y:S04]  /*22eb0*/  STL [R1+0x20c], R132 ;  /* 0x00020c8401007387 */ /* 0x0003e80000100800 */
[----:B-1----:R-:W4:Y:S01]  /*22ec0*/  LDL.LU.64 R130, [R1+0xb00] ;  /* 0x000b000001827983 */ /* 0x002f220000300a00 */
[----:B------:R-:W-:-:S05]  /*22ed0*/  MOV R0, R133 ;  /* 0x0000008500007202 */ /* 0x000fca0000000f00 */
[----:B------:R1:W-:Y:S04]  /*22ee0*/  STL [R1+0x208], R0 ;  /* 0x0002080001007387 */ /* 0x0003e80000100800 */
[----:B------:R-:W-:Y:S04]  /*22ef0*/  STL [R1+0x214], R120 ;  /* 0x0002147801007387 */ /* 0x000fe80000100800 */
[----:B------:R-:W4:Y:S01]  /*22f00*/  LDL.LU.64 R132, [R1+0xb08] ;  /* 0x000b080001847983 */ /* 0x000f220000300a00 */
[----:B-1----:R-:W-:-:S05]  /*22f10*/  IMAD.MOV.U32 R0, RZ, RZ, R121 ;  /* 0x000000ffff007224 */ /* 0x002fca00078e0079 */
[----:B------:R1:W-:Y:S04]  /*22f20*/  STL [R1+0x210], R0 ;  /* 0x0002100001007387 */ /* 0x0003e80000100800 */
[----:B------:R1:W-:Y:S02]  /*22f30*/  STL [R1+0x21c], R134 ;  /* 0x00021c8601007387 */ /* 0x0003e40000100800 */
[----:B-1----:R-:W-:Y:S02]  /*22f40*/  IMAD.MOV.U32 R0, RZ, RZ, R135 ;  /* 0x000000ffff007224 */ /* 0x002fe400078e0087 */
[----:B------:R-:W4:Y:S04]  /*22f50*/  LDL.LU.64 R134, [R1+0xab0] ;  /* 0x000ab00001867983 */ /* 0x000f280000300a00 */
[----:B------:R1:W-:Y:S04]  /*22f60*/  STL [R1+0x218], R0 ;  /* 0x0002180001007387 */ /* 0x0003e80000100800 */
[----:B------:R1:W-:Y:S02]  /*22f70*/  STL [R1+0x224], R124 ;  /* 0x0002247c01007387 */ /* 0x0003e40000100800 */
[----:B-1----:R-:W-:-:S02]  /*22f80*/  IMAD.MOV.U32 R0, RZ, RZ, R125 ;  /* 0x000000ffff007224 */ /* 0x002fc400078e007d */
[----:B------:R-:W4:Y:S04]  /*22f90*/  LDL.LU.64 R124, [R1+0xab8] ;  /* 0x000ab800017c7983 */ /* 0x000f280000300a00 */
[----:B------:R1:W-:Y:S04]  /*22fa0*/  STL [R1+0x220], R0 ;  /* 0x0002200001007387 */ /* 0x0003e80000100800 */
[----:B------:R1:W-:Y:S02]  /*22fb0*/  STL [R1+0x22c], R140 ;  /* 0x00022c8c01007387 */ /* 0x0003e40000100800 */
[----:B-1----:R-:W-:-:S02]  /*22fc0*/  IMAD.MOV.U32 R0, RZ, RZ, R141 ;  /* 0x000000ffff007224 */ /* 0x002fc400078e008d */
[----:B------:R-:W4:Y:S04]  /*22fd0*/  LDL.LU.64 R140, [R1+0xac0] ;  /* 0x000ac000018c7983 */ /* 0x000f280000300a00 */
[----:B------:R1:W-:Y:S04]  /*22fe0*/  STL [R1+0x228], R0 ;  /* 0x0002280001007387 */ /* 0x0003e80000100800 */
[----:B------:R-:W-:Y:S04]  /*22ff0*/  STL [R1+0x234], R126 ;  /* 0x0002347e01007387 */ /* 0x000fe80000100800 */
[----:B------:R-:W4:Y:S01]  /*23000*/  LDL.LU.64 R120, [R1+0xac8] ;  /* 0x000ac80001787983 */ /* 0x000f220000300a00 */
[----:B-1----:R-:W-:-:S05]  /*23010*/  IMAD.MOV.U32 R0, RZ, RZ, R127 ;  /* 0x000000ffff007224 */ /* 0x002fca00078e007f */
[----:B------:R1:W-:Y:S04]  /*23020*/  STL [R1+0x230], R0 ;  /* 0x0002300001007387 */ /* 0x0003e80000100800 */
[----:B--2---:R2:W-:Y:S01]  /*23030*/  STL [R1+0x23c], R136 ;  /* 0x00023c8801007387 */ /* 0x0045e20000100800 */
[----:B-1----:R-:W-:-:S03]  /*23040*/  IMAD.MOV.U32 R0, RZ, RZ, R137 ;  /* 0x000000ffff007224 */ /* 0x002fc600078e0089 */
[----:B--2---:R-:W2:Y:S04]  /*23050*/  LDL.LU.64 R136, [R1+0xa90] ;  /* 0x000a900001887983 */ /* 0x004ea80000300a00 */
[----:B------:R1:W-:Y:S04]  /*23060*/  STL [R1+0x238], R0 ;  /* 0x0002380001007387 */ /* 0x0003e80000100800 */
[----:B---3--:R3:W-:Y:S04]  /*23070*/  STL [R1+0x244], R122 ;  /* 0x0002447a01007387 */ /* 0x0087e80000100800 */
[----:B------:R-:W2:Y:S01]  /*23080*/  LDL.LU.64 R126, [R1+0xa98] ;  /* 0x000a9800017e7983 */ /* 0x000ea20000300a00 */
[----:B-1----:R-:W-:-:S05]  /*23090*/  IMAD.MOV.U32 R0, RZ, RZ, R123 ;  /* 0x000000ffff007224 */ /* 0x002fca00078e007b */
[----:B------:R1:W-:Y:S04]  /*230a0*/  STL [R1+0x240], R0 ;  /* 0x0002400001007387 */ /* 0x0003e80000100800 */
[----:B----4-:R4:W-:Y:S04]  /*230b0*/  STL [R1+0x24c], R128 ;  /* 0x00024c8001007387 */ /* 0x0109e80000100800 */
[----:B---3--:R-:W3:Y:S01]  /*230c0*/  LDL.LU.64 R122, [R1+0xaa0] ;  /* 0x000aa000017a7983 */ /* 0x008ee20000300a00 */
[----:B-1----:R-:W-:-:S05]  /*230d0*/  IMAD.MOV.U32 R0, RZ, RZ, R129 ;  /* 0x000000ffff007224 */ /* 0x002fca00078e0081 */
[----:B------:R1:W-:Y:S04]  /*230e0*/  STL [R1+0x248], R0 ;  /* 0x0002480001007387 */ /* 0x0003e80000100800 */
[----:B------:R1:W-:Y:S04]  /*230f0*/  STL [R1+0x254], R130 ;  /* 0x0002548201007387 */ /* 0x0003e80000100800 */
[----:B----4-:R-:W4:Y:S01]  /*23100*/  LDL.LU.64 R128, [R1+0xaa8] ;  /* 0x000aa80001807983 */ /* 0x010f220000300a00 */
[----:B-1----:R-:W-:-:S05]  /*23110*/  MOV R0, R131 ;  /* 0x0000008300007202 */ /* 0x002fca0000000f00 */
[----:B------:R1:W-:Y:S04]  /*23120*/  STL [R1+0x250], R0 ;  /* 0x0002500001007387 */ /* 0x0003e80000100800 */
[----:B------:R1:W-:Y:S04]  /*23130*/  STL [R1+0x25c], R132 ;  /* 0x00025c8401007387 */ /* 0x0003e80000100800 */
[----:B------:R-:W4:Y:S01]  /*23140*/  LDL.LU.64 R130, [R1+0xa70] ;  /* 0x000a700001827983 */ /* 0x000f220000300a00 */
[----:B-1----:R-:W-:-:S05]  /*23150*/  IMAD.MOV.U32 R0, RZ, RZ, R133 ;  /* 0x000000ffff007224 */ /* 0x002fca00078e0085 */
[----:B------:R1:W-:Y:S04]  /*23160*/  STL [R1+0x258], R0 ;  /* 0x0002580001007387 */ /* 0x0003e80000100800 */
[----:B------:R1:W-:Y:S04]  /*23170*/  STL [R1+0x264], R134 ;  /* 0x0002648601007387 */ /* 0x0003e80000100800 */
[----:B------:R-:W4:Y:S01]  /*23180*/  LDL.LU.64 R132, [R1+0xa78] ;  /* 0x000a780001847983 */ /* 0x000f220000300a00 */
[----:B-1----:R-:W-:-:S05]  /*23190*/  IMAD.MOV.U32 R0, RZ, RZ, R135 ;  /* 0x000000ffff007224 */ /* 0x002fca00078e0087 */
        /* <DEDUP_REMOVED lines=17> */
[----:B------:R3:W-:Y:S01]  /*232b0*/  STL [R1+0x28c], R126 ;  /* 0x00028c7e01007387 */ /* 0x0007e20000100800 */
[----:B-1----:R-:W-:-:S03]  /*232c0*/  IMAD.MOV.U32 R0, RZ, RZ, R127 ;  /* 0x000000ffff007224 */ /* 0x002fc600078e007f */
[----:B---3--:R-:W3:Y:S04]  /*232d0*/  LDL.LU.64 R126, [R1+0xa60] ;  /* 0x000a6000017e7983 */ /* 0x008ee80000300a00 */
[----:B------:R1:W-:Y:S04]  /*232e0*/  STL [R1+0x288], R0 ;  /* 0x0002880001007387 */ /* 0x0003e80000100800 */
[----:B------:R-:W-:Y:S04]  /*232f0*/  STL [R1+0x294], R122 ;  /* 0x0002947a01007387 */ /* 0x000fe80000100800 */
[----:B------:R-:W3:Y:S01]  /*23300*/  LDL.LU.64 R120, [R1+0xa68] ;  /* 0x000a680001787983 */ /* 0x000ee20000300a00 */
[----:B-1----:R-:W-:-:S05]  /*23310*/  IMAD.MOV.U32 R0, RZ, RZ, R123 ;  /* 0x000000ffff007224 */ /* 0x002fca00078e007b */
[----:B------:R1:W-:Y:S04]  /*23320*/  STL [R1+0x290], R0 ;  /* 0x0002900001007387 */ /* 0x0003e80000100800 */
[----:B----4-:R4:W-:Y:S01]  /*23330*/  STL [R1+0x29c], R128 ;  /* 0x00029c8001007387 */ /* 0x0109e20000100800 */
[----:B-1----:R-:W-:-:S03]  /*23340*/  MOV R0, R129 ;  /* 0x0000008100007202 */ /* 0x002fc60000000f00 */
[----:B----4-:R-:W4:Y:S04]  /*23350*/  LDL.LU.64 R128, [R1+0xa30] ;  /* 0x000a300001807983 */ /* 0x010f280000300a00 */
        /* <DEDUP_REMOVED lines=21> */
[----:B--2---:R-:W-:Y:S01]  /*234b0*/  STL [R1+0x2cc], R136 ;  /* 0x0002cc8801007387 */ /* 0x004fe20000100800 */
[----:B-1----:R-:W-:-:S03]  /*234c0*/  IMAD.MOV.U32 R0, RZ, RZ, R137 ;  /* 0x000000ffff007224 */ /* 0x002fc600078e0089 */
[----:B------:R-:W2:Y:S04]  /*234d0*/  LDL.LU.64 R124, [R1+0xa20] ;  /* 0x000a2000017c7983 */ /* 0x000ea80000300a00 */
[----:B------:R1:W-:Y:S04]  /*234e0*/  STL [R1+0x2c8], R0 ;  /* 0x0002c80001007387 */ /* 0x0003e80000100800 */
[----:B---3--:R3:W-:Y:S01]  /*234f0*/  STL [R1+0x2d4], R126 ;  /* 0x0002d47e01007387 */ /* 0x0087e20000100800 */
[----:B-1----:R-:W-:-:S03]  /*23500*/  IMAD.MOV.U32 R0, RZ, RZ, R127 ;  /* 0x000000ffff007224 */ /* 0x002fc600078e007f */
[----:B------:R-:W2:Y:S04]  /*23510*/  LDL.LU.64 R136, [R1+0xa28] ;  /* 0x000a280001887983 */ /* 0x000ea80000300a00 */
[----:B------:R1:W-:Y:S04]  /*23520*/  STL [R1+0x2d0], R0 ;  /* 0x0002d00001007387 */ /* 0x0003e80000100800 */
[----:B------:R-:W-:Y:S04]  /*23530*/  STL [R1+0x2dc], R120 ;  /* 0x0002dc7801007387 */ /* 0x000fe80000100800 */
[----:B---3--:R-:W3:Y:S01]  /*23540*/  LDL.LU.64 R126, [R1+0x9d8] ;  /* 0x0009d800017e7983 */ /* 0x008ee20000300a00 */
        /* <DEDUP_REMOVED lines=30> */
[----:B------:R3:W-:Y:S01]  /*23730*/  STL [R1+0x31c], R136 ;  /* 0x00031c8801007387 */ /* 0x0007e20000100800 */
[----:B-1----:R-:W-:-:S03]  /*23740*/  IMAD.MOV.U32 R0, RZ, RZ, R137 ;  /* 0x000000ffff007224 */ /* 0x002fc600078e0089 */
[----:B------:R-:W2:Y:S04]  /*23750*/  LDL.LU.64 R124, [R1+0xbc8] ;  /* 0x000bc800017c7983 */ /* 0x000ea80000300a00 */
[----:B------:R1:W-:Y:S04]  /*23760*/  STL [R1+0x318], R0 ;  /* 0x0003180001007387 */ /* 0x0003e80000100800 */
[----:B---3--:R-:W-:Y:S04]  /*23770*/  STL [R1+0x324], R126 ;  /* 0x0003247e01007387 */ /* 0x008fe80000100800 */
[----:B------:R-:W3:Y:S01]  /*23780*/  LDL.LU.64 R136, [R1+0xbd8] ;  /* 0x000bd80001887983 */ /* 0x000ee20000300a00 */
[----:B-1----:R-:W-:-:S05]  /*23790*/  IMAD.MOV.U32 R0, RZ, RZ, R127 ;  /* 0x000000ffff007224 */ /* 0x002fca00078e007f */
[----:B------:R1:W-:Y:S04]  /*237a0*/  STL [R1+0x320], R0 ;  /* 0x0003200001007387 */ /* 0x0003e80000100800 */
[----:B----4-:R4:W-:Y:S01]  /*237b0*/  STL [R1+0x32c], R128 ;  /* 0x00032c8001007387 */ /* 0x0109e20000100800 */
[----:B-1----:R-:W-:-:S03]  /*237c0*/  MOV R0, R129 ;  /* 0x0000008100007202 */ /* 0x002fc60000000f00 */
[----:B----4-:R-:W4:Y:S04]  /*237d0*/  LDL.LU.64 R128, [R1+0xbe8] ;  /* 0x000be80001807983 */ /* 0x010f280000300a00 */
        /* <DEDUP_REMOVED lines=29> */
[----:B------:R1:W-:Y:S02]  /*239b0*/  STL [R1+0x36c], R136 ;  /* 0x00036c8801007387 */ /* 0x0003e40000100800 */
[----:B-1----:R-:W-:-:S02]  /*239c0*/  IMAD.MOV.U32 R0, RZ, RZ, R137 ;  /* 0x000000ffff007224 */ /* 0x002fc400078e0089 */
[----:B------:R-:W3:Y:S04]  /*239d0*/  LDL.LU.64 R136, [R1+0xb88] ;  /* 0x000b880001887983 */ /* 0x000ee80000300a00 */
        /* <DEDUP_REMOVED lines=29> */
[----:B---3--:R-:W-:Y:S01]  /*23bb0*/  STL [R1+0x3ac], R124 ;  /* 0x0003ac7c01007387 */ /* 0x008fe20000100800 */
[----:B-1----:R-:W-:-:S03]  /*23bc0*/  IMAD.MOV.U32 R0, RZ, RZ, R125 ;  /* 0x000000ffff007224 */ /* 0x002fc600078e007d */
[----:B------:R-:W3:Y:S04]  /*23bd0*/  LDL.LU.64 R122, [R1+0xb40] ;  /* 0x000b4000017a7983 */ /* 0x000ee80000300a00 */
        /* <DEDUP_REMOVED lines=20> */
[----:B------:R1:W-:Y:S02]  /*23d20*/  STL [R1+0x3d0], R0 ;  /* 0x0003d00001007387 */ /* 0x0003e40000100800 */
[----:B-1----:R-:W-:Y:S02]  /*23d30*/  IMAD.MOV.U32 R0, RZ, RZ, R141 ;  /* 0x000000ffff007224 */ /* 0x002fe400078e008d */
[----:B------:R1:W-:Y:S04]  /*23d40*/  STL [R1+0x3dc], R140 ;  /* 0x0003dc8c01007387 */ /* 0x0003e80000100800 */
[----:B-1----:R-:W4:Y:S04]  /*23d50*/  LDL.LU.64 R140, [R1+0xad0] ;  /* 0x000ad000018c7983 */ /* 0x002f280000300a00 */
[----:B------:R1:W-:Y:S04]  /*23d60*/  STL [R1+0x3d8], R0 ;  /* 0x0003d80001007387 */ /* 0x0003e80000100800 */
[----:B------:R1:W-:Y:S04]  /*23d70*/  STL [R1+0x3e4], R132 ;  /* 0x0003e48401007387 */ /* 0x0003e80000100800 */
[----:B------:R-:W4:Y:S01]  /*23d80*/  LDL.LU.64 R120, [R1+0xad8] ;  /* 0x000ad80001787983 */ /* 0x000f220000300a00 */
[----:B-1----:R-:W-:-:S05]  /*23d90*/  IMAD.MOV.U32 R0, RZ, RZ, R133 ;  /* 0x000000ffff007224 */ /* 0x002fca00078e0085 */
[----:B------:R1:W-:Y:S01]  /*23da0*/  STL [R1+0x3e0], R0 ;  /* 0x0003e00001007387 */ /* 0x0003e20000100800 */
[----:B------:R-:W-:Y:S02]  /*23db0*/  IMAD.MOV.U32 R132, RZ, RZ, R142 ;  /* 0x000000ffff847224 */ /* 0x000fe400078e008e */
[----:B------:R-:W-:Y:S01]  /*23dc0*/  IMAD.MOV.U32 R133, RZ, RZ, R143 ;  /* 0x000000ffff857224 */ /* 0x000fe200078e008f */
[----:B--2---:R2:W-:Y:S01]  /*23dd0*/  STL [R1+0x3ec], R134 ;  /* 0x0003ec8601007387 */ /* 0x0045e20000100800 */
[----:B-1----:R-:W-:-:S03]  /*23de0*/  IMAD.MOV.U32 R0, RZ, RZ, R135 ;  /* 0x000000ffff007224 */ /* 0x002fc600078e0087 */
[----:B------:R-:W4:Y:S04]  /*23df0*/  LDL.LU.64 R142, [R1+0xae0] ;  /* 0x000ae000018e7983 */ /* 0x000f280000300a00 */
[----:B------:R1:W-:Y:S04]  /*23e00*/  STL [R1+0x3e8], R0 ;  /* 0x0003e80001007387 */ /* 0x0003e80000100800 */
[----:B---3--:R3:W-:Y:S04]  /*23e10*/  STL [R1+0x3f4], R122 ;  /* 0x0003f47a01007387 */ /* 0x0087e80000100800 */
[----:B--2---:R-:W2:Y:S01]  /*23e20*/  LDL.LU.64 R134, [R1+0xae8] ;  /* 0x000ae80001867983 */ /* 0x004ea20000300a00 */
[----:B-1----:R-:W-:-:S03]  /*23e30*/  MOV R0, R123 ;  /* 0x0000007b00007202 */ /* 0x002fc60000000f00 */
[----:B------:R-:W-:Y:S04]  /*23e40*/  STL [R1+0x3fc], R136 ;  /* 0x0003fc8801007387 */ /* 0x000fe80000100800 */
[----:B------:R1:W-:Y:S04]  /*23e50*/  STL [R1+0x3f0], R0 ;  /* 0x0003f00001007387 */ /* 0x0003e80000100800 */
[----:B---3--:R-:W3:Y:S01]  /*23e60*/  LDL.LU.64 R122, [R1+0x858] ;  /* 0x00085800017a7983 */ /* 0x008ee20000300a00 */
[----:B-1----:R-:W-:-:S05]  /*23e70*/  IMAD.MOV.U32 R0, RZ, RZ, R137 ;  /* 0x000000ffff007224 */ /* 0x002fca00078e0089 */
[----:B------:R1:W-:Y:S04]  /*23e80*/  STL [R1+0x3f8], R0 ;  /* 0x0003f80001007387 */ /* 0x0003e80000100800 */
[----:B----4-:R4:W-:Y:S04]  /*23e90*/  STL [R1+0x404], R128 ;  /* 0x0004048001007387 */ /* 0x0109e80000100800 */
[----:B------:R-:W3:Y:S01]  /*23ea0*/  LDL.LU.64 R136, [R1+0x618] ;  /* 0x0006180001887983 */ /* 0x000ee20000300a00 */
[----:B-1----:R-:W-:-:S03]  /*23eb0*/  IMAD.MOV.U32 R0, RZ, RZ, R129 ;  /* 0x000000ffff007224 */ /* 0x002fc600078e0081 */
[----:B------:R-:W-:Y:S04]  /*23ec0*/  STL [R1+0x40c], R126 ;  /* 0x00040c7e01007387 */ /* 0x000fe80000100800 */
[----:B------:R1:W-:Y:S04]  /*23ed0*/  STL [R1+0x400], R0 ;  /* 0x0004000001007387 */ /* 0x0003e80000100800 */
[----:B----4-:R-:W4:Y:S01]  /*23ee0*/  LDL.LU.64 R128, [R1+0x458] ;  /* 0x0004580001807983 */ /* 0x010f220000300a00 */
[----:B-1----:R-:W-:-:S05]  /*23ef0*/  IMAD.MOV.U32 R0, RZ, RZ, R127 ;  /* 0x000000ffff007224 */ /* 0x002fca00078e007f */
[----:B------:R1:W-:Y:S04]  /*23f00*/  STL [R1+0x408], R0 ;  /* 0x0004080001007387 */ /* 0x0003e80000100800 */
[----:B------:R1:W-:Y:S04]  /*23f10*/  STL [R1+0x414], R130 ;  /* 0x0004148201007387 */ /* 0x0003e80000100800 */
[----:B------:R-:W4:Y:S01]  /*23f20*/  LDL.LU.64 R126, [R1+0x490] ;  /* 0x00049000017e7983 */ /* 0x000f220000300a00 */
[----:B-1----:R-:W-:-:S03]  /*23f30*/  IMAD.MOV.U32 R0, RZ, RZ, R131 ;  /* 0x000000ffff007224 */ /* 0x002fc600078e0083 */
[----:B------:R-:W-:Y:S04]  /*23f40*/  STL [R1+0x41c], R124 ;  /* 0x00041c7c01007387 */ /* 0x000fe80000100800 */
[----:B------:R1:W-:Y:S04]  /*23f50*/  STL [R1+0x410], R0 ;  /* 0x0004100001007387 */ /* 0x0003e80000100800 */
[----:B------:R-:W4:Y:S01]  /*23f60*/  LDL.LU.64 R130, [R1+0x488] ;  /* 0x0004880001827983 */ /* 0x000f220000300a00 */
[----:B-1----:R-:W-:-:S03]  /*23f70*/  IMAD.MOV.U32 R0, RZ, RZ, R125 ;  /* 0x000000ffff007224 */ /* 0x002fc600078e007d */
[----:B------:R-:W4:Y:S04]  /*23f80*/  LDL.LU.64 R124, [R1+0x480] ;  /* 0x00048000017c7983 */ /* 0x000f280000300a00 */
[----:B------:R1:W-:Y:S02]  /*23f90*/  STL [R1+0x418], R0 ;  /* 0x0004180001007387 */ /* 0x0003e40000100800 */
[----:B-1----:R-:W-:Y:S02]  /*23fa0*/  IMAD.MOV.U32 R0, RZ, RZ, R141 ;  /* 0x000000ffff007224 */ /* 0x002fe400078e008d */
[----:B------:R1:W-:Y:S04]  /*23fb0*/  STL [R1+0x424], R140 ;  /* 0x0004248c01007387 */ /* 0x0003e80000100800 */
[----:B-1----:R-:W4:Y:S04]  /*23fc0*/  LDL.LU.64 R140, [R1+0x478] ;  /* 0x00047800018c7983 */ /* 0x002f280000300a00 */
[----:B------:R1:W-:Y:S04]  /*23fd0*/  STL [R1+0x420], R0 ;  /* 0x0004200001007387 */ /* 0x0003e80000100800 */
[----:B------:R-:W-:Y:S01]  /*23fe0*/  STL [R1+0x42c], R120 ;  /* 0x00042c7801007387 */ /* 0x000fe20000100800 */
[----:B-1----:R-:W-:-:S03]  /*23ff0*/  IMAD.MOV.U32 R0, RZ, RZ, R121 ;  /* 0x000000ffff007224 */ /* 0x002fc600078e0079 */
[----:B------:R-:W-:Y:S04]  /*24000*/  STL [R1+0x434], R142 ;  /* 0x0004348e01007387 */ /* 0x000fe80000100800 */
[----:B------:R1:W-:Y:S02]  /*24010*/  STL [R1+0x428], R0 ;  /* 0x0004280001007387 */ /* 0x0003e40000100800 */
[----:B-1----:R-:W-:Y:S02]  /*24020*/  IMAD.MOV.U32 R0, RZ, RZ, R143 ;  /* 0x000000ffff007224 */ /* 0x002fe400078e008f */
[----:B--2---:R-:W-:Y:S04]  /*24030*/  STL [R1+0x43c], R134 ;  /* 0x00043c8601007387 */ /* 0x004fe80000100800 */
[----:B------:R1:W-:Y:S04]  /*24040*/  STL [R1+0x430], R0 ;  /* 0x0004300001007387 */ /* 0x0003e80000100800 */
[----:B------:R-:W2:Y:S01]  /*24050*/  LDL.LU.64 R142, [R1+0x818] ;  /* 0x00081800018e7983 */ /* 0x000ea20000300a00 */
[----:B-1----:R-:W-:-:S03]  /*24060*/  MOV R0, R135 ;  /* 0x0000008700007202 */ /* 0x002fc60000000f00 */
[----:B------:R-:W2:Y:S04]  /*24070*/  LDL.LU.64 R134, [R1+0x698] ;  /* 0x0006980001867983 */ /* 0x000ea80000300a00 */
[----:B------:R3:W-:Y:S02]  /*24080*/  STL [R1+0x438], R0 ;  /* 0x0004380001007387 */ /* 0x0007e40000100800 */
[----:B---3--:R-:W-:Y:S02]  /*24090*/  IMAD.MOV.U32 R0, RZ, RZ, R123 ;  /* 0x000000ffff007224 */ /* 0x008fe400078e007b */
[----:B------:R1:W-:Y:S04]  /*240a0*/  STL [R1+0x444], R122 ;  /* 0x0004447a01007387 */ /* 0x0003e80000100800 */
[----:B------:R-:W-:Y:S04]  /*240b0*/  STL [R1+0x44c], R136 ;  /* 0x00044c8801007387 */ /* 0x000fe80000100800 */
[----:B------:R3:W-:Y:S04]  /*240c0*/  STL [R1+0x440], R0 ;  /* 0x0004400001007387 */ /* 0x0007e80000100800 */
[----:B-1----:R-:W2:Y:S01]  /*240d0*/  LDL.LU.64 R122, [R1+0x498] ;  /* 0x00049800017a7983 */ /* 0x002ea20000300a00 */
[----:B---3--:R-:W-:-:S03]  /*240e0*/  IMAD.MOV.U32 R0, RZ, RZ, R137 ;  /* 0x000000ffff007224 */ /* 0x008fc600078e0089 */
[----:B------:R-:W3:Y:S04]  /*240f0*/  LDL.LU.64 R136, [R1+0x4d8] ;  /* 0x0004d80001887983 */ /* 0x000ee80000300a00 */
[----:B------:R1:W-:Y:S04]  /*24100*/  STL [R1+0x448], R0 ;  /* 0x0004480001007387 */ /* 0x0003e80000100800 */
[----:B----4-:R4:W-:Y:S01]  /*24110*/  STL [R1+0x454], R128 ;  /* 0x0004548001007387 */ /* 0x0109e20000100800 */
        /* <DEDUP_REMOVED lines=12> */
[----:B-1----:R-:W-:-:S03]  /*241e0*/  IMAD.MOV.U32 R0, RZ, RZ, R125 ;  /* 0x000000ffff007224 */ /* 0x002fc600078e007d */
[----:B------:R-:W-:Y:S04]  /*241f0*/  STL [R1+0x474], R140 ;  /* 0x0004748c01007387 */ /* 0x000fe80000100800 */
[----:B------:R1:W-:Y:S04]  /*24200*/  STL [R1+0x468], R0 ;  /* 0x0004680001007387 */ /* 0x0003e80000100800 */
[----:B------:R-:W-:Y:S01]  /*24210*/  STL [R1+0x47c], R8 ;  /* 0x00047c0801007387 */ /* 0x000fe20000100800 */
[----:B-1----:R-:W-:Y:S01]  /*24220*/  IMAD.MOV.U32 R0, RZ, RZ, R141 ;  /* 0x000000ffff007224 */ /* 0x002fe200078e008d */
[----:B------:R-:W-:Y:S01]  /*24230*/  MOV R141, R145 ;  /* 0x00000091008d7202 */ /* 0x000fe20000000f00 */
[----:B------:R-:W-:-:S03]  /*24240*/  IMAD.MOV.U32 R140, RZ, RZ, R144 ;  /* 0x000000ffff8c7224 */ /* 0x000fc600078e0090 */
[----:B------:R1:W-:Y:S04]  /*24250*/  STL [R1+0x470], R0 ;  /* 0x0004700001007387 */ /* 0x0003e80000100800 */
[----:B------:R-:W4:Y:S04]  /*24260*/  LDL.LU.64 R144, [R1+0x7d8] ;  /* 0x0007d80001907983 */ /* 0x000f280000300a00 */
[----:B------:R-:W-:Y:S04]  /*24270*/  STL [R1+0x478], R9 ;  /* 0x0004780901007387 */ /* 0x000fe80000100800 */
[----:B--2---:R2:W-:Y:S01]  /*24280*/  STL [R1+0x484], R142 ;  /* 0x0004848e01007387 */ /* 0x0045e20000100800 */
[----:B-1----:R-:W-:-:S03]  /*24290*/  IMAD.MOV.U32 R0, RZ, RZ, R143 ;  /* 0x000000ffff007224 */ /* 0x002fc600078e008f */
[----:B------:R-:W4:Y:S04]  /*242a0*/  LDL.LU.64 R124, [R1+0x6d8] ;  /* 0x0006d800017c7983 */ /* 0x000f280000300a00 */
[----:B------:R-:W-:Y:S04]  /*242b0*/  STL [R1+0x48c], R134 ;  /* 0x00048c8601007387 */ /* 0x000fe80000100800 */
[----:B------:R1:W-:Y:S01]  /*242c0*/  STL [R1+0x480], R0 ;  /* 0x0004800001007387 */ /* 0x0003e20000100800 */
[----:B--2---:R-:W-:Y:S02]  /*242d0*/  IMAD.MOV.U32 R142, RZ, RZ, R148 ;  /* 0x000000ffff8e7224 */ /* 0x004fe400078e0094 */
[----:B------:R-:W-:-:S02]  /*242e0*/  IMAD.MOV.U32 R143, RZ, RZ, R149 ;  /* 0x000000ffff8f7224 */ /* 0x000fc400078e0095 */
[----:B------:R-:W2:Y:S01]  /*242f0*/  LDL.LU.64 R148, [R1+0x5d8] ;  /* 0x0005d80001947983 */ /* 0x000ea20000300a00 */
[----:B-1----:R-:W-:-:S03]  /*24300*/  IMAD.MOV.U32 R0, RZ, RZ, R135 ;  /* 0x000000ffff007224 */ /* 0x002fc600078e0087 */
[----:B------:R-:W-:Y:S04]  /*24310*/  STL [R1+0x494], R122 ;  /* 0x0004947a01007387 */ /* 0x000fe80000100800 */
[----:B------:R1:W-:Y:S04]  /*24320*/  STL [R1+0x488], R0 ;  /* 0x0004880001007387 */ /* 0x0003e80000100800 */
[----:B------:R-:W2:Y:S01]  /*24330*/  LDL.LU.64 R134, [R1+0x518] ;  /* 0x0005180001867983 */ /* 0x000ea20000300a00 */
[----:B-1----:R-:W-:-:S03]  /*24340*/  IMAD.MOV.U32 R0, RZ, RZ, R123 ;  /* 0x000000ffff007224 */ /* 0x002fc600078e007b */
[----:B---3--:R-:W-:Y:S04]  /*24350*/  STL [R1+0x49c], R136 ;  /* 0x00049c8801007387 */ /* 0x008fe80000100800 */
[----:B------:R1:W-:Y:S04]  /*24360*/  STL [R1+0x490], R0 ;  /* 0x0004900001007387 */ /* 0x0003e80000100800 */
[----:B------:R-:W3:Y:S01]  /*24370*/  LDL.LU.64 R122, [R1+0x510] ;  /* 0x00051000017a7983 */ /* 0x000ee20000300a00 */
[----:B-1----:R-:W-:-:S03]  /*24380*/  IMAD.MOV.U32 R0, RZ, RZ, R137 ;  /* 0x000000ffff007224 */ /* 0x002fc600078e0089 */
[----:B------:R-:W3:Y:S04]  /*24390*/  LDL.LU.64 R136, [R1+0x508] ;  /* 0x0005080001887983 */ /* 0x000ee80000300a00 */
[----:B------:R1:W-:Y:S04]  /*243a0*/  STL [R1+0x498], R0 ;  /* 0x0004980001007387 */ /* 0x0003e80000100800 */
[----:B----4-:R4:W-:Y:S01]  /*243b0*/  STL [R1+0x4a4], R128 ;  /* 0x0004a48001007387 */ /* 0x0109e20000100800 */
[----:B-1----:R-:W-:-:S03]  /*243c0*/  IMAD.MOV.U32 R0, RZ, RZ, R129 ;  /* 0x000000ffff007224 */ /* 0x002fc600078e0081 */
[----:B----4-:R-:W4:Y:S04]  /*243d0*/  LDL.LU.64 R128, [R1+0x4f8] ;  /* 0x0004f80001807983 */ /* 0x010f280000300a00 */
[----:B------:R1:W-:Y:S04]  /*243e0*/  STL [R1+0x4a0], R0 ;  /* 0x0004a00001007387 */ /* 0x0003e80000100800 */
[----:B------:R1:W-:Y:S02]  /*243f0*/  STL [R1+0x4ac], R126 ;  /* 0x0004ac7e01007387 */ /* 0x0003e40000100800 */
[----:B-1----:R-:W-:-:S05]  /*24400*/  IMAD.MOV.U32 R0, RZ, RZ, R127 ;  /* 0x000000ffff007224 */ /* 0x002fca00078e007f */
[----:B------:R1:W-:Y:S04]  /*24410*/  STL [R1+0x4a8], R0 ;  /* 0x0004a80001007387 */ /* 0x0003e80000100800 */
[----:B------:R1:W-:Y:S04]  /*24420*/  STL [R1+0x4b4], R130 ;  /* 0x0004b48201007387 */ /* 0x0003e80000100800 */
[----:B------:R-:W4:Y:S01]  /*24430*/  LDL.LU.64 R126, [R1+0xbb0] ;  /* 0x000bb000017e7983 */ /* 0x000f220000300a00 */
[----:B-1----:R-:W-:-:S05]  /*24440*/  MOV R0, R131 ;  /* 0x0000008300007202 */ /* 0x002fca0000000f00 */
        /* <DEDUP_REMOVED lines=9> */
[----:B------:R2:W-:Y:S01]  /*244e0*/  STL [R1+0x4cc], R124 ;  /* 0x0004cc7c01007387 */ /* 0x0005e20000100800 */
[----:B-1----:R-:W-:-:S03]  /*244f0*/  IMAD.MOV.U32 R0, RZ, RZ, R125 ;  /* 0x000000ffff007224 */ /* 0x002fc600078e007d */
[----:B------:R-:W4:Y:S04]  /*24500*/  LDL.LU.64 R144, [R1+0x558] ;  /* 0x0005580001907983 */ /* 0x000f280000300a00 */
[----:B------:R1:W-:Y:S04]  /*24510*/  STL [R1+0x4c8], R0 ;  /* 0x0004c80001007387 */ /* 0x0003e80000100800 */
[----:B--2---:R-:W-:Y:S04]  /*24520*/  STL [R1+0x4d4], R148 ;  /* 0x0004d49401007387 */ /* 0x004fe80000100800 */
[----:B------:R-:W2:Y:S01]  /*24530*/  LDL.LU.64 R124, [R1+0x550] ;  /* 0x00055000017c7983 */ /* 0x000ea20000300a00 */
[----:B-1----:R-:W-:-:S05]  /*24540*/  IMAD.MOV.U32 R0, RZ, RZ, R149 ;  /* 0x000000ffff007224 */ /* 0x002fca00078e0095 */
[----:B------:R1:W-:Y:S04]  /*24550*/  STL [R1+0x4d0], R0 ;  /* 0x0004d00001007387 */ /* 0x0003e80000100800 */
[----:B------:R3:W-:Y:S01]  /*24560*/  STL [R1+0x4dc], R134 ;  /* 0x0004dc8601007387 */ /* 0x0007e20000100800 */
[----:B-1----:R-:W-:-:S03]  /*24570*/  IMAD.MOV.U32 R0, RZ, RZ, R135 ;  /* 0x000000ffff007224 */ /* 0x002fc600078e0087 */
[----:B------:R-:W2:Y:S04]  /*24580*/  LDL.LU.64 R148, [R1+0x548] ;  /* 0x0005480001947983 */ /* 0x000ea80000300a00 */
[----:B------:R1:W-:Y:S04]  /*24590*/  STL [R1+0x4d8], R0 ;  /* 0x0004d80001007387 */ /* 0x0003e80000100800 */
[----:B---3--:R-:W-:Y:S04]  /*245a0*/  STL [R1+0x4e4], R122 ;  /* 0x0004e47a01007387 */ /* 0x008fe80000100800 */
[----:B------:R-:W3:Y:S01]  /*245b0*/  LDL.LU.64 R134, [R1+0x538] ;  /* 0x0005380001867983 */ /* 0x000ee20000300a00 */
[----:B-1----:R-:W-:-:S03]  /*245c0*/  IMAD.MOV.U32 R0, RZ, RZ, R123 ;  /* 0x000000ffff007224 */ /* 0x002fc600078e007b */
[----:B------:R-:W-:Y:S04]  /*245d0*/  STL [R1+0x4ec], R136 ;  /* 0x0004ec8801007387 */ /* 0x000fe80000100800 */
[----:B------:R1:W-:Y:S02]  /*245e0*/  STL [R1+0x4e0], R0 ;  /* 0x0004e00001007387 */ /* 0x0003e40000100800 */
[----:B-1----:R-:W-:Y:S02]  /*245f0*/  IMAD.MOV.U32 R0, RZ, RZ, R137 ;  /* 0x000000ffff007224 */ /* 0x002fe400078e0089 */
[----:B----4-:R-:W-:Y:S04]  /*24600*/  STL [R1+0x4f4], R128 ;  /* 0x0004f48001007387 */ /* 0x010fe80000100800 */
[----:B------:R1:W-:Y:S04]  /*24610*/  STL [R1+0x4e8], R0 ;  /* 0x0004e80001007387 */ /* 0x0003e80000100800 */
[----:B------:R-:W4:Y:S01]  /*24620*/  LDL.LU.64 R136, [R1+0xc00] ;  /* 0x000c000001887983 */ /* 0x000f220000300a00 */
[----:B-1----:R-:W-:-:S03]  /*24630*/  IMAD.MOV.U32 R0, RZ, RZ, R129 ;  /* 0x000000ffff007224 */ /* 0x002fc600078e0081 */
[----:B------:R-:W-:Y:S04]  /*24640*/  STL [R1+0x4fc], R138 ;  /* 0x0004fc8a01007387 */ /* 0x000fe80000100800 */
[----:B------:R1:W-:Y:S04]  /*24650*/  STL [R1+0x4f0], R0 ;  /* 0x0004f00001007387 */ /* 0x0003e80000100800 */
[----:B------:R-:W4:Y:S01]  /*24660*/  LDL.LU.64 R128, [R1+0x790] ;  /* 0x0007900001807983 */ /* 0x000f220000300a00 */
[----:B-1----:R-:W-:-:S03]  /*24670*/  MOV R0, R139 ;  /* 0x0000008b00007202 */ /* 0x002fc60000000f00 */
[----:B------:R-:W-:Y:S04]  /*24680*/  STL [R1+0x504], R126 ;  /* 0x0005047e01007387 */ /* 0x000fe80000100800 */
[----:B------:R1:W-:Y:S04]  /*24690*/  STL [R1+0x4f8], R0 ;  /* 0x0004f80001007387 */ /* 0x0003e80000100800 */
[----:B------:R-:W4:Y:S01]  /*246a0*/  LDL.LU.64 R138, [R1+0x6d0] ;  /* 0x0006d000018a7983 */ /* 0x000f220000300a00 */
[----:B-1----:R-:W-:-:S03]  /*246b0*/  IMAD.MOV.U32 R0, RZ, RZ, R127 ;  /* 0x000000ffff007224 */ /* 0x002fc600078e007f */
[----:B------:R-:W-:Y:S04]  /*246c0*/  STL [R1+0x50c], R130 ;  /* 0x00050c8201007387 */ /* 0x000fe80000100800 */
[----:B------:R1:W-:Y:S02]  /*246d0*/  STL [R1+0x500], R0 ;  /* 0x0005000001007387 */ /* 0x0003e40000100800 */
[----:B-1----:R-:W-:Y:S02]  /*246e0*/  IMAD.MOV.U32 R0, RZ, RZ, R131 ;  /* 0x000000ffff007224 */ /* 0x002fe400078e0083 */
[----:B------:R-:W4:Y:S04]  /*246f0*/  LDL.LU.64 R130, [R1+0x598] ;  /* 0x0005980001827983 */ /* 0x000f280000300a00 */
[----:B------:R1:W-:Y:S04]  /*24700*/  STL [R1+0x508], R0 ;  /* 0x0005080001007387 */ /* 0x0003e80000100800 */
[----:B------:R1:W-:Y:S04]  /*24710*/  STL [R1+0x514], R132 ;  /* 0x0005148401007387 */ /* 0x0003e80000100800 */
[----:B------:R-:W4:Y:S01]  /*24720*/  LDL.LU.64 R126, [R1+0x590] ;  /* 0x00059000017e7983 */ /* 0x000f220000300a00 */
[----:B-1----:R-:W-:-:S05]  /*24730*/  IMAD.MOV.U32 R0, RZ, RZ, R133 ;  /* 0x000000ffff007224 */ /* 0x002fca00078e0085 */
[----:B------:R1:W-:Y:S01]  /*24740*/  STL [R1+0x510], R0 ;  /* 0x0005100001007387 */ /* 0x0003e20000100800 */
[----:B------:R-:W-:Y:S02]  /*24750*/  IMAD.MOV.U32 R132, RZ, RZ, R142 ;  /* 0x000000ffff847224 */ /* 0x000fe400078e008e */
[----:B------:R-:W-:Y:S01]  /*24760*/  IMAD.MOV.U32 R133, RZ, RZ, R143 ;  /* 0x000000ffff857224 */ /* 0x000fe200078e008f */
[----:B------:R2:W-:Y:S01]  /*24770*/  STL [R1+0x51c], R144 ;  /* 0x00051c9001007387 */ /* 0x0005e20000100800 */
[----:B-1----:R-:W-:-:S03]  /*24780*/  IMAD.MOV.U32 R0, RZ, RZ, R145 ;  /* 0x000000ffff007224 */ /* 0x002fc600078e0091 */
[----:B------:R-:W4:Y:S04]  /*24790*/  LDL.LU.64 R142, [R1+0x588] ;  /* 0x00058800018e7983 */ /* 0x000f280000300a00 */
[----:B--2---:R-:W-:Y:S04]  /*247a0*/  STL [R1+0x524], R124 ;  /* 0x0005247c01007387 */ /* 0x004fe80000100800 */
[----:B------:R1:W-:Y:S04]  /*247b0*/  STL [R1+0x518], R0 ;  /* 0x0005180001007387 */ /* 0x0003e80000100800 */
[----:B------:R-:W2:Y:S01]  /*247c0*/  LDL.LU.64 R144, [R1+0x578] ;  /* 0x0005780001907983 */ /* 0x000ea20000300a00 */
[----:B-1----:R-:W-:-:S03]  /*247d0*/  IMAD.MOV.U32 R0, RZ, RZ, R125 ;  /* 0x000000ffff007224 */ /* 0x002fc600078e007d */
[----:B------:R-:W-:Y:S04]  /*247e0*/  STL [R1+0x52c], R148 ;  /* 0x00052c9401007387 */ /* 0x000fe80000100800 */
[----:B------:R1:W-:Y:S02]  /*247f0*/  STL [R1+0x520], R0 ;  /* 0x0005200001007387 */ /* 0x0003e40000100800 */
[----:B-1----:R-:W-:Y:S02]  /*24800*/  IMAD.MOV.U32 R0, RZ, RZ, R149 ;  /* 0x000000ffff007224 */ /* 0x002fe400078e0095 */
[----:B---3--:R-:W-:Y:S04]  /*24810*/  STL [R1+0x534], R134 ;  /* 0x0005348601007387 */ /* 0x008fe80000100800 */
[----:B------:R1:W-:Y:S04]  /*24820*/  STL [R1+0x528], R0 ;  /* 0x0005280001007387 */ /* 0x0003e80000100800 */
[----:B------:R-:W3:Y:S01]  /*24830*/  LDL.LU.64 R148, [R1+0xc60] ;  /* 0x000c600001947983 */ /* 0x000ee20000300a00 */
[----:B-1----:R-:W-:-:S03]  /*24840*/  MOV R0, R135 ;  /* 0x0000008700007202 */ /* 0x002fc60000000f00 */
[----:B------:R-:W-:Y:S04]  /*24850*/  STL [R1+0x53c], R150 ;  /* 0x00053c9601007387 */ /* 0x000fe80000100800 */
[----:B------:R1:W-:Y:S04]  /*24860*/  STL [R1+0x530], R0 ;  /* 0x0005300001007387 */ /* 0x0003e80000100800 */
[----:B------:R-:W3:Y:S01]  /*24870*/  LDL.LU.64 R134, [R1+0x810] ;  /* 0x0008100001867983 */ /* 0x000ee20000300a00 */
[----:B-1----:R-:W-:-:S03]  /*24880*/  IMAD.MOV.U32 R0, RZ, RZ, R151 ;  /* 0x000000ffff007224 */ /* 0x002fc600078e0097 */
[----:B----4-:R-:W-:Y:S04]  /*24890*/  STL [R1+0x544], R136 ;  /* 0x0005448801007387 */ /* 0x010fe80000100800 */
[----:B------:R1:W-:Y:S04]  /*248a0*/  STL [R1+0x538], R0 ;  /* 0x0005380001007387 */ /* 0x0003e80000100800 */
[----:B------:R-:W4:Y:S01]  /*248b0*/  LDL.LU.64 R150, [R1+0x718] ;  /* 0x0007180001967983 */ /* 0x000f220000300a00 */
[----:B-1----:R-:W-:-:S03]  /*248c0*/  IMAD.MOV.U32 R0, RZ, RZ, R137 ;  /* 0x000000ffff007224 */ /* 0x002fc600078e0089 */
[----:B------:R-:W-:Y:S04]  /*248d0*/  STL [R1+0x54c], R128 ;  /* 0x00054c8001007387 */ /* 0x000fe80000100800 */
[----:B------:R1:W-:Y:S04]  /*248e0*/  STL [R1+0x540], R0 ;  /* 0x0005400001007387 */ /* 0x0003e80000100800 */
[----:B------:R-:W4:Y:S01]  /*248f0*/  LDL.LU.64 R136, [R1+0x658] ;  /* 0x0006580001887983 */ /* 0x000f220000300a00 */
[----:B-1----:R-:W-:-:S03]  /*24900*/  IMAD.MOV.U32 R0, RZ, RZ, R129 ;  /* 0x000000ffff007224 */ /* 0x002fc600078e0081 */
[----:B------:R1:W-:Y:S04]  /*24910*/  STL [R1+0x554], R138 ;  /* 0x0005548a01007387 */ /* 0x0003e80000100800 */
[----:B------:R1:W-:Y:S04]  /*24920*/  STL [R1+0x548], R0 ;  /* 0x0005480001007387 */ /* 0x0003e80000100800 */
[----:B------:R-:W4:Y:S01]  /*24930*/  LDL.LU.64 R128, [R1+0x5d0] ;  /* 0x0005d00001807983 */ /* 0x000f220000300a00 */
[----:B-1----:R-:W-:Y:S02]  /*24940*/  IMAD.MOV.U32 R138, RZ, RZ, R140 ;  /* 0x000000ffff8a7224 */ /* 0x002fe400078e008c */
[----:B------:R-:W-:-:S02]  /*24950*/  IMAD.MOV.U32 R0, RZ, RZ, R139 ;  /* 0x000000ffff007224 */ /* 0x000fc400078e008b */
[----:B------:R-:W-:Y:S02]  /*24960*/  IMAD.MOV.U32 R139, RZ, RZ, R141 ;  /* 0x000000ffff8b7224 */ /* 0x000fe400078e008d */
[----:B------:R-:W4:Y:S04]  /*24970*/  LDL.LU.64 R140, [R1+0x5c8] ;  /* 0x0005c800018c7983 */ /* 0x000f280000300a00 */
[----:B------:R1:W-:Y:S04]  /*24980*/  STL [R1+0x550], R0 ;  /* 0x0005500001007387 */ /* 0x0003e80000100800 */
[----:B------:R1:W-:Y:S02]  /*24990*/  STL [R1+0x55c], R130 ;  /* 0x00055c8201007387 */ /* 0x0003e40000100800 */
[----:B-1----:R-:W-:-:S02]  /*249a0*/  IMAD.MOV.U32 R0, RZ, RZ, R131 ;  /* 0x000000ffff007224 */ /* 0x002fc400078e0083 */
[----:B------:R-:W4:Y:S04]  /*249b0*/  LDL.LU.64 R130, [R1+0x5b8] ;  /* 0x0005b80001827983 */ /* 0x000f280000300a00 */
[----:B------:R1:W-:Y:S04]  /*249c0*/  STL [R1+0x558], R0 ;  /* 0x0005580001007387 */ /* 0x0003e80000100800 */
[----:B------:R-:W-:Y:S01]  /*249d0*/  STL [R1+0x564], R126 ;  /* 0x0005647e01007387 */ /* 0x000fe20000100800 */
[----:B-1----:R-:W-:-:S05]  /*249e0*/  IMAD.MOV.U32 R0, RZ, RZ, R127 ;  /* 0x000000ffff007224 */ /* 0x002fca00078e007f */
[----:B------:R1:W-:Y:S04]  /*249f0*/  STL [R1+0x560], R0 ;  /* 0x0005600001007387 */ /* 0x0003e80000100800 */
[----:B------:R2:W-:Y:S01]  /*24a00*/  STL [R1+0x56c], R142 ;  /* 0x00056c8e01007387 */ /* 0x0005e20000100800 */
[----:B-1----:R-:W-:-:S03]  /*24a10*/  MOV R0, R143 ;  /* 0x0000008f00007202 */ /* 0x002fc60000000f00 */
[----:B--2---:R-:W2:Y:S04]  /*24a20*/  LDL.LU.64 R142, [R1+0xca0] ;  /* 0x000ca000018e7983 */ /* 0x004ea80000300a00 */
[----:B------:R1:W-:Y:S04]  /*24a30*/  STL [R1+0x568], R0 ;  /* 0x0005680001007387 */ /* 0x0003e80000100800 */
[----:B------:R1:W-:Y:S02]  /*24a40*/  STL [R1+0x574], R144 ;  /* 0x0005749001007387 */ /* 0x0003e40000100800 */
[----:B-1----:R-:W-:-:S02]  /*24a50*/  IMAD.MOV.U32 R0, RZ, RZ, R145 ;  /* 0x000000ffff007224 */ /* 0x002fc400078e0091 */
[----:B------:R-:W2:Y:S04]  /*24a60*/  LDL.LU.64 R144, [R1+0xbf8] ;  /* 0x000bf80001907983 */ /* 0x000ea80000300a00 */
[----:B------:R1:W-:Y:S04]  /*24a70*/  STL [R1+0x570], R0 ;  /* 0x0005700001007387 */ /* 0x0003e80000100800 */
[----:B------:R1:W-:Y:S02]  /*24a80*/  STL [R1+0x57c], R146 ;  /* 0x00057c9201007387 */ /* 0x0003e40000100800 */
[----:B-1----:R-:W-:-:S02]  /*24a90*/  IMAD.MOV.U32 R0, RZ, RZ, R147 ;  /* 0x000000ffff007224 */ /* 0x002fc400078e0093 */
[----:B------:R-:W2:Y:S04]  /*24aa0*/  LDL.LU.64 R146, [R1+0x788] ;  /* 0x0007880001927983 */ /* 0x000ea80000300a00 */
[----:B------:R1:W-:Y:S04]  /*24ab0*/  STL [R1+0x578], R0 ;  /* 0x0005780001007387 */ /* 0x0003e80000100800 */
[----:B---3--:R3:W-:Y:S01]  /*24ac0*/  STL [R1+0x584], R148 ;  /* 0x0005849401007387 */ /* 0x0087e20000100800 */
        /* <DEDUP_REMOVED lines=8> */
[----:B-1----:R-:W-:-:S03]  /*24b50*/  IMAD.MOV.U32 R0, RZ, RZ, R151 ;  /* 0x000000ffff007224 */ /* 0x002fc600078e0097 */
[----:B----4-:R-:W4:Y:S04]  /*24b60*/  LDL.LU.64 R150, [R1+0x608] ;  /* 0x0006080001967983 */ /* 0x010f280000300a00 */
        /* <DEDUP_REMOVED lines=8> */
[----:B------:R1:W-:Y:S02]  /*24bf0*/  STL [R1+0x5ac], R140 ;  /* 0x0005ac8c01007387 */ /* 0x0003e40000100800 */
[----:B-1----:R-:W-:Y:S02]  /*24c00*/  IMAD.MOV.U32 R0, RZ, RZ, R141 ;  /* 0x000000ffff007224 */ /* 0x002fe400078e008d */
[----:B------:R-:W4:Y:S04]  /*24c10*/  LDL.LU.64 R140, [R1+0xce0] ;  /* 0x000ce000018c7983 */ /* 0x000f280000300a00 */
[----:B------:R1:W-:Y:S04]  /*24c20*/  STL [R1+0x5a8], R0 ;  /* 0x0005a80001007387 */ /* 0x0003e80000100800 */
[----:B------:R1:W-:Y:S02]  /*24c30*/  STL [R1+0x5b4], R130 ;  /* 0x0005b48201007387 */ /* 0x0003e40000100800 */
[----:B-1----:R-:W-:-:S02]  /*24c40*/  MOV R0, R131 ;  /* 0x0000008300007202 */ /* 0x002fc40000000f00 */
        /* <DEDUP_REMOVED lines=68> */
[----:B------:R-:W3:Y:S04]  /*25090*/  LDL.64 R134, [R1+0xc50] ;  /* 0x000c500001867983 */ /* 0x000ee80000100a00 */
        /* <DEDUP_REMOVED lines=38> */
[----:B-1----:R-:W-:-:S03]  /*25300*/  MOV R0, R149 ;  /* 0x0000009500007202 */ /* 0x002fc60000000f00 */
        /* <DEDUP_REMOVED lines=28> */
[----:B------:R-:W4:Y:S04]  /*254d0*/  LDL.64 R132, [R1+0xc40] ;  /* 0x000c400001847983 */ /* 0x000f280000100a00 */
[----:B------:R1:W-:Y:S04]  /*254e0*/  STL [R1+0x6c0], R0 ;  /* 0x0006c00001007387 */ /* 0x0003e80000100800 */
[----:B--2---:R2:W-:Y:S01]  /*254f0*/  STL [R1+0x6cc], R142 ;  /* 0x0006cc8e01007387 */ /* 0x0045e20000100800 */
[----:B-1----:R-:W-:-:S03]  /*25500*/  IMAD.MOV.U32 R0, RZ, RZ, R143 ;  /* 0x000000ffff007224 */ /* 0x002fc600078e008f */
[----:B--2---:R-:W2:Y:S04]  /*25510*/  LDL.LU.64 R142, [R1+0x798] ;  /* 0x00079800018e7983 */ /* 0x004ea80000300a00 */
[----:B------:R1:W-:Y:S04]  /*25520*/  STL [R1+0x6c8], R0 ;  /* 0x0006c80001007387 */ /* 0x0003e80000100800 */
[----:B------:R1:W-:Y:S02]  /*25530*/  STL [R1+0x6d4], R144 ;  /* 0x0006d49001007387 */ /* 0x0003e40000100800 */
[----:B-1----:R-:W-:-:S02]  /*25540*/  MOV R0, R145 ;  /* 0x0000009100007202 */ /* 0x002fc40000000f00 */
        /* <DEDUP_REMOVED lines=143> */
[----:B-1----:R-:W-:-:S02]  /*25e40*/  MOV R0, R135 ;  /* 0x0000008700007202 */ /* 0x002fc40000000f00 */
        /* <DEDUP_REMOVED lines=35> */
[----:B-1----:R-:W-:-:S02]  /*26080*/  MOV R0, R147 ;  /* 0x0000009300007202 */ /* 0x002fc40000000f00 */
        /* <DEDUP_REMOVED lines=252> */
[----:B-1----:R-:W-:-:S05]  /*27050*/  MOV R0, R133 ;  /* 0x0000008500007202 */ /* 0x002fca0000000f00 */
        /* <DEDUP_REMOVED lines=17> */
[----:B------:R-:W-:Y:S04]  /*27170*/  STL [R1+0xa5c], R134 ;  /* 0x000a5c8601007387 */ /* 0x000fe80000100800 */
[----:B------:R-:W3:Y:S01]  /*27180*/  LDL.LU.64 R132, [R1+0xe38] ;  /* 0x000e380001847983 */ /* 0x000ee20000300a00 */
[----:B-1----:R-:W-:-:S05]  /*27190*/  IMAD.MOV.U32 R0, RZ, RZ, R135 ;  /* 0x000000ffff007224 */ /* 0x002fca00078e0087 */
[----:B------:R4:W-:Y:S02]  /*271a0*/  STL [R1+0xa58], R0 ;  /* 0x000a580001007387 */ /* 0x0009e40000100800 */
[----:B----4-:R-:W-:Y:S02]  /*271b0*/  IMAD.MOV.U32 R0, RZ, RZ, R151 ;  /* 0x000000ffff007224 */ /* 0x010fe400078e0097 */
[----:B------:R1:W-:Y:S04]  /*271c0*/  STL [R1+0xa64], R150 ;  /* 0x000a649601007387 */ /* 0x0003e80000100800 */
[----:B-1----:R-:W4:Y:S04]  /*271d0*/  LDL.LU.64 R150, [R1+0xdb0] ;  /* 0x000db00001967983 */ /* 0x002f280000300a00 */
        /* <DEDUP_REMOVED lines=17> */
[----:B------:R1:W-:Y:S04]  /*272f0*/  STL [R1+0xa80], R0 ;  /* 0x000a800001007387 */ /* 0x0003e80000100800 */
[----:B------:R-:W4:Y:S01]  /*27300*/  LDL.LU.64 R130, [R1+0xf80] ;  /* 0x000f800001827983 */ /* 0x000f220000300a00 */
[----:B-1----:R-:W-:-:S03]  /*27310*/  IMAD.MOV.U32 R0, RZ, RZ, R129 ;  /* 0x000000ffff007224 */ /* 0x002fc600078e0081 */
[----:B--2---:R-:W-:Y:S04]  /*27320*/  STL [R1+0xa94], R142 ;  /* 0x000a948e01007387 */ /* 0x004fe80000100800 */
[----:B------:R1:W-:Y:S02]  /*27330*/  STL [R1+0xa88], R0 ;  /* 0x000a880001007387 */ /* 0x0003e40000100800 */
[----:B-1----:R-:W-:Y:S02]  /*27340*/  IMAD.MOV.U32 R0, RZ, RZ, R143 ;  /* 0x000000ffff007224 */ /* 0x002fe400078e008f */
[----:B------:R-:W2:Y:S04]  /*27350*/  LDL.LU.64 R142, [R1+0xf00] ;  /* 0x000f0000018e7983 */ /* 0x000ea80000300a00 */
        /* <DEDUP_REMOVED lines=19> */
[----:B------:R-:W-:Y:S04]  /*27490*/  STL [R1+0xac4], R134 ;  /* 0x000ac48601007387 */ /* 0x000fe80000100800 */
[----:B------:R1:W-:Y:S04]  /*274a0*/  STL [R1+0xab8], R0 ;  /* 0x000ab80001007387 */ /* 0x0003e80000100800 */
[----:B----4-:R-:W4:Y:S01]  /*274b0*/  LDL.LU.64 R150, [R1+0x1078] ;  /* 0x0010780001967983 */ /* 0x010f220000300a00 */
        /* <DEDUP_REMOVED lines=15> */
[----:B------:R-:W4:Y:S04]  /*275b0*/  LDL.LU.64 R140, [R1+0xeb8] ;  /* 0x000eb800018c7983 */ /* 0x000f280000300a00 */
[----:B------:R-:W4:Y:S01]  /*275c0*/  LDL.LU.64 R128, [R1+0xe30] ;  /* 0x000e300001807983 */ /* 0x000f220000300a00 */
[----:B-1----:R-:W-:-:S05]  /*275d0*/  IMAD.MOV.U32 R0, RZ, RZ, R131 ;  /* 0x000000ffff007224 */ /* 0x002fca00078e0083 */
        /* <DEDUP_REMOVED lines=9> */
[----:B------:R3:W-:Y:S04]  /*27670*/  STL [R1+0xafc], R146 ;  /* 0x000afc9201007387 */ /* 0x0007e80000100800 */
[----:B------:R-:W2:Y:S01]  /*27680*/  LDL.LU.64 R130, [R1+0x1098] ;  /* 0x0010980001827983 */ /* 0x000ea20000300a00 */
[----:B-1----:R-:W-:-:S03]  /*27690*/  IMAD.MOV.U32 R0, RZ, RZ, R147 ;  /* 0x000000ffff007224 */ /* 0x002fc600078e0093 */
[----:B---3--:R-:W-:Y:S04]  /*276a0*/  STL [R1+0xb04], R148 ;  /* 0x000b049401007387 */ /* 0x008fe80000100800 */
[----:B------:R1:W-:Y:S04]  /*276b0*/  STL [R1+0xaf8], R0 ;  /* 0x000af80001007387 */ /* 0x0003e80000100800 */
[----:B------:R-:W3:Y:S01]  /*276c0*/  LDL.LU.64 R146, [R1+0x1048] ;  /* 0x0010480001927983 */ /* 0x000ee20000300a00 */
[----:B-1----:R-:W-:-:S03]  /*276d0*/  IMAD.MOV.U32 R0, RZ, RZ, R149 ;  /* 0x000000ffff007224 */ /* 0x002fc600078e0095 */
[----:B------:R-:W-:Y:S04]  /*276e0*/  STL [R1+0xb0c], R132 ;  /* 0x000b0c8401007387 */ /* 0x000fe80000100800 */
[----:B------:R1:W-:Y:S04]  /*276f0*/  STL [R1+0xb00], R0 ;  /* 0x000b000001007387 */ /* 0x0003e80000100800 */
[----:B------:R-:W3:Y:S01]  /*27700*/  LDL.LU.64 R148, [R1+0xfe8] ;  /* 0x000fe80001947983 */ /* 0x000ee20000300a00 */
[----:B-1----:R-:W-:-:S03]  /*27710*/  MOV R0, R133 ;  /* 0x0000008500007202 */ /* 0x002fc60000000f00 */
        /* <DEDUP_REMOVED lines=31> */
[----:B------:R-:W-:Y:S04]  /*27910*/  STL [R1+0xb54], R130 ;  /* 0x000b548201007387 */ /* 0x000fe80000100800 */
[----:B------:R1:W-:Y:S04]  /*27920*/  STL [R1+0xb48], R0 ;  /* 0x000b480001007387 */ /* 0x0003e80000100800 */
[----:B------:R-:W2:Y:S01]  /*27930*/  LDL.LU.64 R144, [R1+0x1018] ;  /* 0x0010180001907983 */ /* 0x000ea20000300a00 */
[----:B-1----:R-:W-:-:S03]  /*27940*/  MOV R0, R131 ;  /* 0x0000008300007202 */ /* 0x002fc60000000f00 */
[----:B---3--:R-:W-:Y:S04]  /*27950*/  STL [R1+0xb5c], R146 ;  /* 0x000b5c9201007387 */ /* 0x008fe80000100800 */
[----:B------:R1:W-:Y:S02]  /*27960*/  STL [R1+0xb50], R0 ;  /* 0x000b500001007387 */ /* 0x0003e40000100800 */
[----:B-1----:R-:W-:Y:S02]  /*27970*/  IMAD.MOV.U32 R0, RZ, RZ, R147 ;  /* 0x000000ffff007224 */ /* 0x002fe400078e0093 */
[----:B------:R-:W3:Y:S04]  /*27980*/  LDL.LU.64 R146, [R1+0xfb0] ;  /* 0x000fb00001927983 */ /* 0x000ee80000300a00 */
[----:B------:R1:W-:Y:S04]  /*27990*/  STL [R1+0xb58], R0 ;  /* 0x000b580001007387 */ /* 0x0003e80000100800 */
[----:B------:R1:W-:Y:S02]  /*279a0*/  STL [R1+0xb64], R148 ;  /* 0x000b649401007387 */ /* 0x0003e40000100800 */
[----:B-1----:R-:W-:-:S02]  /*279b0*/  IMAD.MOV.U32 R0, RZ, RZ, R149 ;  /* 0x000000ffff007224 */ /* 0x002fc400078e0095 */
[----:B------:R-:W-:Y:S04]  /*279c0*/  STL [R1+0xb6c], R132 ;  /* 0x000b6c8401007387 */ /* 0x000fe80000100800 */
[----:B------:R1:W-:Y:S04]  /*279d0*/  STL [R1+0xb60], R0 ;  /* 0x000b600001007387 */ /* 0x0003e80000100800 */
[----:B------:R-:W3:Y:S01]  /*279e0*/  LDL.LU.64 R148, [R1+0xf38] ;  /* 0x000f380001947983 */ /* 0x000ee20000300a00 */
[----:B-1----:R-:W-:-:S03]  /*279f0*/  IMAD.MOV.U32 R0, RZ, RZ, R133 ;  /* 0x000000ffff007224 */ /* 0x002fc600078e0085 */
[----:B----4-:R-:W-:Y:S04]  /*27a00*/  STL [R1+0xb74], R150 ;  /* 0x000b749601007387 */ /* 0x010fe80000100800 */
        /* <DEDUP_REMOVED lines=8> */
[----:B------:R-:W-:Y:S01]  /*27a90*/  STL [R1+0xb84], R136 ;  /* 0x000b848801007387 */ /* 0x000fe20000100800 */
[----:B-1----:R-:W-:-:S03]  /*27aa0*/  IMAD.MOV.U32 R0, RZ, RZ, R137 ;  /* 0x000000ffff007224 */ /* 0x002fc600078e0089 */
[----:B------:R-:W4:Y:S04]  /*27ab0*/  LDL.LU.64 R122, [R1+0x1100] ;  /* 0x00110000017a7983 */ /* 0x000f280000300a00 */
[----:B------:R1:W-:Y:S04]  /*27ac0*/  STL [R1+0xb80], R0 ;  /* 0x000b800001007387 */ /* 0x0003e80000100800 */
[----:B------:R-:W-:Y:S04]  /*27ad0*/  STL [R1+0xb8c], R138 ;  /* 0x000b8c8a01007387 */ /* 0x000fe80000100800 */
[----:B------:R-:W4:Y:S01]  /*27ae0*/  LDL.LU.64 R124, [R1+0x10d0] ;  /* 0x0010d000017c7983 */ /* 0x000f220000300a00 */
        /* <DEDUP_REMOVED lines=8> */
[----:B--2---:R-:W-:Y:S04]  /*27b70*/  STL [R1+0xb9c], R142 ;  /* 0x000b9c8e01007387 */ /* 0x004fe80000100800 */
[----:B------:R-:W2:Y:S01]  /*27b80*/  LDL.LU.64 R132, [R1+0xf70] ;  /* 0x000f700001847983 */ /* 0x000ea20000300a00 */
[----:B-1----:R-:W-:-:S03]  /*27b90*/  MOV R0, R143 ;  /* 0x0000008f00007202 */ /* 0x002fc60000000f00 */
[----:B------:R-:W2:Y:S04]  /*27ba0*/  LDL.LU.64 R134, [R1+0xef0] ;  /* 0x000ef00001867983 */ /* 0x000ea80000300a00 */
[----:B------:R1:W-:Y:S04]  /*27bb0*/  STL [R1+0xb98], R0 ;  /* 0x000b980001007387 */ /* 0x0003e80000100800 */
[----:B------:R-:W-:Y:S04]  /*27bc0*/  STL [R1+0xba4], R144 ;  /* 0x000ba49001007387 */ /* 0x000fe80000100800 */
[----:B------:R-:W2:Y:S01]  /*27bd0*/  LDL.LU.64 R136, [R1+0x1128] ;  /* 0x0011280001887983 */ /* 0x000ea20000300a00 */
[----:B-1----:R-:W-:-:S03]  /*27be0*/  IMAD.MOV.U32 R0, RZ, RZ, R145 ;  /* 0x000000ffff007224 */ /* 0x002fc600078e0091 */
[----:B------:R-:W2:Y:S04]  /*27bf0*/  LDL.LU.64 R138, [R1+0x1110] ;  /* 0x00111000018a7983 */ /* 0x000ea80000300a00 */
[----:B------:R1:W-:Y:S04]  /*27c00*/  STL [R1+0xba0], R0 ;  /* 0x000ba00001007387 */ /* 0x0003e80000100800 */
[----:B---3--:R-:W-:Y:S04]  /*27c10*/  STL [R1+0xbac], R146 ;  /* 0x000bac9201007387 */ /* 0x008fe80000100800 */
[----:B------:R-:W3:Y:S01]  /*27c20*/  LDL.LU.64 R140, [R1+0x10e8] ;  /* 0x0010e800018c7983 */ /* 0x000ee20000300a00 */
[----:B-1----:R-:W-:-:S03]  /*27c30*/  IMAD.MOV.U32 R0, RZ, RZ, R147 ;  /* 0x000000ffff007224 */ /* 0x002fc600078e0093 */
[----:B------:R-:W3:Y:S04]  /*27c40*/  LDL.LU.64 R142, [R1+0x10b0] ;  /* 0x0010b000018e7983 */ /* 0x000ee80000300a00 */
[----:B------:R1:W-:Y:S04]  /*27c50*/  STL [R1+0xba8], R0 ;  /* 0x000ba80001007387 */ /* 0x0003e80000100800 */
[----:B------:R-:W-:Y:S04]  /*27c60*/  STL [R1+0xbb4], R148 ;  /* 0x000bb49401007387 */ /* 0x000fe80000100800 */
[----:B------:R-:W3:Y:S01]  /*27c70*/  LDL.LU.64 R144, [R1+0x1068] ;  /* 0x0010680001907983 */ /* 0x000ee20000300a00 */
[----:B-1----:R-:W-:-:S03]  /*27c80*/  IMAD.MOV.U32 R0, RZ, RZ, R149 ;  /* 0x000000ffff007224 */ /* 0x002fc600078e0095 */
[----:B------:R-:W3:Y:S04]  /*27c90*/  LDL.LU.64 R146, [R1+0x1010] ;  /* 0x0010100001927983 */ /* 0x000ee80000300a00 */
[----:B------:R1:W-:Y:S04]  /*27ca0*/  STL [R1+0xbb0], R0 ;  /* 0x000bb00001007387 */ /* 0x0003e80000100800 */
[----:B----4-:R4:W-:Y:S01]  /*27cb0*/  STL [R1+0xbbc], R150 ;  /* 0x000bbc9601007387 */ /* 0x0109e20000100800 */
[----:B-1----:R-:W-:-:S03]  /*27cc0*/  IMAD.MOV.U32 R0, RZ, RZ, R151 ;  /* 0x000000ffff007224 */ /* 0x002fc600078e0097 */
[----:B------:R-:W3:Y:S04]  /*27cd0*/  LDL.LU.64 R148, [R1+0xfa8] ;  /* 0x000fa80001947983 */ /* 0x000ee80000300a00 */
[----:B------:R-:W-:Y:S04]  /*27ce0*/  STL [R1+0xbc4], R120 ;  /* 0x000bc47801007387 */ /* 0x000fe80000100800 */
[----:B------:R1:W-:Y:S04]  /*27cf0*/  STL [R1+0xbb8], R0 ;  /* 0x000bb80001007387 */ /* 0x0003e80000100800 */
[----:B----4-:R-:W4:Y:S01]  /*27d00*/  LDL.LU.64 R150, [R1+0xf30] ;  /* 0x000f300001967983 */ /* 0x010f220000300a00 */
[----:B-1----:R-:W-:-:S03]  /*27d10*/  IMAD.MOV.U32 R0, RZ, RZ, R121 ;  /* 0x000000ffff007224 */ /* 0x002fc600078e0079 */
[----:B------:R-:W-:Y:S04]  /*27d20*/  STL [R1+0xbcc], R122 ;  /* 0x000bcc7a01007387 */ /* 0x000fe80000100800 */
[----:B------:R1:W-:Y:S02]  /*27d30*/  STL [R1+0xbc0], R0 ;  /* 0x000bc00001007387 */ /* 0x0003e40000100800 */
[----:B-1----:R-:W-:Y:S02]  /*27d40*/  IMAD.MOV.U32 R0, RZ, RZ, R123 ;  /* 0x000000ffff007224 */ /* 0x002fe400078e007b */
[----:B------:R-:W-:Y:S04]  /*27d50*/  STL [R1+0xbd4], R124 ;  /* 0x000bd47c01007387 */ /* 0x000fe80000100800 */
[----:B------:R1:W-:Y:S04]  /*27d60*/  STL [R1+0xbc8], R0 ;  /* 0x000bc80001007387 */ /* 0x0003e80000100800 */
[----:B------:R-:W-:Y:S01]  /*27d70*/  STL [R1+0xbdc], R126 ;  /* 0x000bdc7e01007387 */ /* 0x000fe20000100800 */
[----:B-1----:R-:W-:-:S05]  /*27d80*/  IMAD.MOV.U32 R0, RZ, RZ, R125 ;  /* 0x000000ffff007224 */ /* 0x002fca00078e007d */
[----:B------:R1:W-:Y:S04]  /*27d90*/  STL [R1+0xbd0], R0 ;  /* 0x000bd00001007387 */ /* 0x0003e80000100800 */
[----:B------:R-:W-:Y:S01]  /*27da0*/  STL [R1+0xbe4], R128 ;  /* 0x000be48001007387 */ /* 0x000fe20000100800 */
[----:B-1----:R-:W-:-:S05]  /*27db0*/  IMAD.MOV.U32 R0, RZ, RZ, R127 ;  /* 0x000000ffff007224 */ /* 0x002fca00078e007f */
[----:B------:R1:W-:Y:S04]  /*27dc0*/  STL [R1+0xbd8], R0 ;  /* 0x000bd80001007387 */ /* 0x0003e80000100800 */
[----:B------:R-:W-:Y:S01]  /*27dd0*/  STL [R1+0xbec], R130 ;  /* 0x000bec8201007387 */ /* 0x000fe20000100800 */
[----:B-1----:R-:W-:-:S05]  /*27de0*/  MOV R0, R129 ;  /* 0x0000008100007202 */ /* 0x002fca0000000f00 */
[----:B------:R1:W-:Y:S02]  /*27df0*/  STL [R1+0xbe0], R0 ;  /* 0x000be00001007387 */ /* 0x0003e40000100800 */
[----:B-1----:R-:W-:Y:S02]  /*27e00*/  IMAD.MOV.U32 R0, RZ, RZ, R131 ;  /* 0x000000ffff007224 */ /* 0x002fe400078e0083 */
[----:B--2---:R-:W-:Y:S04]  /*27e10*/  STL [R1+0xbf4], R132 ;  /* 0x000bf48401007387 */ /* 0x004fe80000100800 */
        /* <DEDUP_REMOVED lines=8> */
[----:B-1----:R-:W-:-:S05]  /*27ea0*/  IMAD.MOV.U32 R0, RZ, RZ, R137 ;  /* 0x000000ffff007224 */ /* 0x002fca00078e0089 */
[----:B------:R1:W-:Y:S02]  /*27eb0*/  STL [R1+0xc00], R0 ;  /* 0x000c000001007387 */ /* 0x0003e40000100800 */
[----:B-1----:R-:W-:Y:S02]  /*27ec0*/  IMAD.MOV.U32 R0, RZ, RZ, R139 ;  /* 0x000000ffff007224 */ /* 0x002fe400078e008b */
[----:B---3--:R-:W-:Y:S04]  /*27ed0*/  STL [R1+0xc14], R140 ;  /* 0x000c148c01007387 */ /* 0x008fe80000100800 */
        /* <DEDUP_REMOVED lines=13> */
[----:B-1----:R-:W-:-:S05]  /*27fb0*/  IMAD.MOV.U32 R0, RZ, RZ, R149 ;  /* 0x000000ffff007224 */ /* 0x002fca00078e0095 */
[----:B------:R1:W-:Y:S04]  /*27fc0*/  STL [R1+0xc30], R0 ;  /* 0x000c300001007387 */ /* 0x0003e80000100800 */
[----:B----4-:R-:W-:Y:S01]  /*27fd0*/  STL [R1+0xc3c], R150 ;  /* 0x000c3c9601007387 */ /* 0x010fe20000100800 */
[----:B-1----:R-:W-:-:S05]  /*27fe0*/  IMAD.MOV.U32 R0, RZ, RZ, R151 ;  /* 0x000000ffff007224 */ /* 0x002fca00078e0097 */
[----:B------:R1:W-:Y:S04]  /*27ff0*/  STL [R1+0xc38], R0 ;  /* 0x000c380001007387 */ /* 0x0003e80000100800 */
[----:B------:R2:W-:Y:S04]  /*28000*/  STL [R1], RZ ;  /* 0x000000ff01007387 */ /* 0x0005e80000100800 */
        /* <DEDUP_REMOVED lines=105> */
[----:B------:R-:W-:-:S03]  /*286a0*/  SHF.R.S32.HI R6, RZ, 0x1f, R12 ;  /* 0x0000001fff067819 */ /* 0x000fc6000001140c */
[----:B------:R2:W-:Y:S04]  /*286b0*/  STL [R1+0x1a8], RZ ;  /* 0x0001a8ff01007387 */ /* 0x0005e80000100800 */
[----:B------:R2:W-:Y:S04]  /*286c0*/  STL [R1+0x1ac], RZ ;  /* 0x0001acff01007387 */ /* 0x0005e80000100800 */
[----:B------:R2:W-:Y:S04]  /*286d0*/  STL [R1+0x1b0], RZ ;  /* 0x0001b0ff01007387 */ /* 0x0005e80000100800 */
[----:B------:R2:W-:Y:S01]  /*286e0*/  STL [R1+0x1b4], RZ ;  /* 0x0001b4ff01007387 */ /* 0x0005e20000100800 */
[----:B------:R-:W-:-:S03]  /*286f0*/  LEA.HI R6, R6, R12, RZ, 0x7 ;  /* 0x0000000c06067211 */ /* 0x000fc600078f38ff */
[----:B------:R2:W-:Y:S04]  /*28700*/  STL [R1+0x1b8], RZ ;  /* 0x0001b8ff01007387 */ /* 0x0005e80000100800 */
[----:B------:R2:W-:Y:S04]  /*28710*/  STL [R1+0x1bc], RZ ;  /* 0x0001bcff01007387 */ /* 0x0005e80000100800 */
[----:B------:R2:W-:Y:S04]  /*28720*/  STL [R1+0x1c0], RZ ;  /* 0x0001c0ff01007387 */ /* 0x0005e80000100800 */
[----:B------:R2:W-:Y:S01]  /*28730*/  STL [R1+0x1c4], RZ ;  /* 0x0001c4ff01007387 */ /* 0x0005e20000100800 */
[----:B------:R-:W-:-:S03]  /*28740*/  SHF.R.S32.HI R6, RZ, 0x7, R6 ;  /* 0x00000007ff067819 */ /* 0x000fc60000011406 */
[----:B------:R2:W-:Y:S01]  /*28750*/  STL [R1+0x1c8], RZ ;  /* 0x0001c8ff01007387 */ /* 0x0005e20000100800 */
[----:B------:R-:W-:-:S03]  /*28760*/  UMOV UR4, 0x1 ;  /* 0x0000000100047882 */ /* 0x000fc60000000000 */
[----:B------:R2:W-:Y:S04]  /*28770*/  STL [R1+0x1cc], RZ ;  /* 0x0001ccff01007387 */ /* 0x0005e80000100800 */
[----:B------:R2:W-:Y:S01]  /*28780*/  STL [R1+0x1d0], RZ ;  /* 0x0001d0ff01007387 */ /* 0x0005e20000100800 */
[----:B------:R-:W-:-:S03]  /*28790*/  IMAD.U32 R5, RZ, RZ, UR4 ;  /* 0x00000004ff057e24 */ /* 0x000fc6000f8e00ff */
[----:B------:R2:W-:Y:S01]  /*287a0*/  STL [R1+0x1d4], RZ ;  /* 0x0001d4ff01007387 */ /* 0x0005e20000100800 */
[----:B------:R-:W-:-:S03]  /*287b0*/  UMOV UR4, 0xffffffff ;  /* 0xffffffff00047882 */ /* 0x000fc60000000000 */
[----:B------:R2:W-:Y:S01]  /*287c0*/  STL [R1+0x1d8], RZ ;  /* 0x0001d8ff01007387 */ /* 0x0005e20000100800 */
[----:B------:R-:W-:-:S03]  /*287d0*/  VIADD R8, R6, 0xfffffffe ;  /* 0xfffffffe06087836 */ /* 0x000fc60000000000 */
[----:B------:R2:W-:Y:S01]  /*287e0*/  STL [R1+0x1dc], RZ ;  /* 0x0001dcff01007387 */ /* 0x0005e20000100800 */
[----:B------:R-:W-:-:S03]  /*287f0*/  IMAD.U32 R6, RZ, RZ, UR4 ;  /* 0x00000004ff067e24 */ /* 0x000fc6000f8e00ff */
        /* <DEDUP_REMOVED lines=8> */
[----:B------:R2:W-:Y:S01]  /*28880*/  STL [R1+0xc40], R6 ;  /* 0x000c400601007387 */ /* 0x0005e20000100800 */
[----:B------:R-:W-:-:S02]  /*28890*/  SHF.R.S32.HI R3, RZ, 0x1f, R4 ;  /* 0x0000001fff037819 */ /* 0x000fc40000011404 */
[----:B-1----:R-:W-:Y:S01]  /*288a0*/  SHF.R.S32.HI R0, RZ, 0x1f, R2 ;  /* 0x0000001fff007819 */ /* 0x002fe20000011402 */
[----:B------:R-:W-:Y:S01]  /*288b0*/  IMAD.MOV.U32 R12, RZ, RZ, RZ ;  /* 0x000000ffff0c7224 */ /* 0x000fe200078e00ff */
[C---:B------:R-:W-:Y:S01]  /*288c0*/  SHF.L.U64.HI R3, R4.reuse, 0x2, R3 ;  /* 0x0000000204037819 */ /* 0x040fe20000010203 */
[----:B------:R-:W-:Y:S01]  /*288d0*/  IMAD.SHL.U32 R4, R4, 0x4, RZ ;  /* 0x0000000404047824 */ /* 0x000fe200078e00ff */
[C---:B------:R-:W-:Y:S01]  /*288e0*/  SHF.L.U64.HI R0, R2.reuse, 0x2, R0 ;  /* 0x0000000202007819 */ /* 0x040fe20000010200 */
[----:B------:R-:W-:Y:S01]  /*288f0*/  IMAD.SHL.U32 R2, R2, 0x4, RZ ;  /* 0x0000000402027824 */ /* 0x000fe200078e00ff */
        /* <DEDUP_REMOVED lines=63> */
[----:B--2---:R-:W-:-:S07]  /*28cf0*/  CS2R R150, SRZ ;  /* 0x0000000000967805 */ /* 0x004fce000001ff00 */
.L_x_1:
[----:B------:R-:W2:Y:S01]  /*28d00*/  LDL.LU R8, [R1+0xc40] ;  /* 0x000c400001087983 */ /* 0x000ea20000300800 */
[----:B------:R-:W-:-:S04]  /*28d10*/  DEPBAR.LE SB0, 0x2 ;  /* 0x000080800000791a */ /* 0x000fc80000000000 */
[----:B------:R-:W3:Y:S04]  /*28d20*/  LDL R6, [R1+0xc48] ;  /* 0x000c480001067983 */ /* 0x000ee80000100800 */
[----:B------:R-:W-:Y:S04]  /*28d30*/  STL.64 [R1+0x1740], R250 ;  /* 0x001740fa01007387 */ /* 0x000fe80000100a00 */
        /* <DEDUP_REMOVED lines=49> */
[----:B-----5:R-:W-:Y:S04]  /*29050*/  STL.64 [R1+0x15b0], R150 ;  /* 0x0015b09601007387 */ /* 0x020fe80000100a00 */
        /* <DEDUP_REMOVED lines=12> */
[----:B------:R1:W-:Y:S04]  /*29120*/  STL.64 [R1+0x1548], R124 ;  /* 0x0015487c01007387 */ /* 0x0003e80000100a00 */
[----:B-1----:R-:W4:Y:S04]  /*29130*/  LDL.LU.64 R124, [R1] ;  /* 0x00000000017c7983 */ /* 0x002f280000300a00 */
        /* <DEDUP_REMOVED lines=63> */
[----:B--2---:R-:W-:Y:S01]  /*29530*/  R2UR UR4, R8 ;  /* 0x00000000080472ca */ /* 0x004fe200000e0000 */
[----:B------:R-:W-:Y:S01]  /*29540*/  UMOV UR7, 0x40000040 ;  /* 0x4000004000077882 */ /* 0x000fe20000000000 */
[----:B---3--:R-:W-:Y:S01]  /*29550*/  R2UR UR20, R6 ;  /* 0x00000000061472ca */ /* 0x008fe200000e0000 */
[----:B------:R-:W-:Y:S08]  /*29560*/  BAR.SYNC.DEFER_BLOCKING 0x0 ;  /* 0x0000000000007b1d */ /* 0x000ff00000010000 */
[----:B------:R-:W1:Y:S01]  /*29570*/  LDC R8, c[0x0][0x230] ;  /* 0x00008c00ff087b82 */ /* 0x000e620000000800 */
[----:B-----5:R2:W-:Y:S01]  /*29580*/  STL [R1+0x152c], R7 ;  /* 0x00152c0701007387 */ /* 0x0205e20000100800 */
[----:B------:R-:W-:-:S04]  /*29590*/  UIADD3 UR4, UR4, 0x1, URZ ;  /* 0x0000000104047890 */ /* 0x000fc8000fffe03f */
[----:B------:R-:W-:-:S04]  /*295a0*/  UISETP.GT.AND UP0, UPT, UR4, 0x2, UPT ;  /* 0x000000020400788c */ /* 0x000fc8000bf04270 */
[----:B------:R-:W-:Y:S01]  /*295b0*/  USEL UR5, UR4, URZ, !UP0 ;  /* 0x0000003f04057287 */ /* 0x000fe2000c000000 */
[----:B--2---:R-:W2:Y:S03]  /*295c0*/  LDC R7, c[0x0][0x230] ;  /* 0x00008c00ff077b82 */ /* 0x004ea60000000800 */
[----:B------:R-:W-:Y:S02]  /*295d0*/  ULEA UR4, UR5, UR20, 0x10 ;  /* 0x0000001405047291 */ /* 0x000fe4000f8e803f */
[----:B------:R-:W-:Y:S01]  /*295e0*/  MOV R6, UR5 ;  /* 0x0000000500067c02 */ /* 0x000fe20008000f00 */
[----:B------:R-:W-:Y:S02]  /*295f0*/  ULEA UR5, UR5, UR20, 0x11 ;  /* 0x0000001405057291 */ /* 0x000fe4000f8e883f */
[----:B------:R-:W-:Y:S02]  /*29600*/  UIADD3 UR4, UR4, 0x60000, URZ ;  /* 0x0006000004047890 */ /* 0x000fe4000fffe03f */
[----:B------:R-:W-:Y:S01]  /*29610*/  USHF.R.U32.HI UR5, URZ, 0x4, UR5 ;  /* 0x000000043f057899 */ /* 0x000fe20008011605 */
[----:B------:R-:W-:Y:S01]  /*29620*/  STL [R1+0xc40], R6 ;  /* 0x000c400601007387 */ /* 0x000fe20000100800 */
[----:B------:R-:W-:-:S02]  /*29630*/  USHF.R.U32.HI UR4, URZ, 0x4, UR4 ;  /* 0x000000043f047899 */ /* 0x000fc40008011604 */
[----:B------:R-:W-:Y:S02]  /*29640*/  USGXT.U32 UR6, UR5, 0xe ;  /* 0x0000000e0506789a */ /* 0x000fe40008000000 */
[----:B------:R-:W-:Y:S01]  /*29650*/  USGXT.U32 UR8, UR4, 0xe ;  /* 0x0000000e0408789a */ /* 0x000fe20008000000 */
[----:B------:R-:W-:Y:S01]  /*29660*/  UMOV UR5, 0x40000040 ;  /* 0x4000004000057882 */ /* 0x000fe20000000000 */
[----:B------:R-:W-:-:S05]  /*29670*/  UIADD3 UR10, UP1, UR6, 0x2, URZ ;  /* 0x00000002060a7890 */ /* 0x000fca000ff3e03f */
[----:B------:R-:W-:Y:S01]  /*29680*/  UMOV UR4, UR8 ;  /* 0x0000000800047c82 */ /* 0x000fe20008000000 */
[----:B------:R-:W-:Y:S01]  /*29690*/  UIADD3 UR8, UP0, UR8, 0x2, URZ ;  /* 0x0000000208087890 */ /* 0x000fe2000ff1e03f */
[----:B----4-:R-:W-:-:S06]  /*296a0*/  WARPGROUP.ARRIVE ;  /* 0x00000000000079c5 */ /* 0x010fcc0000000000 */
[----:B------:R-:W-:Y:S01]  /*296b0*/  HGMMA.64x256x8.F32.TF32 R124, gdesc[UR4], R124, gsb0 ;  /* 0x07e00000047c79f0 */ /* 0x000fe2000800287c */
[----:B------:R-:W-:Y:S01]  /*296c0*/  UMOV UR4, URZ ;  /* 0x0000003f00047c82 */ /* 0x000fe20008000000 */
[----:B------:R-:W-:Y:S01]  /*296d0*/  UMOV UR5, URZ ;  /* 0x0000003f00057c82 */ /* 0x000fe20008000000 */
[----:B------:R-:W-:Y:S02]  /*296e0*/  UIADD3.X UR9, UR4, 0x40000040, URZ, UP0, !UPT ;  /* 0x4000004004097890 */ /* 0x000fe400087fe43f */
[----:B------:R-:W-:Y:S02]  /*296f0*/  UIADD3.X UR11, UR5, 0x40000040, URZ, UP1, !UPT ;  /* 0x40000040050b7890 */ /* 0x000fe40008ffe43f */
[----:B------:R-:W-:Y:S02]  /*29700*/  UIADD3.64 UR12, UR8, 0x2, URZ ;  /* 0x00000002080c7897 */ /* 0x000fe4000fffe03f */
[----:B------:R-:W-:Y:S02]  /*29710*/  UIADD3.64 UR14, UR10, 0x2, URZ ;  /* 0x000000020a0e7897 */ /* 0x000fe4000fffe03f */
[----:B------:R-:W-:-:S02]  /*29720*/  UIADD3.64 UR18, UR10, 0x7fe, URZ ;  /* 0x000007fe0a127897 */ /* 0x000fc4000fffe03f */
[----:B------:R-:W-:Y:S02]  /*29730*/  UIADD3.64 UR16, UR8, 0x3fe, URZ ;  /* 0x000003fe08107897 */ /* 0x000fe4000fffe03f */
[----:B------:R-:W-:Y:S02]  /*29740*/  UIADD3.64 UR22, UR10, 0x802, URZ ;  /* 0x000008020a167897 */ /* 0x000fe4000fffe03f */
[----:B------:R-:W-:Y:S01]  /*29750*/  UIADD3.64 UR26, UR10, 0x804, URZ ;  /* 0x000008040a1a7897 */ /* 0x000fe2000fffe03f */
[----:B------:R-:W-:Y:S01]  /*29760*/  UMOV UR4, UR18 ;  /* 0x0000001200047c82 */ /* 0x000fe20008000000 */
[----:B------:R-:W-:Y:S01]  /*29770*/  UMOV UR5, UR19 ;  /* 0x0000001300057c82 */ /* 0x000fe20008000000 */
[----:B------:R-:W-:Y:S02]  /*29780*/  UIADD3.64 UR24, UR8, 0x404, URZ ;  /* 0x0000040408187897 */ /* 0x000fe4000fffe03f */
[----:B------:R-:W-:Y:S02]  /*29790*/  UIADD3.64 UR30, UR10, 0xffe, URZ ;  /* 0x00000ffe0a1e7897 */ /* 0x000fe4000fffe03f */
[----:B------:R-:W-:-:S02]  /*297a0*/  UIADD3.64 UR28, UR8, 0x7fe, URZ ;  /* 0x000007fe081c7897 */ /* 0x000fc4000fffe03f */
[----:B------:R-:W-:Y:S02]  /*297b0*/  UIADD3.64 UR34, UR10, 0x1000, URZ ;  /* 0x000010000a227897 */ /* 0x000fe4000fffe03f */
[----:B------:R-:W-:Y:S02]  /*297c0*/  UIADD3.64 UR32, UR8, 0x800, URZ ;  /* 0x0000080008207897 */ /* 0x000fe4000fffe03f */
[----:B------:R-:W-:Y:S02]  /*297d0*/  UIADD3.64 UR38, UR10, 0x1002, URZ ;  /* 0x000010020a267897 */ /* 0x000fe4000fffe03f */
        /* <DEDUP_REMOVED lines=10> */
[----:B------:R-:W-:Y:S01]  /*29880*/  UIADD3.64 UR56, UR8, 0xc04, URZ ;  /* 0x00000c0408387897 */ /* 0x000fe2000fffe03f */
[----:B------:R-:W-:Y:S02]  /*29890*/  WARPGROUP.DEPBAR.LE gsb0, 0x0 ;  /* 0x00008000000079c5 */ /* 0x000fe40000010000 */
[----:B------:R-:W-:-:S06]  /*298a0*/  WARPGROUP.ARRIVE ;  /* 0x00000000000079c5 */ /* 0x000fcc0000000000 */
[----:B------:R-:W-:Y:S03]  /*298b0*/  HGMMA.64x256x8.F32.TF32 R124, gdesc[UR8], R124, gsb0 ;  /* 0x07e00000087c79f0 */ /* 0x000fe6000800287c */
[----:B------:R-:W-:Y:S02]  /*298c0*/  WARPGROUP.DEPBAR.LE gsb0, 0x0 ;  /* 0x00008000000079c5 */ /* 0x000fe40000010000 */
[----:B------:R-:W-:-:S15]  /*298d0*/  WARPGROUP.ARRIVE ;  /* 0x00000000000079c5 */ /* 0x000fde0000000000 */
[----:B------:R-:W-:-:S08]  /*298e0*/  NOP ;  /* 0x0000000000007918 */ /* 0x000fd00000000000 */
[----:B------:R-:W-:Y:S01]  /*298f0*/  HGMMA.64x256x8.F32.TF32 R124, gdesc[UR12], R124, gsb0 ;  /* 0x07e000000c7c79f0 */ /* 0x000fe2000800287c */
[----:B------:R-:W-:Y:S02]  /*29900*/  UIADD3.64 UR14, UR10, 0x4, URZ ;  /* 0x000000040a0e7897 */ /* 0x000fe4000fffe03f */
[----:B------:R-:W-:Y:S01]  /*29910*/  UIADD3.64 UR12, UR8, 0x4, URZ ;  /* 0x00000004080c7897 */ /* 0x000fe2000fffe03f */
[----:B------:R-:W-:Y:S02]  /*29920*/  WARPGROUP.DEPBAR.LE gsb0, 0x0 ;  /* 0x00008000000079c5 */ /* 0x000fe40000010000 */
[----:B------:R-:W-:-:S15]  /*29930*/  WARPGROUP.ARRIVE ;  /* 0x00000000000079c5 */ /* 0x000fde0000000000 */
[----:B------:R-:W-:-:S07]  /*29940*/  NOP ;  /* 0x0000000000007918 */ /* 0x000fce0000000000 */
        /* <DEDUP_REMOVED lines=10> */
[----:B------:R-:W-:Y:S01]  /*299f0*/  HGMMA.64x256x8.F32.TF32 R124, gdesc[UR16], R124, gsb0 ;  /* 0x07e00000107c79f0 */ /* 0x000fe2000800287c */
[----:B------:R-:W-:Y:S01]  /*29a00*/  UMOV UR17, UR20 ;  /* 0x0000001400117c82 */ /* 0x000fe20008000000 */
[----:B------:R-:W-:Y:S01]  /*29a10*/  UIADD3.64 UR20, UR8, 0x402, URZ ;  /* 0x0000040208147897 */ /* 0x000fe2000fffe03f */
[----:B------:R-:W-:Y:S02]  /*29a20*/  WARPGROUP.DEPBAR.LE gsb0, 0x0 ;  /* 0x00008000000079c5 */ /* 0x000fe40000010000 */
[----:B------:R-:W-:-:S15]  /*29a30*/  WARPGROUP.ARRIVE ;  /* 0x00000000000079c5 */ /* 0x000fde0000000000 */
[----:B------:R-:W-:-:S08]  /*29a40*/  NOP ;  /* 0x0000000000007918 */ /* 0x000fd00000000000 */
[----:B------:R-:W-:Y:S01]  /*29a50*/  HGMMA.64x256x8.F32.TF32 R124, gdesc[UR20], R124, gsb0 ;  /* 0x07e00000147c79f0 */ /* 0x000fe2000800287c */
[----:B------:R-:W-:Y:S01]  /*29a60*/  UMOV UR20, UR4 ;  /* 0x0000000400147c82 */ /* 0x000fe20008000000 */
[----:B------:R-:W-:Y:S01]  /*29a70*/  UMOV UR21, UR5 ;  /* 0x0000000500157c82 */ /* 0x000fe20008000000 */
[----:B------:R-:W-:Y:S02]  /*29a80*/  WARPGROUP.DEPBAR.LE gsb0, 0x0 ;  /* 0x00008000000079c5 */ /* 0x000fe40000010000 */
[----:B------:R-:W-:-:S15]  /*29a90*/  WARPGROUP.ARRIVE ;  /* 0x00000000000079c5 */ /* 0x000fde0000000000 */
[----:B------:R-:W-:-:S08]  /*29aa0*/  NOP ;  /* 0x0000000000007918 */ /* 0x000fd00000000000 */
[----:B------:R-:W-:Y:S03]  /*29ab0*/  HGMMA.64x256x8.F32.TF32 R124, gdesc[UR24], R124, gsb0 ;  /* 0x07e00000187c79f0 */ /* 0x000fe6000800287c */
        /* <DEDUP_REMOVED lines=33> */
[----:B------:R-:W-:Y:S04]  /*29cd0*/  STL.64 [R1], R124 ;  /* 0x0000007c01007387 */ /* 0x000fe80000100a00 */
        /* <DEDUP_REMOVED lines=63> */
[----:B---3--:R-:W3:Y:S04]  /*2a0d0*/  LDL.LU.64 R250, [R1+0x1740] ;  /* 0x0017400001fa7983 */ /* 0x008ee80000300a00 */
[----:B------:R-:W4:Y:S04]  /*2a0e0*/  LDL.LU.64 R248, [R1+0x1738] ;  /* 0x0017380001f87983 */ /* 0x000f280000300a00 */
[----:B------:R-:W3:Y:S04]  /*2a0f0*/  LDL.LU.64 R246, [R1+0x1730] ;  /* 0x0017300001f67983 */ /* 0x000ee80000300a00 */
        /* <DEDUP_REMOVED lines=47> */
[----:B------:R-:W3:Y:S04]  /*2a3f0*/  LDL.LU.64 R150, [R1+0x15b0] ;  /* 0x0015b00001967983 */ /* 0x000ee80000300a00 */
        /* <DEDUP_REMOVED lines=12> */
[----:B------:R-:W3:Y:S01]  /*2a4c0*/  LDL.LU.64 R124, [R1+0x1548] ;  /* 0x00154800017c7983 */ /* 0x000ee20000300a00 */
[----:B------:R-:W-:Y:S01]  /*2a4d0*/  UIADD3.64 UR4, UR8, 0x1fe, URZ ;  /* 0x000001fe08047897 */ /* 0x000fe2000fffe03f */
[----:B-1----:R-:W-:Y:S01]  /*2a4e0*/  VIADD R8, R8, 0x7f ;  /* 0x0000007f08087836 */ /* 0x002fe20000000000 */
[----:B------:R-:W-:Y:S01]  /*2a4f0*/  UIADD3.64 UR12, UR10, 0x2, URZ ;  /* 0x000000020a0c7897 */ /* 0x000fe2000fffe03f */
[----:B--2---:R-:W-:Y:S01]  /*2a500*/  VIADD R7, R7, 0xffffff00 ;  /* 0xffffff0007077836 */ /* 0x004fe20000000000 */
[----:B------:R-:W-:-:S02]  /*2a510*/  UIADD3.64 UR24, UR8, 0x604, URZ ;  /* 0x0000060408187897 */ /* 0x000fc4000fffe03f */
[----:B------:R-:W-:Y:S01]  /*2a520*/  UIADD3.64 UR28, UR8, 0x9fe, URZ ;  /* 0x000009fe081c7897 */ /* 0x000fe2000fffe03f */
[----:B------:R-:W-:Y:S01]  /*2a530*/  SHF.R.S32.HI R6, RZ, 0x1f, R8 ;  /* 0x0000001fff067819 */ /* 0x000fe20000011408 */
[----:B------:R-:W-:Y:S02]  /*2a540*/  UIADD3.64 UR32, UR8, 0xa00, URZ ;  /* 0x00000a0008207897 */ /* 0x000fe4000fffe03f */
[----:B------:R-:W-:Y:S01]  /*2a550*/  UIADD3.64 UR36, UR8, 0xa02, URZ ;  /* 0x00000a0208247897 */ /* 0x000fe2000fffe03f */
[----:B------:R-:W-:Y:S01]  /*2a560*/  LEA.HI R6, R6, R8, RZ, 0x7 ;  /* 0x0000000806067211 */ /* 0x000fe200078f38ff */
[----:B------:R-:W-:Y:S02]  /*2a570*/  UIADD3.64 UR40, UR8, 0xa04, URZ ;  /* 0x00000a0408287897 */ /* 0x000fe4000fffe03f */
[----:B------:R-:W-:Y:S01]  /*2a580*/  UIADD3.64 UR44, UR8, 0xdfe, URZ ;  /* 0x00000dfe082c7897 */ /* 0x000fe2000fffe03f */
[----:B------:R-:W-:Y:S01]  /*2a590*/  SHF.R.S32.HI R6, RZ, 0x7, R6 ;  /* 0x00000007ff067819 */ /* 0x000fe20000011406 */
[----:B------:R-:W-:-:S02]  /*2a5a0*/  UIADD3.64 UR48, UR8, 0xe00, URZ ;  /* 0x00000e0008307897 */ /* 0x000fc4000fffe03f */
[----:B------:R-:W-:Y:S02]  /*2a5b0*/  UIADD3.64 UR52, UR8, 0xe02, URZ ;  /* 0x00000e0208347897 */ /* 0x000fe4000fffe03f */
[----:B------:R-:W-:Y:S01]  /*2a5c0*/  UIADD3.64 UR56, UR8, 0xe04, URZ ;  /* 0x00000e0408387897 */ /* 0x000fe2000fffe03f */
[----:B------:R-:W-:-:S05]  /*2a5d0*/  VIADD R6, R6, 0xfffffffe ;  /* 0xfffffffe06067836 */ /* 0x000fca0000000000 */
[----:B------:R-:W-:Y:S01]  /*2a5e0*/  ISETP.GE.AND P0, PT, R12, R6, PT ;  /* 0x000000060c00720c */ /* 0x000fe20003f06270 */
[----:B---3--:R-:W-:-:S06]  /*2a5f0*/  WARPGROUP.ARRIVE ;  /* 0x00000000000079c5 */ /* 0x008fcc0000000000 */
[----:B------:R-:W-:Y:S01]  /*2a600*/  HGMMA.64x256x8.F32.TF32 R24, gdesc[UR4], R24, gsb0 ;  /* 0x07e00000041879f0 */ /* 0x000fe20008002818 */
[----:B------:R-:W-:Y:S01]  /*2a610*/  UIADD3.64 UR4, UR8, 0x200, URZ ;  /* 0x0000020008047897 */ /* 0x000fe2000fffe03f */
[----:B------:R-:W-:Y:S01]  /*2a620*/  UMOV UR6, UR10 ;  /* 0x0000000a00067c82 */ /* 0x000fe20008000000 */
[----:B------:R-:W-:Y:S01]  /*2a630*/  UMOV UR7, UR11 ;  /* 0x0000000b00077c82 */ /* 0x000fe20008000000 */
[----:B------:R-:W-:Y:S01]  /*2a640*/  UMOV UR11, UR17 ;  /* 0x00000011000b7c82 */ /* 0x000fe20008000000 */
[----:B------:R-:W-:Y:S01]  /*2a650*/  UIADD3.64 UR16, UR8, 0x600, URZ ;  /* 0x0000060008107897 */ /* 0x000fe2000fffe03f */
[----:B------:R-:W-:Y:S01]  /*2a660*/  R2UR UR10, R5 ;  /* 0x00000000050a72ca */ /* 0x000fe200000e0000 */
[----:B------:R-:W-:Y:S01]  /*2a670*/  IMAD R5, R12, -0x80, R7 ;  /* 0xffffff800c057824 */ /* 0x000fe200078e0207 */
[----:B------:R-:W-:Y:S01]  /*2a680*/  IADD3 R14, P3, R14, R4, RZ ;  /* 0x000000040e0e7210 */ /* 0x000fe20007f7e0ff */
[----:B------:R-:W2:Y:S03]  /*2a690*/  LDL.LU R7, [R1+0x25c] ;  /* 0x00025c0001077983 */ /* 0x000ea60000300800 */
[----:B------:R-:W-:Y:S01]  /*2a6a0*/  ISETP.GT.AND P1, PT, R5, RZ, PT ;  /* 0x000000ff0500720c */ /* 0x000fe20003f24270 */
[----:B------:R-:W-:-:S02]  /*2a6b0*/  WARPGROUP.DEPBAR.LE gsb0, 0x0 ;  /* 0x00008000000079c5 */ /* 0x000fc40000010000 */
[----:B------:R-:W-:-:S13]  /*2a6c0*/  WARPGROUP.ARRIVE ;  /* 0x00000000000079c5 */ /* 0x000fda0000000000 */
[----:B------:R-:W-:Y:S01]  /*2a6d0*/  HGMMA.64x256x8.F32.TF32 R24, gdesc[UR4], R24, gsb0 ;  /* 0x07e00000041879f0 */ /* 0x000fe20008002818 */
[----:B------:R-:W-:Y:S01]  /*2a6e0*/  UIADD3.64 UR4, UR8, 0x202, URZ ;  /* 0x0000020208047897 */ /* 0x000fe2000fffe03f */
[----:B------:R-:W-:Y:S01]  /*2a6f0*/  UMOV UR6, UR12 ;  /* 0x0000000c00067c82 */ /* 0x000fe20008000000 */
[----:B------:R-:W-:Y:S01]  /*2a700*/  UMOV UR7, UR13 ;  /* 0x0000000d00077c82 */ /* 0x000fe20008000000 */
[----:B------:R-:W-:Y:S01]  /*2a710*/  UIADD3.64 UR12, UR8, 0x204, URZ ;  /* 0x00000204080c7897 */ /* 0x000fe2000fffe03f */
[----:B------:R-:W-:Y:S02]  /*2a720*/  WARPGROUP.DEPBAR.LE gsb0, 0x0 ;  /* 0x00008000000079c5 */ /* 0x000fe40000010000 */
[----:B------:R-:W-:-:S15]  /*2a730*/  WARPGROUP.ARRIVE ;  /* 0x00000000000079c5 */ /* 0x000fde0000000000 */
[----:B------:R-:W-:-:S06]  /*2a740*/  NOP ;  /* 0x0000000000007918 */ /* 0x000fcc0000000000 */
        /* <DEDUP_REMOVED lines=52> */
[----:B------:R-:W-:Y:S01]  /*2aa90*/  HGMMA.64x256x8.F32.TF32 R24, gdesc[UR52], R24, gsb0 ;  /* 0x07e00000341879f0 */ /* 0x000fe20008002818 */
[----:B------:R-:W-:Y:S01]  /*2aaa0*/  SEL R6, RZ, 0x4, !P1 ;  /* 0x00000004ff067807 */ /* 0x000fe20004800000 */
[----:B------:R-:W-:Y:S01]  /*2aab0*/  UIADD3 UR4, UR10, 0x1, URZ ;  /* 0x000000010a047890 */ /* 0x000fe2000fffe03f */
[----:B------:R-:W-:Y:S02]  /*2aac0*/  ISETP.GT.AND P1, PT, R5, 0x1, PT ;  /* 0x000000010500780c */ /* 0x000fe40003f24270 */
[----:B------:R-:W-:Y:S01]  /*2aad0*/  SEL R6, R6, RZ, !P0 ;  /* 0x000000ff06067207 */ /* 0x000fe20004000000 */
[----:B------:R-:W-:-:S03]  /*2aae0*/  UISETP.GT.AND UP0, UPT, UR4, 0x2, UPT ;  /* 0x000000020400788c */ /* 0x000fc6000bf04270 */
[----:B------:R-:W-:Y:S01]  /*2aaf0*/  ISETP.NE.U32.AND P2, PT, R6, RZ, PT ;  /* 0x000000ff0600720c */ /* 0x000fe20003f45070 */
[----:B------:R-:W-:Y:S01]  /*2ab00*/  USEL UR4, UR4, URZ, !UP0 ;  /* 0x0000003f04047287 */ /* 0x000fe2000c000000 */
[----:B------:R-:W-:Y:S01]  /*2ab10*/  SEL R6, RZ, 0x4, !P1 ;  /* 0x00000004ff067807 */ /* 0x000fe20004800000 */
[----:B------:R-:W-:Y:S02]  /*2ab20*/  IMAD.X R13, R13, 0x1, R3, P3 ;  /* 0x000000010d0d7824 */ /* 0x000fe400018e0603 */
[----:B------:R-:W-:Y:S01]  /*2ab30*/  ULEA UR5, UR4, UR11, 0x10 ;  /* 0x0000000b04057291 */ /* 0x000fe2000f8e803f */
[----:B------:R-:W-:Y:S02]  /*2ab40*/  SEL R6, R6, RZ, !P0 ;  /* 0x000000ff06067207 */ /* 0x000fe40004000000 */
[----:B------:R-:W-:Y:S02]  /*2ab50*/  IADD3 R16, P4, R16, R4, RZ ;  /* 0x0000000410107210 */ /* 0x000fe40007f9e0ff */
[----:B------:R-:W-:Y:S01]  /*2ab60*/  ISETP.NE.U32.AND P1, PT, R6, RZ, PT ;  /* 0x000000ff0600720c */ /* 0x000fe20003f25070 */
[----:B------:R-:W-:-:S02]  /*2ab70*/  VIADD R6, R10, UR5 ;  /* 0x000000050a067c36 */ /* 0x000fc40008000000 */
[----:B------:R-:W-:Y:S02]  /*2ab80*/  IMAD.MOV.U32 R8, RZ, RZ, R14 ;  /* 0x000000ffff087224 */ /* 0x000fe400078e000e */
[----:B------:R-:W-:Y:S02]  /*2ab90*/  IMAD.MOV.U32 R9, RZ, RZ, R13 ;  /* 0x000000ffff097224 */ /* 0x000fe400078e000d */
[----:B------:R-:W-:Y:S01]  /*2aba0*/  IMAD.X R15, R15, 0x1, R3, P4 ;  /* 0x000000010f0f7824 */ /* 0x000fe200020e0603 */
[-C--:B------:R-:W-:Y:S02]  /*2abb0*/  IADD3 R18, P3, R18, R4.reuse, RZ ;  /* 0x0000000412127210 */ /* 0x080fe40007f7e0ff */
[----:B------:R-:W-:-:S03]  /*2abc0*/  IADD3 R20, P4, R20, R4, RZ ;  /* 0x0000000414147210 */ /* 0x000fc60007f9e0ff */
[----:B------:R-:W-:Y:S01]  /*2abd0*/  IMAD.X R17, R17, 0x1, R3, P3 ;  /* 0x0000000111117824 */ /* 0x000fe200018e0603 */
[----:B------:R-:W-:Y:S02]  /*2abe0*/  WARPGROUP.DEPBAR.LE gsb0, 0x0 ;  /* 0x00008000000079c5 */ /* 0x000fe40000010000 */
[----:B------:R-:W-:-:S06]  /*2abf0*/  WARPGROUP.ARRIVE ;  /* 0x00000000000079c5 */ /* 0x000fcc0000000000 */
[----:B------:R-:W-:Y:S01]  /*2ac00*/  HGMMA.64x256x8.F32.TF32 R24, gdesc[UR56], R24, gsb0 ;  /* 0x07e00000381879f0 */ /* 0x000fe20008002818 */
[----:B------:R-:W-:Y:S01]  /*2ac10*/  IMAD.X R19, R19, 0x1, R3, P4 ;  /* 0x0000000113137824 */ /* 0x000fe200020e0603 */
[-C--:B------:R-:W-:Y:S02]  /*2ac20*/  IADD3 R206, P3, R206, R4.reuse, RZ ;  /* 0x00000004cece7210 */ /* 0x080fe40007f7e0ff */
[----:B----4-:R-:W-:-:S03]  /*2ac30*/  IADD3 R208, P4, R208, R4, RZ ;  /* 0x00000004d0d07210 */ /* 0x010fc60007f9e0ff */
[----:B------:R-:W-:Y:S01]  /*2ac40*/  IMAD.X R205, R205, 0x1, R3, P3 ;  /* 0x00000001cdcd7824 */ /* 0x000fe200018e0603 */
[----:B------:R-:W-:Y:S02]  /*2ac50*/  IADD3.X R207, R207, R3, RZ, P4, !PT ;  /* 0x00000003cfcf7210 */ /* 0x000fe400027fe4ff */
[-C--:B------:R-:W-:Y:S01]  /*2ac60*/  IADD3 R210, P3, R210, R4.reuse, RZ ;  /* 0x00000004d2d27210 */ /* 0x080fe20007f7e0ff */
[----:B------:R1:W-:Y:S01]  /*2ac70*/  STL [R1+0x1534], R12 ;  /* 0x0015340c01007387 */ /* 0x0003e20000100800 */
[----:B------:R-:W-:-:S03]  /*2ac80*/  IADD3 R212, P4, R212, R4, RZ ;  /* 0x00000004d4d47210 */ /* 0x000fc60007f9e0ff */
[--C-:B------:R-:W-:Y:S01]  /*2ac90*/  IMAD.X R209, R209, 0x1, R3.reuse, P3 ;  /* 0x00000001d1d17824 */ /* 0x100fe200018e0603 */
[----:B-1----:R-:W3:Y:S01]  /*2aca0*/  LDL.LU R12, [R1+0x258] ;  /* 0x00025800010c7983 */ /* 0x002ee20000300800 */
[----:B------:R-:W-:Y:S01]  /*2acb0*/  IMAD.X R211, R211, 0x1, R3, P4 ;  /* 0x00000001d3d37824 */ /* 0x000fe200020e0603 */
[----:B------:R-:W-:Y:S02]  /*2acc0*/  WARPGROUP.DEPBAR.LE gsb0, 0x0 ;  /* 0x00008000000079c5 */ /* 0x000fe40000010000 */
[----:B------:R-:W-:Y:S06]  /*2acd0*/  BAR.SYNC.DEFER_BLOCKING 0x0 ;  /* 0x0000000000007b1d */ /* 0x000fec0000010000 */
[----:B------:R-:W-:Y:S01]  /*2ace0*/  @!PT LDS RZ, [RZ] ;  /* 0x00000000fffff984 */ /* 0x000fe20000000800 */
[----:B------:R-:W-:Y:S01]  /*2acf0*/  @!PT LDS RZ, [RZ] ;  /* 0x00000000fffff984 */ /* 0x000fe20000000800 */
[----:B------:R-:W-:Y:S01]  /*2ad00*/  @!PT LDS RZ, [RZ] ;  /* 0x00000000fffff984 */ /* 0x000fe20000000800 */
[----:B------:R1:W-:Y:S02]  /*2ad10*/  LDGSTS.E [R6+0x60000], desc[UR60][R8.64], P2 ;  /* 0x6000000008067fae */ /* 0x0003e4000912187c */
[----:B-1----:R-:W-:Y:S01]  /*2ad20*/  MOV R8, R16 ;  /* 0x0000001000087202 */ /* 0x002fe20000000f00 */
[----:B------:R-:W-:-:S05]  /*2ad30*/  IMAD.MOV.U32 R9, RZ, RZ, R15 ;  /* 0x000000ffff097224 */ /* 0x000fca00078e000f */
[----:B------:R1:W-:Y:S01]  /*2ad40*/  LDGSTS.E [R6+0x60004], desc[UR60][R8.64], P1 ;  /* 0x6000400008067fae */ /* 0x0003e2000892187c */
[----:B------:R-:W-:-:S04]  /*2ad50*/  ISETP.GT.AND P1, PT, R5, 0x2, PT ;  /* 0x000000020500780c */ /* 0x000fc80003f24270 */
[----:B-1----:R-:W-:Y:S02]  /*2ad60*/  SEL R8, RZ, 0x4, !P1 ;  /* 0x00000004ff087807 */ /* 0x002fe40004800000 */
[----:B------:R-:W-:Y:S02]  /*2ad70*/  ISETP.GT.AND P1, PT, R5, 0x3, PT ;  /* 0x000000030500780c */ /* 0x000fe40003f24270 */
[----:B------:R-:W-:-:S04]  /*2ad80*/  SEL R8, R8, RZ, !P0 ;  /* 0x000000ff08087207 */ /* 0x000fc80004000000 */
[----:B------:R-:W-:Y:S02]  /*2ad90*/  ISETP.NE.U32.AND P2, PT, R8, RZ, PT ;  /* 0x000000ff0800720c */ /* 0x000fe40003f45070 */
[----:B------:R-:W-:-:S04]  /*2ada0*/  SEL R8, RZ, 0x4, !P1 ;  /* 0x00000004ff087807 */ /* 0x000fc80004800000 */
[----:B------:R-:W-:Y:S01]  /*2adb0*/  SEL R8, R8, RZ, !P0 ;  /* 0x000000ff08087207 */ /* 0x000fe20004000000 */
[----:B------:R-:W-:-:S03]  /*2adc0*/  IMAD.MOV.U32 R9, RZ, RZ, R17 ;  /* 0x000000ffff097224 */ /* 0x000fc600078e0011 */
[----:B------:R-:W-:Y:S01]  /*2add0*/  ISETP.NE.U32.AND P1, PT, R8, RZ, PT ;  /* 0x000000ff0800720c */ /* 0x000fe20003f25070 */
[----:B------:R-:W-:-:S05]  /*2ade0*/  IMAD.MOV.U32 R8, RZ, RZ, R18 ;  /* 0x000000ffff087224 */ /* 0x000fca00078e0012 */
[----:B------:R1:W-:Y:S02]  /*2adf0*/  LDGSTS.E [R6+0x60008], desc[UR60][R8.64], P2 ;  /* 0x6000800008067fae */ /* 0x0003e4000912187c */
[----:B-1----:R-:W-:Y:S02]  /*2ae00*/  IMAD.MOV.U32 R8, RZ, RZ, R20 ;  /* 0x000000ffff087224 */ /* 0x002fe400078e0014 */
        /* <DEDUP_REMOVED lines=23> */
[----:B------:R1:W-:Y:S01]  /*2af80*/  STL [R1+0x1544], R147 ;  /* 0x0015449301007387 */ /* 0x0003e20000100800 */
[----:B------:R-:W-:Y:S02]  /*2af90*/  IMAD.MOV.U32 R9, RZ, RZ, R209 ;  /* 0x000000ffff097224 */ /* 0x000fe400078e00d1 */
[----:B------:R-:W-:Y:S01]  /*2afa0*/  ISETP.NE.U32.AND P1, PT, R8, RZ, PT ;  /* 0x000000ff0800720c */ /* 0x000fe20003f25070 */
[----:B------:R-:W-:-:S05]  /*2afb0*/  IMAD.MOV.U32 R8, RZ, RZ, R210 ;  /* 0x000000ffff087224 */ /* 0x000fca00078e00d2 */
[----:B------:R4:W-:Y:S04]  /*2afc0*/  LDGSTS.E [R6+0x64008], desc[UR60][R8.64], P2 ;  /* 0x6400800008067fae */ /* 0x0009e8000912187c */
[----:B-1----:R-:W2:Y:S04]  /*2afd0*/  LDL.LU R147, [R1+0x254] ;  /* 0x0002540001937983 */ /* 0x002ea80000300800 */
[----:B------:R1:W-:Y:S01]  /*2afe0*/  STL [R1+0x1540], R148 ;  /* 0x0015409401007387 */ /* 0x0003e20000100800 */
[----:B----4-:R-:W-:Y:S01]  /*2aff0*/  MOV R8, R212 ;  /* 0x000000d400087202 */ /* 0x010fe20000000f00 */
[----:B------:R-:W-:-:S02]  /*2b000*/  IMAD.MOV.U32 R9, RZ, RZ, R211 ;  /* 0x000000ffff097224 */ /* 0x000fc400078e00d3 */
[----:B-1----:R-:W4:Y:S04]  /*2b010*/  LDL.LU R148, [R1+0x250] ;  /* 0x0002500001947983 */ /* 0x002f280000300800 */
[----:B------:R1:W-:Y:S04]  /*2b020*/  STL [R1+0x153c], R149 ;  /* 0x00153c9501007387 */ /* 0x0003e80000100800 */
[----:B------:R1:W-:Y:S04]  /*2b030*/  LDGSTS.E [R6+0x6400c], desc[UR60][R8.64], P1 ;  /* 0x6400c00008067fae */ /* 0x0003e8000892187c */
[----:B-1----:R-:W3:Y:S04]  /*2b040*/  LDL.LU R149, [R1+0x24c] ;  /* 0x00024c0001957983 */ /* 0x002ee80000300800 */
[----:B------:R1:W-:Y:S04]  /*2b050*/  STL [R1+0x1538], R150 ;  /* 0x0015389601007387 */ /* 0x0003e80000100800 */
[----:B-1----:R-:W2:Y:S04]  /*2b060*/  LDL.LU R150, [R1+0x248] ;  /* 0x0002480001967983 */ /* 0x002ea80000300800 */
[----:B------:R1:W-:Y:S04]  /*2b070*/  STL [R1+0x1530], R151 ;  /* 0x0015309701007387 */ /* 0x0003e80000100800 */
[----:B-1----:R-:W4:Y:S04]  /*2b080*/  LDL.LU R151, [R1+0x244] ;  /* 0x0002440001977983 */ /* 0x002f280000300800 */
[----:B------:R-:W4:Y:S01]  /*2b090*/  LDL.LU R9, [R1+0x240] ;  /* 0x0002400001097983 */ /* 0x000f220000300800 */
[----:B------:R-:W-:-:S04]  /*2b0a0*/  ISETP.GT.AND P1, PT, R5, 0x40, PT ;  /* 0x000000400500780c */ /* 0x000fc80003f24270 */
[----:B------:R-:W-:Y:S02]  /*2b0b0*/  SEL R8, RZ, 0x4, !P1 ;  /* 0x00000004ff087807 */ /* 0x000fe40004800000 */
[----:B------:R-:W-:Y:S02]  /*2b0c0*/  ISETP.GT.AND P1, PT, R5, 0x41, PT ;  /* 0x000000410500780c */ /* 0x000fe40003f24270 */
[----:B------:R-:W-:-:S04]  /*2b0d0*/  SEL R8, R8, RZ, !P0 ;  /* 0x000000ff08087207 */ /* 0x000fc80004000000 */
[----:B------:R-:W-:Y:S02]  /*2b0e0*/  ISETP.NE.U32.AND P2, PT, R8, RZ, PT ;  /* 0x000000ff0800720c */ /* 0x000fe40003f45070 */
[----:B------:R-:W-:-:S04]  /*2b0f0*/  SEL R8, RZ, 0x4, !P1 ;  /* 0x00000004ff087807 */ /* 0x000fc80004800000 */
[----:B------:R-:W-:-:S04]  /*2b100*/  SEL R8, R8, RZ, !P0 ;  /* 0x000000ff08087207 */ /* 0x000fc80004000000 */
[----:B------:R-:W-:Y:S02]  /*2b110*/  ISETP.NE.U32.AND P1, PT, R8, RZ, PT ;  /* 0x000000ff0800720c */ /* 0x000fe40003f25070 */
[----:B---3--:R-:W-:-:S05]  /*2b120*/  IADD3 R149, P4, R149, R4, RZ ;  /* 0x0000000495957210 */ /* 0x008fca0007f9e0ff */
[----:B--2---:R-:W-:Y:S01]  /*2b130*/  IMAD.X R150, R150, 0x1, R3, P4 ;  /* 0x0000000196967824 */ /* 0x004fe200020e0603 */
[----:B----4-:R-:W-:-:S05]  /*2b140*/  IADD3 R151, P3, R151, R4, RZ ;  /* 0x0000000497977210 */ /* 0x010fca0007f7e0ff */
[----:B------:R-:W-:Y:S02]  /*2b150*/  IMAD.X R9, R9, 0x1, R3, P3 ;  /* 0x0000000109097824 */ /* 0x000fe400018e0603 */
[----:B------:R-:W-:Y:S01]  /*2b160*/  IMAD.MOV.U32 R8, RZ, RZ, R151 ;  /* 0x000000ffff087224 */ /* 0x000fe200078e0097 */
[----:B------:R-:W-:Y:S04]  /*2b170*/  STL [R1+0x244], R151 ;  /* 0x0002449701007387 */ /* 0x000fe80000100800 */
[----:B------:R1:W-:Y:S04]  /*2b180*/  STL [R1+0x240], R9 ;  /* 0x0002400901007387 */ /* 0x0003e80000100800 */
[----:B------:R2:W-:Y:S02]  /*2b190*/  LDGSTS.E [R6+0x68000], desc[UR60][R8.64], P2 ;  /* 0x6800000008067fae */ /* 0x0005e4000912187c */
[----:B--2---:R-:W-:-:S02]  /*2b1a0*/  IMAD.MOV.U32 R8, RZ, RZ, R149 ;  /* 0x000000ffff087224 */ /* 0x004fc400078e0095 */
[----:B-1----:R-:W-:-:S05]  /*2b1b0*/  IMAD.MOV.U32 R9, RZ, RZ, R150 ;  /* 0x000000ffff097224 */ /* 0x002fca00078e0096 */
[----:B------:R1:W-:Y:S01]  /*2b1c0*/  LDGSTS.E [R6+0x68004], desc[UR60][R8.64], P1 ;  /* 0x6800400008067fae */ /* 0x0003e2000892187c */
[----:B------:R-:W-:-:S04]  /*2b1d0*/  ISETP.GT.AND P1, PT, R5, 0x42, PT ;  /* 0x000000420500780c */ /* 0x000fc80003f24270 */
[----:B-1----:R-:W-:Y:S02]  /*2b1e0*/  SEL R8, RZ, 0x4, !P1 ;  /* 0x00000004ff087807 */ /* 0x002fe40004800000 */
[----:B------:R-:W-:Y:S02]  /*2b1f0*/  ISETP.GT.AND P1, PT, R5, 0x43, PT ;  /* 0x000000430500780c */ /* 0x000fe40003f24270 */
[----:B------:R-:W-:Y:S02]  /*2b200*/  SEL R8, R8, RZ, !P0 ;  /* 0x000000ff08087207 */ /* 0x000fe40004000000 */
[-C--:B------:R-:W-:Y:S02]  /*2b210*/  IADD3 R147, P3, R147, R4.reuse, RZ ;  /* 0x0000000493937210 */ /* 0x080fe40007f7e0ff */
[----:B------:R-:W-:Y:S02]  /*2b220*/  ISETP.NE.U32.AND P2, PT, R8, RZ, PT ;  /* 0x000000ff0800720c */ /* 0x000fe40003f45070 */
[----:B------:R-:W-:Y:S01]  /*2b230*/  SEL R8, RZ, 0x4, !P1 ;  /* 0x00000004ff087807 */ /* 0x000fe20004800000 */
[----:B------:R-:W-:Y:S01]  /*2b240*/  IMAD.X R148, R148, 0x1, R3, P3 ;  /* 0x0000000194947824 */ /* 0x000fe200018e0603 */
[----:B------:R-:W-:-:S02]  /*2b250*/  IADD3 R7, P4, R7, R4, RZ ;  /* 0x0000000407077210 */ /* 0x000fc40007f9e0ff */
[----:B------:R-:W-:Y:S01]  /*2b260*/  SEL R8, R8, RZ, !P0 ;  /* 0x000000ff08087207 */ /* 0x000fe20004000000 */
[----:B------:R1:W-:Y:S01]  /*2b270*/  STL [R1+0x24c], R149 ;  /* 0x00024c9501007387 */ /* 0x0003e20000100800 */
[----:B------:R-:W-:Y:S02]  /*2b280*/  IMAD.MOV.U32 R9, RZ, RZ, R148 ;  /* 0x000000ffff097224 */ /* 0x000fe400078e0094 */
[----:B------:R-:W-:Y:S01]  /*2b290*/  ISETP.NE.U32.AND P1, PT, R8, RZ, PT ;  /* 0x000000ff0800720c */ /* 0x000fe20003f25070 */
[----:B------:R2:W-:Y:S01]  /*2b2a0*/  STL [R1+0x248], R150 ;  /* 0x0002489601007387 */ /* 0x0005e20000100800 */
[----:B------:R-:W-:Y:S01]  /*2b2b0*/  IMAD.X R12, R12, 0x1, R3, P4 ;  /* 0x000000010c0c7824 */ /* 0x000fe200020e0603 */
[----:B------:R-:W-:Y:S02]  /*2b2c0*/  MOV R8, R147 ;  /* 0x0000009300087202 */ /* 0x000fe40000000f00 */
[----:B------:R-:W-:Y:S04]  /*2b2d0*/  STL [R1+0x254], R147 ;  /* 0x0002549301007387 */ /* 0x000fe80000100800 */
[----:B------:R3:W-:Y:S04]  /*2b2e0*/  STL [R1+0x250], R148 ;  /* 0x0002509401007387 */ /* 0x0007e80000100800 */
[----:B------:R-:W-:Y:S04]  /*2b2f0*/  STL [R1+0x25c], R7 ;  /* 0x00025c0701007387 */ /* 0x000fe80000100800 */
[----:B------:R-:W4:Y:S04]  /*2b300*/  LDL.LU R151, [R1+0x344] ;  /* 0x0003440001977983 */ /* 0x000f280000300800 */
[----:B------:R3:W-:Y:S04]  /*2b310*/  STL [R1+0x258], R12 ;  /* 0x0002580c01007387 */ /* 0x0007e80000100800 */
[----:B------:R3:W-:Y:S04]  /*2b320*/  LDGSTS.E [R6+0x68008], desc[UR60][R8.64], P2 ;  /* 0x6800800008067fae */ /* 0x0007e8000912187c */
[----:B-1----:R-:W4:Y:S04]  /*2b330*/  LDL.LU R149, [R1+0x34c] ;  /* 0x00034c0001957983 */ /* 0x002f280000300800 */
[----:B--2---:R-:W2:Y:S01]  /*2b340*/  LDL.LU R150, [R1+0x348] ;  /* 0x0003480001967983 */ /* 0x004ea20000300800 */
[----:B---3--:R-:W-:-:S03]  /*2b350*/  IMAD.MOV.U32 R8, RZ, RZ, R7 ;  /* 0x000000ffff087224 */ /* 0x008fc600078e0007 */
[----:B------:R-:W3:Y:S01]  /*2b360*/  LDL.LU R148, [R1+0x350] ;  /* 0x0003500001947983 */ /* 0x000ee20000300800 */
[----:B------:R-:W-:-:S03]  /*2b370*/  IMAD.MOV.U32 R9, RZ, RZ, R12 ;  /* 0x000000ffff097224 */ /* 0x000fc600078e000c */
[----:B------:R-:W3:Y:S04]  /*2b380*/  LDL.LU R147, [R1+0x354] ;  /* 0x0003540001937983 */ /* 0x000ee80000300800 */
[----:B------:R-:W3:Y:S04]  /*2b390*/  LDL.LU R12, [R1+0x358] ;  /* 0x00035800010c7983 */ /* 0x000ee80000300800 */
[----:B------:R-:W3:Y:S04]  /*2b3a0*/  LDL.LU R7, [R1+0x35c] ;  /* 0x00035c0001077983 */ /* 0x000ee80000300800 */
[----:B------:R1:W-:Y:S04]  /*2b3b0*/  LDGSTS.E [R6+0x6800c], desc[UR60][R8.64], P1 ;  /* 0x6800c00008067fae */ /* 0x0003e8000892187c */
[----:B------:R-:W3:Y:S01]  /*2b3c0*/  LDL.LU R9, [R1+0x340] ;  /* 0x0003400001097983 */ /* 0x000ee20000300800 */
[----:B------:R-:W-:-:S04]  /*2b3d0*/  ISETP.GT.AND P1, PT, R5, 0x60, PT ;  /* 0x000000600500780c */ /* 0x000fc80003f24270 */
[----:B-1----:R-:W-:Y:S02]  /*2b3e0*/  SEL R8, RZ, 0x4, !P1 ;  /* 0x00000004ff087807 */ /* 0x002fe40004800000 */
[----:B------:R-:W-:Y:S02]  /*2b3f0*/  ISETP.GT.AND P1, PT, R5, 0x61, PT ;  /* 0x000000610500780c */ /* 0x000fe40003f24270 */
[----:B------:R-:W-:-:S04]  /*2b400*/  SEL R8, R8, RZ, !P0 ;  /* 0x000000ff08087207 */ /* 0x000fc80004000000 */
[----:B------:R-:W-:Y:S02]  /*2b410*/  ISETP.NE.U32.AND P2, PT, R8, RZ, PT ;  /* 0x000000ff0800720c */ /* 0x000fe40003f45070 */
[----:B------:R-:W-:-:S04]  /*2b420*/  SEL R8, RZ, 0x4, !P1 ;  /* 0x00000004ff087807 */ /* 0x000fc80004800000 */
[----:B------:R-:W-:-:S04]  /*2b430*/  SEL R8, R8, RZ, !P0 ;  /* 0x000000ff08087207 */ /* 0x000fc80004000000 */
[----:B------:R-:W-:Y:S02]  /*2b440*/  ISETP.NE.U32.AND P1, PT, R8, RZ, PT ;  /* 0x000000ff0800720c */ /* 0x000fe40003f25070 */
[----:B----4-:R-:W-:-:S05]  /*2b450*/  IADD3 R151, P3, R151, R4, RZ ;  /* 0x0000000497977210 */ /* 0x010fca0007f7e0ff */
[----:B------:R-:W-:Y:S01]  /*2b460*/  IMAD.MOV.U32 R8, RZ, RZ, R151 ;  /* 0x000000ffff087224 */ /* 0x000fe200078e0097 */
[----:B------:R-:W-:Y:S01]  /*2b470*/  IADD3 R149, P4, R149, R4, RZ ;  /* 0x0000000495957210 */ /* 0x000fe20007f9e0ff */
[----:B------:R-:W-:Y:S04]  /*2b480*/  STL [R1+0x344], R151 ;  /* 0x0003449701007387 */ /* 0x000fe80000100800 */
[--C-:B--2---:R-:W-:Y:S02]  /*2b490*/  IMAD.X R150, R150, 0x1, R3.reuse, P4 ;  /* 0x0000000196967824 */ /* 0x104fe400020e0603 */
[----:B---3--:R-:W-:-:S05]  /*2b4a0*/  IMAD.X R9, R9, 0x1, R3, P3 ;  /* 0x0000000109097824 */ /* 0x008fca00018e0603 */
[----:B------:R1:W-:Y:S04]  /*2b4b0*/  STL [R1+0x340], R9 ;  /* 0x0003400901007387 */ /* 0x0003e80000100800 */
[----:B------:R2:W-:Y:S02]  /*2b4c0*/  LDGSTS.E [R6+0x6c000], desc[UR60][R8.64], P2 ;  /* 0x6c00000008067fae */ /* 0x0005e4000912187c */
[----:B--2---:R-:W-:Y:S02]  /*2b4d0*/  IMAD.MOV.U32 R8, RZ, RZ, R149 ;  /* 0x000000ffff087224 */ /* 0x004fe400078e0095 */
[----:B-1----:R-:W-:-:S05]  /*2b4e0*/  IMAD.MOV.U32 R9, RZ, RZ, R150 ;  /* 0x000000ffff097224 */ /* 0x002fca00078e0096 */
[----:B------:R1:W-:Y:S01]  /*2b4f0*/  LDGSTS.E [R6+0x6c004], desc[UR60][R8.64], P1 ;  /* 0x6c00400008067fae */ /* 0x0003e2000892187c */
[----:B------:R-:W-:-:S04]  /*2b500*/  ISETP.GT.AND P1, PT, R5, 0x62, PT ;  /* 0x000000620500780c */ /* 0x000fc80003f24270 */
[----:B-1----:R-:W-:Y:S02]  /*2b510*/  SEL R8, RZ, 0x4, !P1 ;  /* 0x00000004ff087807 */ /* 0x002fe40004800000 */
[----:B------:R-:W-:Y:S02]  /*2b520*/  ISETP.GT.AND P1, PT, R5, 0x63, PT ;  /* 0x000000630500780c */ /* 0x000fe40003f24270 */
[----:B------:R-:W-:Y:S02]  /*2b530*/  SEL R8, R8, RZ, !P0 ;  /* 0x000000ff08087207 */ /* 0x000fe40004000000 */
[----:B------:R-:W-:Y:S02]  /*2b540*/  IADD3 R147, P3, R147, R4, RZ ;  /* 0x0000000493937210 */ /* 0x000fe40007f7e0ff */
[----:B------:R-:W-:Y:S02]  /*2b550*/  ISETP.NE.U32.AND P2, PT, R8, RZ, PT ;  /* 0x000000ff0800720c */ /* 0x000fe40003f45070 */
[----:B------:R-:W-:-:S02]  /*2b560*/  SEL R8, RZ, 0x4, !P1 ;  /* 0x00000004ff087807 */ /* 0x000fc40004800000 */
[----:B------:R-:W-:Y:S02]  /*2b570*/  IADD3.X R148, R148, R3, RZ, P3, !PT ;  /* 0x0000000394947210 */ /* 0x000fe40001ffe4ff */
[----:B------:R-:W-:Y:S02]  /*2b580*/  SEL R8, R8, RZ, !P0 ;  /* 0x000000ff08087207 */ /* 0x000fe40004000000 */
[----:B------:R-:W-:Y:S02]  /*2b590*/  IADD3 R7, P4, R7, R4, RZ ;  /* 0x0000000407077210 */ /* 0x000fe40007f9e0ff */
[----:B------:R-:W-:Y:S01]  /*2b5a0*/  ISETP.NE.U32.AND P1, PT, R8, RZ, PT ;  /* 0x000000ff0800720c */ /* 0x000fe20003f25070 */
[----:B------:R-:W-:Y:S02]  /*2b5b0*/  IMAD.MOV.U32 R8, RZ, RZ, R147 ;  /* 0x000000ffff087224 */ /* 0x000fe400078e0093 */
[----:B------:R-:W-:Y:S02]  /*2b5c0*/  IMAD.MOV.U32 R9, RZ, RZ, R148 ;  /* 0x000000ffff097224 */ /* 0x000fe400078e0094 */
[----:B------:R-:W-:-:S03]  /*2b5d0*/  IMAD.X R12, R12, 0x1, R3, P4 ;  /* 0x000000010c0c7824 */ /* 0x000fc600020e0603 */
[----:B------:R1:W-:Y:S01]  /*2b5e0*/  LDGSTS.E [R6+0x6c008], desc[UR60][R8.64], P2 ;  /* 0x6c00800008067fae */ /* 0x0003e2000912187c */
[----:B------:R-:W-:Y:S01]  /*2b5f0*/  ISETP.GT.AND P2, PT, R5, 0x5, PT ;  /* 0x000000050500780c */ /* 0x000fe20003f44270 */
[----:B-1----:R-:W-:Y:S02]  /*2b600*/  IMAD.MOV.U32 R8, RZ, RZ, R7 ;  /* 0x000000ffff087224 */ /* 0x002fe400078e0007 */
[----:B------:R-:W-:-:S05]  /*2b610*/  IMAD.MOV.U32 R9, RZ, RZ, R12 ;  /* 0x000000ffff097224 */ /* 0x000fca00078e000c */
[----:B------:R1:W-:Y:S01]  /*2b620*/  LDGSTS.E [R6+0x6c00c], desc[UR60][R8.64], P1 ;  /* 0x6c00c00008067fae */ /* 0x0003e2000892187c */
[----:B------:R-:W-:Y:S02]  /*2b630*/  ISETP.GT.AND P1, PT, R5, 0x4, PT ;  /* 0x000000040500780c */ /* 0x000fe40003f24270 */
[----:B------:R-:W-:Y:S02]  /*2b640*/  IADD3 R22, P3, R22, R4, RZ ;  /* 0x0000000416167210 */ /* 0x000fe40007f7e0ff */
[----:B-1----:R-:W-:Y:S02]  /*2b650*/  SEL R8, RZ, 0x4, !P1 ;  /* 0x00000004ff087807 */ /* 0x002fe40004800000 */
[----:B------:R-:W-:Y:S02]  /*2b660*/  SEL R6, RZ, 0x4, !P2 ;  /* 0x00000004ff067807 */ /* 0x000fe40005000000 */
[----:B------:R-:W-:Y:S02]  /*2b670*/  SEL R8, R8, RZ, !P0 ;  /* 0x000000ff08087207 */ /* 0x000fe40004000000 */
[----:B------:R-:W-:-:S02]  /*2b680*/  SEL R6, R6, RZ, !P0 ;  /* 0x000000ff06067207 */ /* 0x000fc40004000000 */
[----:B------:R-:W-:Y:S02]  /*2b690*/  ISETP.NE.U32.AND P1, PT, R8, RZ, PT ;  /* 0x000000ff0800720c */ /* 0x000fe40003f25070 */
[----:B------:R-:W-:Y:S01]  /*2b6a0*/  ISETP.NE.U32.AND P2, PT, R6, RZ, PT ;  /* 0x000000ff0600720c */ /* 0x000fe20003f45070 */
[----:B------:R-:W-:Y:S01]  /*2b6b0*/  IMAD.X R21, R21, 0x1, R3, P3 ;  /* 0x0000000115157824 */ /* 0x000fe200018e0603 */
[----:B------:R-:W-:Y:S02]  /*2b6c0*/  LOP3.LUT R6, R10, 0x10, RZ, 0x3c, !PT ;  /* 0x000000100a067812 */ /* 0x000fe400078e3cff */
[----:B------:R-:W-:Y:S01]  /*2b6d0*/  IADD3 R152, P4, R152, R4, RZ ;  /* 0x0000000498987210 */ /* 0x000fe20007f9e0ff */
[----:B------:R-:W-:Y:S01]  /*2b6e0*/  IMAD.MOV.U32 R9, RZ, RZ, R21 ;  /* 0x000000ffff097224 */ /* 0x000fe200078e0015 */
[----:B------:R-:W-:Y:S01]  /*2b6f0*/  MOV R8, R22 ;  /* 0x0000001600087202 */ /* 0x000fe20000000f00 */
[----:B------:R-:W-:Y:S02]  /*2b700*/  VIADD R6, R6, UR5 ;  /* 0x0000000506067c36 */ /* 0x000fe40008000000 */
[----:B------:R-:W-:-:S03]  /*2b710*/  IMAD.X R23, R23, 0x1, R3, P4 ;  /* 0x0000000117177824 */ /* 0x000fc600020e0603 */
[----:B------:R1:W-:Y:S01]  /*2b720*/  LDGSTS.E [R6+0x60000], desc[UR60][R8.64], P1 ;  /* 0x6000000008067fae */ /* 0x0003e2000892187c */
[----:B------:R-:W-:Y:S01]  /*2b730*/  ISETP.GT.AND P1, PT, R5, 0x6, PT ;  /* 0x000000060500780c */ /* 0x000fe20003f24270 */
[----:B-1----:R-:W-:Y:S02]  /*2b740*/  IMAD.MOV.U32 R8, RZ, RZ, R152 ;  /* 0x000000ffff087224 */ /* 0x002fe400078e0098 */
[----:B------:R-:W-:-:S05]  /*2b750*/  IMAD.MOV.U32 R9, RZ, RZ, R23 ;  /* 0x000000ffff097224 */ /* 0x000fca00078e0017 */
[----:B------:R1:W-:Y:S01]  /*2b760*/  LDGSTS.E [R6+0x60004], desc[UR60][R8.64], P2 ;  /* 0x6000400008067fae */ /* 0x0003e2000912187c */
[----:B------:R-:W-:Y:S02]  /*2b770*/  IADD3 R154, P3, R154, R4, RZ ;  /* 0x000000049a9a7210 */ /* 0x000fe40007f7e0ff */
[----:B-1----:R-:W-:Y:S02]  /*2b780*/  SEL R8, RZ, 0x4, !P1 ;  /* 0x00000004ff087807 */ /* 0x002fe40004800000 */
[----:B------:R-:W-:Y:S02]  /*2b790*/  ISETP.GT.AND P1, PT, R5, 0x7, PT ;  /* 0x000000070500780c */ /* 0x000fe40003f24270 */
[----:B------:R-:W-:-:S04]  /*2b7a0*/  SEL R8, R8, RZ, !P0 ;  /* 0x000000ff08087207 */ /* 0x000fc80004000000 */
[----:B------:R-:W-:Y:S02]  /*2b7b0*/  ISETP.NE.U32.AND P2, PT, R8, RZ, PT ;  /* 0x000000ff0800720c */ /* 0x000fe40003f45070 */
[----:B------:R-:W-:Y:S01]  /*2b7c0*/  SEL R8, RZ, 0x4, !P1 ;  /* 0x00000004ff087807 */ /* 0x000fe20004800000 */
[----:B------:R-:W-:Y:S01]  /*2b7d0*/  IMAD.X R153, R153, 0x1, R3, P3 ;  /* 0x0000000199997824 */ /* 0x000fe200018e0603 */
[----:B------:R-:W-:Y:S02]  /*2b7e0*/  IADD3 R156, P4, R156, R4, RZ ;  /* 0x000000049c9c7210 */ /* 0x000fe40007f9e0ff */
[----:B------:R-:W-:Y:S01]  /*2b7f0*/  SEL R8, R8, RZ, !P0 ;  /* 0x000000ff08087207 */ /* 0x000fe20004000000 */
[----:B------:R-:W-:-:S03]  /*2b800*/  IMAD.MOV.U32 R9, RZ, RZ, R153 ;  /* 0x000000ffff097224 */ /* 0x000fc600078e0099 */
[----:B------:R-:W-:Y:S01]  /*2b810*/  ISETP.NE.U32.AND P1, PT, R8, RZ, PT ;  /* 0x000000ff0800720c */ /* 0x000fe20003f25070 */
[----:B------:R-:W-:Y:S02]  /*2b820*/  IMAD.MOV.U32 R8, RZ, RZ, R154 ;  /* 0x000000ffff087224 */ /* 0x000fe400078e009a */
[----:B------:R-:W-:-:S03]  /*2b830*/  IMAD.X R155, R155, 0x1, R3, P4 ;  /* 0x000000019b9b7824 */ /* 0x000fc600020e0603 */
[----:B------:R1:W-:Y:S02]  /*2b840*/  LDGSTS.E [R6+0x60008], desc[UR60][R8.64], P2 ;  /* 0x6000800008067fae */ /* 0x0003e4000912187c */
[----:B-1----:R-:W-:Y:S01]  /*2b850*/  IMAD.MOV.U32 R8, RZ, RZ, R156 ;  /* 0x000000ffff087224 */ /* 0x002fe200078e009c */
[----:B------:R-:W-:-:S05]  /*2b860*/  MOV R9, R155 ;  /* 0x0000009b00097202 */ /* 0x000fca0000000f00 */
[----:B------:R1:W-:Y:S01]  /*2b870*/  LDGSTS.E [R6+0x6000c], desc[UR60][R8.64], P1 ;  /* 0x6000c00008067fae */ /* 0x0003e2000892187c */
[----:B------:R-:W-:-:S04]  /*2b880*/  ISETP.GT.AND P1, PT, R5, 0x24, PT ;  /* 0x000000240500780c */ /* 0x000fc80003f24270 */
[----:B-1----:R-:W-:Y:S02]  /*2b890*/  SEL R8, RZ, 0x4, !P1 ;  /* 0x00000004ff087807 */ /* 0x002fe40004800000 */
[----:B------:R-:W-:Y:S02]  /*2b8a0*/  ISETP.GT.AND P1, PT, R5, 0x25, PT ;  /* 0x000000250500780c */ /* 0x000fe40003f24270 */
[----:B------:R-:W-:Y:S02]  /*2b8b0*/  SEL R8, R8, RZ, !P0 ;  /* 0x000000ff08087207 */ /* 0x000fe40004000000 */
[----:B------:R-:W-:Y:S02]  /*2b8c0*/  IADD3 R214, P3, R214, R4, RZ ;  /* 0x00000004d6d67210 */ /* 0x000fe40007f7e0ff */
[----:B------:R-:W-:Y:S02]  /*2b8d0*/  ISETP.NE.U32.AND P2, PT, R8, RZ, PT ;  /* 0x000000ff0800720c */ /* 0x000fe40003f45070 */
[----:B------:R-:W-:Y:S01]  /*2b8e0*/  SEL R8, RZ, 0x4, !P1 ;  /* 0x00000004ff087807 */ /* 0x000fe20004800000 */
[----:B------:R-:W-:-:S03]  /*2b8f0*/  IMAD.X R213, R213, 0x1, R3, P3 ;  /* 0x00000001d5d57824 */ /* 0x000fc600018e0603 */
[----:B------:R-:W-:Y:S02]  /*2b900*/  SEL R8, R8, RZ, !P0 ;  /* 0x000000ff08087207 */ /* 0x000fe40004000000 */
[----:B------:R-:W-:Y:S02]  /*2b910*/  IADD3 R216, P4, R216, R4, RZ ;  /* 0x00000004d8d87210 */ /* 0x000fe40007f9e0ff */
[----:B------:R-:W-:Y:S01]  /*2b920*/  ISETP.NE.U32.AND P1, PT, R8, RZ, PT ;  /* 0x000000ff0800720c */ /* 0x000fe20003f25070 */
[----:B------:R-:W-:Y:S02]  /*2b930*/  IMAD.MOV.U32 R8, RZ, RZ, R214 ;  /* 0x000000ffff087224 */ /* 0x000fe400078e00d6 */
[----:B------:R-:W-:Y:S02]  /*2b940*/  IMAD.MOV.U32 R9, RZ, RZ, R213 ;  /* 0x000000ffff097224 */ /* 0x000fe400078e00d5 */
[----:B------:R-:W-:-:S03]  /*2b950*/  IMAD.X R215, R215, 0x1, R3, P4 ;  /* 0x00000001d7d77824 */ /* 0x000fc600020e0603 */
[----:B------:R1:W-:Y:S02]  /*2b960*/  LDGSTS.E [R6+0x64000], desc[UR60][R8.64], P2 ;  /* 0x6400000008067fae */ /* 0x0003e4000912187c */
[----:B-1----:R-:W-:Y:S02]  /*2b970*/  IMAD.MOV.U32 R8, RZ, RZ, R216 ;  /* 0x000000ffff087224 */ /* 0x002fe400078e00d8 */
[----:B------:R-:W-:-:S05]  /*2b980*/  IMAD.MOV.U32 R9, RZ, RZ, R215 ;  /* 0x000000ffff097224 */ /* 0x000fca00078e00d7 */
        /* <DEDUP_REMOVED lines=10> */
[----:B------:R-:W-:Y:S01]  /*2ba30*/  IADD3 R220, P4, R220, R4, RZ ;  /* 0x00000004dcdc7210 */ /* 0x000fe20007f9e0ff */
[----:B------:R-:W-:Y:S01]  /*2ba40*/  STL [R1+0x34c], R149 ;  /* 0x00034c9501007387 */ /* 0x000fe20000100800 */
[----:B------:R-:W-:Y:S01]  /*2ba50*/  ISETP.NE.U32.AND P1, PT, R8, RZ, PT ;  /* 0x000000ff0800720c */ /* 0x000fe20003f25070 */
[----:B------:R-:W-:Y:S01]  /*2ba60*/  IMAD.MOV.U32 R9, RZ, RZ, R217 ;  /* 0x000000ffff097224 */ /* 0x000fe200078e00d9 */
[----:B------:R-:W-:Y:S01]  /*2ba70*/  MOV R8, R218 ;  /* 0x000000da00087202 */ /* 0x000fe20000000f00 */
[----:B------:R1:W-:Y:S01]  /*2ba80*/  STL [R1+0x348], R150 ;  /* 0x0003489601007387 */ /* 0x0003e20000100800 */
[----:B------:R-:W-:-:S03]  /*2ba90*/  IMAD.X R219, R219, 0x1, R3, P4 ;  /* 0x00000001dbdb7824 */ /* 0x000fc600020e0603 */
[----:B------:R-:W-:Y:S04]  /*2baa0*/  STL [R1+0x354], R147 ;  /* 0x0003549301007387 */ /* 0x000fe80000100800 */
[----:B------:R2:W-:Y:S04]  /*2bab0*/  STL [R1+0x350], R148 ;  /* 0x0003509401007387 */ /* 0x0005e80000100800 */
[----:B------:R-:W-:Y:S04]  /*2bac0*/  STL [R1+0x35c], R7 ;  /* 0x00035c0701007387 */ /* 0x000fe80000100800 */
[----:B------:R3:W-:Y:S04]  /*2bad0*/  STL [R1+0x358], R12 ;  /* 0x0003580c01007387 */ /* 0x0007e80000100800 */
[----:B------:R-:W4:Y:S04]  /*2bae0*/  LDL.LU R151, [R1+0x264] ;  /* 0x0002640001977983 */ /* 0x000f280000300800 */
[----:B------:R2:W-:Y:S04]  /*2baf0*/  LDGSTS.E [R6+0x64008], desc[UR60][R8.64], P2 ;  /* 0x6400800008067fae */ /* 0x0005e8000912187c */
[----:B-1----:R-:W4:Y:S04]  /*2bb00*/  LDL.LU R150, [R1+0x268] ;  /* 0x0002680001967983 */ /* 0x002f280000300800 */
[----:B------:R-:W4:Y:S01]  /*2bb10*/  LDL.LU R149, [R1+0x26c] ;  /* 0x00026c0001957983 */ /* 0x000f220000300800 */
[----:B--2---:R-:W-:-:S03]  /*2bb20*/  IMAD.MOV.U32 R8, RZ, RZ, R220 ;  /* 0x000000ffff087224 */ /* 0x004fc600078e00dc */
[----:B------:R-:W2:Y:S01]  /*2bb30*/  LDL.LU R148, [R1+0x270] ;  /* 0x0002700001947983 */ /* 0x000ea20000300800 */
[----:B------:R-:W-:-:S03]  /*2bb40*/  IMAD.MOV.U32 R9, RZ, RZ, R219 ;  /* 0x000000ffff097224 */ /* 0x000fc600078e00db */
[----:B------:R-:W2:Y:S04]  /*2bb50*/  LDL.LU R147, [R1+0x274] ;  /* 0x0002740001937983 */ /* 0x000ea80000300800 */
[----:B---3--:R-:W3:Y:S04]  /*2bb60*/  LDL.LU R12, [R1+0x278] ;  /* 0x00027800010c7983 */ /* 0x008ee80000300800 */
[----:B------:R-:W3:Y:S04]  /*2bb70*/  LDL.LU R7, [R1+0x27c] ;  /* 0x00027c0001077983 */ /* 0x000ee80000300800 */
[----:B------:R1:W-:Y:S04]  /*2bb80*/  LDGSTS.E [R6+0x6400c], desc[UR60][R8.64], P1 ;  /* 0x6400c00008067fae */ /* 0x0003e8000892187c */
[----:B------:R-:W2:Y:S01]  /*2bb90*/  LDL.LU R9, [R1+0x260] ;  /* 0x0002600001097983 */ /* 0x000ea20000300800 */
        /* <DEDUP_REMOVED lines=12> */
[--C-:B------:R-:W-:Y:S02]  /*2bc60*/  IMAD.X R150, R150, 0x1, R3.reuse, P4 ;  /* 0x0000000196967824 */ /* 0x100fe400020e0603 */
[----:B--2---:R-:W-:-:S05]  /*2bc70*/  IMAD.X R9, R9, 0x1, R3, P3 ;  /* 0x0000000109097824 */ /* 0x004fca00018e0603 */
        /* <DEDUP_REMOVED lines=12> */
[----:B---3--:R-:W-:Y:S02]  /*2bd40*/  IADD3 R7, P4, R7, R4, RZ ;  /* 0x0000000407077210 */ /* 0x008fe40007f9e0ff */
[----:B------:R-:W-:Y:S02]  /*2bd50*/  SEL R8, R8, RZ, !P0 ;  /* 0x000000ff08087207 */ /* 0x000fe40004000000 */
[----:B------:R-:W-:Y:S01]  /*2bd60*/  IADD3.X R148, R148, R3, RZ, P3, !PT ;  /* 0x0000000394947210 */ /* 0x000fe20001ffe4ff */
[----:B------:R1:W-:Y:S01]  /*2bd70*/  STL [R1+0x26c], R149 ;  /* 0x00026c9501007387 */ /* 0x0003e20000100800 */
[----:B------:R-:W-:Y:S01]  /*2bd80*/  ISETP.NE.U32.AND P1, PT, R8, RZ, PT ;  /* 0x000000ff0800720c */ /* 0x000fe20003f25070 */
[----:B------:R-:W-:Y:S02]  /*2bd90*/  IMAD.X R12, R12, 0x1, R3, P4 ;  /* 0x000000010c0c7824 */ /* 0x000fe400020e0603 */
[----:B------:R2:W-:Y:S01]  /*2bda0*/  STL [R1+0x268], R150 ;  /* 0x0002689601007387 */ /* 0x0005e20000100800 */
[----:B------:R-:W-:-:S02]  /*2bdb0*/  IMAD.MOV.U32 R8, RZ, RZ, R147 ;  /* 0x000000ffff087224 */ /* 0x000fc400078e0093 */
[----:B------:R-:W-:Y:S01]  /*2bdc0*/  IMAD.MOV.U32 R9, RZ, RZ, R148 ;  /* 0x000000ffff097224 */ /* 0x000fe200078e0094 */
        /* <DEDUP_REMOVED lines=32> */
[----:B--2---:R-:W-:Y:S01]  /*2bfd0*/  MOV R8, R149 ;  /* 0x0000009500087202 */ /* 0x004fe20000000f00 */
        /* <DEDUP_REMOVED lines=27> */
[----:B------:R-:W-:Y:S01]  /*2c190*/  ISETP.NE.U32.AND P1, PT, R8, RZ, PT ;  /* 0x000000ff0800720c */ /* 0x000fe20003f25070 */
[----:B------:R-:W-:Y:S01]  /*2c1a0*/  IMAD.X R157, R157, 0x1, R3, P3 ;  /* 0x000000019d9d7824 */ /* 0x000fe200018e0603 */
[----:B------:R-:W-:Y:S02]  /*2c1b0*/  ISETP.NE.U32.AND P2, PT, R6, RZ, PT ;  /* 0x000000ff0600720c */ /* 0x000fe40003f45070 */
[----:B------:R-:W-:Y:S02]  /*2c1c0*/  LOP3.LUT R6, R10, 0x20, RZ, 0x3c, !PT ;  /* 0x000000200a067812 */ /* 0x000fe400078e3cff */
[----:B------:R-:W-:Y:S01]  /*2c1d0*/  IADD3 R160, P4, R160, R4, RZ ;  /* 0x00000004a0a07210 */ /* 0x000fe20007f9e0ff */
[----:B------:R-:W-:Y:S01]  /*2c1e0*/  IMAD.MOV.U32 R8, RZ, RZ, R158 ;  /* 0x000000ffff087224 */ /* 0x000fe200078e009e */
[----:B------:R-:W-:Y:S01]  /*2c1f0*/  IADD3 R6, R6, UR5, RZ ;  /* 0x0000000506067c10 */ /* 0x000fe2000fffe0ff */
[----:B------:R-:W-:Y:S02]  /*2c200*/  IMAD.MOV.U32 R9, RZ, RZ, R157 ;  /* 0x000000ffff097224 */ /* 0x000fe400078e009d */
        /* <DEDUP_REMOVED lines=12> */
[----:B------:R-:W-:-:S03]  /*2c2d0*/  IMAD.X R161, R161, 0x1, R3, P3 ;  /* 0x00000001a1a17824 */ /* 0x000fc600018e0603 */
[----:B------:R-:W-:Y:S02]  /*2c2e0*/  SEL R8, R8, RZ, !P0 ;  /* 0x000000ff08087207 */ /* 0x000fe40004000000 */
[----:B------:R-:W-:Y:S02]  /*2c2f0*/  IADD3 R164, P4, R164, R4, RZ ;  /* 0x00000004a4a47210 */ /* 0x000fe40007f9e0ff */
[----:B------:R-:W-:Y:S01]  /*2c300*/  ISETP.NE.U32.AND P1, PT, R8, RZ, PT ;  /* 0x000000ff0800720c */ /* 0x000fe20003f25070 */
[----:B------:R-:W-:Y:S01]  /*2c310*/  IMAD.MOV.U32 R8, RZ, RZ, R162 ;  /* 0x000000ffff087224 */ /* 0x000fe200078e00a2 */
[----:B------:R-:W-:Y:S01]  /*2c320*/  MOV R9, R161 ;  /* 0x000000a100097202 */ /* 0x000fe20000000f00 */
[----:B------:R-:W-:-:S04]  /*2c330*/  IMAD.X R163, R163, 0x1, R3, P4 ;  /* 0x00000001a3a37824 */ /* 0x000fc800020e0603 */
        /* <DEDUP_REMOVED lines=31> */
[----:B------:R-:W-:Y:S01]  /*2c530*/  IADD3 R228, P4, R228, R4, RZ ;  /* 0x00000004e4e47210 */ /* 0x000fe20007f9e0ff */
[----:B------:R-:W-:Y:S01]  /*2c540*/  STL [R1+0x36c], R149 ;  /* 0x00036c9501007387 */ /* 0x000fe20000100800 */
[----:B------:R-:W-:Y:S01]  /*2c550*/  ISETP.NE.U32.AND P1, PT, R8, RZ, PT ;  /* 0x000000ff0800720c */ /* 0x000fe20003f25070 */
[----:B------:R-:W-:Y:S02]  /*2c560*/  IMAD.MOV.U32 R8, RZ, RZ, R226 ;  /* 0x000000ffff087224 */ /* 0x000fe400078e00e2 */
[----:B------:R1:W-:Y:S01]  /*2c570*/  STL [R1+0x368], R150 ;  /* 0x0003689601007387 */ /* 0x0003e20000100800 */
[----:B------:R-:W-:-:S02]  /*2c580*/  IMAD.MOV.U32 R9, RZ, RZ, R225 ;  /* 0x000000ffff097224 */ /* 0x000fc400078e00e1 */
[----:B------:R-:W-:Y:S01]  /*2c590*/  IMAD.X R227, R227, 0x1, R3, P4 ;  /* 0x00000001e3e37824 */ /* 0x000fe200020e0603 */
        /* <DEDUP_REMOVED lines=43> */
[----:B---3--:R-:W-:-:S02]  /*2c850*/  IADD3 R7, P4, R7, R4, RZ ;  /* 0x0000000407077210 */ /* 0x008fc40007f9e0ff */
[----:B------:R-:W-:Y:S01]  /*2c860*/  SEL R8, R8, RZ, !P0 ;  /* 0x000000ff08087207 */ /* 0x000fe20004000000 */
[----:B------:R1:W-:Y:S01]  /*2c870*/  STL [R1+0x28c], R149 ;  /* 0x00028c9501007387 */ /* 0x0003e20000100800 */
[----:B------:R-:W-:Y:S02]  /*2c880*/  IMAD.MOV.U32 R9, RZ, RZ, R148 ;  /* 0x000000ffff097224 */ /* 0x000fe400078e0094 */
[----:B------:R-:W-:Y:S01]  /*2c890*/  ISETP.NE.U32.AND P1, PT, R8, RZ, PT ;  /* 0x000000ff0800720c */ /* 0x000fe20003f25070 */
[----:B------:R2:W-:Y:S01]  /*2c8a0*/  STL [R1+0x288], R150 ;  /* 0x0002889601007387 */ /* 0x0005e20000100800 */
[----:B------:R-:W-:Y:S02]  /*2c8b0*/  IMAD.X R12, R12, 0x1, R3, P4 ;  /* 0x000000010c0c7824 */ /* 0x000fe400020e0603 */
        /* <DEDUP_REMOVED lines=28> */
[----:B------:R-:W-:Y:S03]  /*2ca80*/  STL [R1+0x384], R151 ;  /* 0x0003849701007387 */ /* 0x000fe60000100800 */
[----:B--2---:R-:W-:Y:S01]  /*2ca90*/  IADD3.X R150, R150, R3, RZ, P4, !PT ;  /* 0x0000000396967210 */ /* 0x004fe200027fe4ff */
        /* <DEDUP_REMOVED lines=16> */
[----:B------:R-:W-:-:S03]  /*2cba0*/  IMAD.MOV.U32 R9, RZ, RZ, R148 ;  /* 0x000000ffff097224 */ /* 0x000fc600078e0094 */
[----:B------:R-:W-:Y:S01]  /*2cbb0*/  ISETP.NE.U32.AND P1, PT, R8, RZ, PT ;  /* 0x000000ff0800720c */ /* 0x000fe20003f25070 */
[----:B------:R-:W-:Y:S02]  /*2cbc0*/  IMAD.MOV.U32 R8, RZ, RZ, R147 ;  /* 0x000000ffff087224 */ /* 0x000fe400078e0093 */
[----:B------:R-:W-:-:S03]  /*2cbd0*/  IMAD.X R12, R12, 0x1, R3, P4 ;  /* 0x000000010c0c7824 */ /* 0x000fc600020e0603 */
[----:B------:R1:W-:Y:S01]  /*2cbe0*/  LDGSTS.E [R6+0x6c008], desc[UR60][R8.64], P2 ;  /* 0x6c00800008067fae */ /* 0x0003e2000912187c */
[----:B------:R-:W-:Y:S01]  /*2cbf0*/  ISETP.GT.AND P2, PT, R5, 0xd, PT ;  /* 0x0000000d0500780c */ /* 0x000fe20003f44270 */
[----:B-1----:R-:W-:Y:S01]  /*2cc00*/  IMAD.MOV.U32 R8, RZ, RZ, R7 ;  /* 0x000000ffff087224 */ /* 0x002fe200078e0007 */
[----:B------:R-:W-:-:S05]  /*2cc10*/  MOV R9, R12 ;  /* 0x0000000c00097202 */ /* 0x000fca0000000f00 */
        /* <DEDUP_REMOVED lines=12> */
[----:B------:R-:W-:Y:S02]  /*2cce0*/  IMAD.MOV.U32 R8, RZ, RZ, R166 ;  /* 0x000000ffff087224 */ /* 0x000fe400078e00a6 */
[----:B------:R-:W-:Y:S02]  /*2ccf0*/  VIADD R6, R6, UR5 ;  /* 0x0000000506067c36 */ /* 0x000fe40008000000 */
[----:B------:R-:W-:-:S02]  /*2cd00*/  IMAD.MOV.U32 R9, RZ, RZ, R165 ;  /* 0x000000ffff097224 */ /* 0x000fc400078e00a5 */
        /* <DEDUP_REMOVED lines=17> */
[----:B------:R-:W-:Y:S01]  /*2ce20*/  IADD3.X R171, R171, R3, RZ, P4, !PT ;  /* 0x00000003abab7210 */ /* 0x000fe200027fe4ff */
        /* <DEDUP_REMOVED lines=20> */
[----:B-1----:R-:W-:Y:S01]  /*2cf70*/  MOV R8, R232 ;  /* 0x000000e800087202 */ /* 0x002fe20000000f00 */
        /* <DEDUP_REMOVED lines=14> */
[----:B------:R-:W-:Y:S02]  /*2d060*/  IMAD.MOV.U32 R8, RZ, RZ, R234 ;  /* 0x000000ffff087224 */ /* 0x000fe400078e00ea */
[----:B------:R1:W-:Y:S01]  /*2d070*/  STL [R1+0x388], R150 ;  /* 0x0003889601007387 */ /* 0x0003e20000100800 */
[----:B------:R-:W-:Y:S02]  /*2d080*/  IMAD.MOV.U32 R9, RZ, RZ, R233 ;  /* 0x000000ffff097224 */ /* 0x000fe400078e00e9 */
        /* <DEDUP_REMOVED lines=29> */
[----:B------:R-:W-:Y:S01]  /*2d260*/  IADD3.X R150, R150, R3, RZ, P4, !PT ;  /* 0x0000000396967210 */ /* 0x000fe200027fe4ff */
        /* <DEDUP_REMOVED lines=30> */
[----:B---3--:R-:W-:Y:S01]  /*2d450*/  IMAD.MOV.U32 R8, RZ, RZ, R7 ;  /* 0x000000ffff087224 */ /* 0x008fe200078e0007 */
[----:B------:R-:W-:-:S02]  /*2d460*/  MOV R9, R12 ;  /* 0x0000000c00097202 */ /* 0x000fc40000000f00 */
[----:B------:R-:W3:Y:S04]  /*2d470*/  LDL.LU R148, [R1+0x3b0] ;  /* 0x0003b00001947983 */ /* 0x000ee80000300800 */
        /* <DEDUP_REMOVED lines=24> */
[----:B------:R-:W-:Y:S02]  /*2d600*/  ISETP.GT.AND P1, PT, R5, 0x6e, PT ;  /* 0x0000006e0500780c */ /* 0x000fe40003f24270 */
        /* <DEDUP_REMOVED lines=35> */
[----:B-1----:R-:W-:Y:S01]  /*2d840*/  IMAD.MOV.U32 R8, RZ, RZ, R176 ;  /* 0x000000ffff087224 */ /* 0x002fe200078e00b0 */
[----:B------:R-:W-:-:S05]  /*2d850*/  MOV R9, R175 ;  /* 0x000000af00097202 */ /* 0x000fca0000000f00 */
        /* <DEDUP_REMOVED lines=46> */
[----:B------:R-:W-:Y:S01]  /*2db40*/  STL [R1+0x3ac], R149 ;  /* 0x0003ac9501007387 */ /* 0x000fe20000100800 */
[----:B------:R-:W-:Y:S02]  /*2db50*/  IMAD.MOV.U32 R9, RZ, RZ, R241 ;  /* 0x000000ffff097224 */ /* 0x000fe400078e00f1 */
[----:B------:R-:W-:Y:S01]  /*2db60*/  ISETP.NE.U32.AND P1, PT, R8, RZ, PT ;  /* 0x000000ff0800720c */ /* 0x000fe20003f25070 */
        /* <DEDUP_REMOVED lines=11> */
[----:B--2---:R-:W-:Y:S01]  /*2dc20*/  IMAD.MOV.U32 R8, RZ, RZ, R244 ;  /* 0x000000ffff087224 */ /* 0x004fe200078e00f4 */
[----:B------:R-:W-:-:S02]  /*2dc30*/  MOV R9, R243 ;  /* 0x000000f300097202 */ /* 0x000fc40000000f00 */
[----:B------:R-:W2:Y:S04]  /*2dc40*/  LDL.LU R148, [R1+0x2d0] ;  /* 0x0002d00001947983 */ /* 0x000ea80000300800 */
        /* <DEDUP_REMOVED lines=31> */
[--C-:B------:R-:W-:Y:S01]  /*2de40*/  IMAD.X R148, R148, 0x1, R3.reuse, P3 ;  /* 0x0000000194947824 */ /* 0x100fe200018e0603 */
[----:B---3--:R-:W-:Y:S02]  /*2de50*/  IADD3 R7, P4, R7, R4, RZ ;  /* 0x0000000407077210 */ /* 0x008fe40007f9e0ff */
[----:B------:R-:W-:Y:S01]  /*2de60*/  SEL R8, R8, RZ, !P0 ;  /* 0x000000ff08087207 */ /* 0x000fe20004000000 */
[----:B------:R1:W-:Y:S01]  /*2de70*/  STL [R1+0x2cc], R149 ;  /* 0x0002cc9501007387 */ /* 0x0003e20000100800 */
[----:B------:R-:W-:Y:S02]  /*2de80*/  MOV R9, R148 ;  /* 0x0000009400097202 */ /* 0x000fe40000000f00 */
[----:B------:R-:W-:Y:S01]  /*2de90*/  ISETP.NE.U32.AND P1, PT, R8, RZ, PT ;  /* 0x000000ff0800720c */ /* 0x000fe20003f25070 */
[----:B------:R2:W-:Y:S01]  /*2dea0*/  STL [R1+0x2c8], R150 ;  /* 0x0002c89601007387 */ /* 0x0005e20000100800 */
[----:B------:R-:W-:-:S02]  /*2deb0*/  IMAD.X R12, R12, 0x1, R3, P4 ;  /* 0x000000010c0c7824 */ /* 0x000fc400020e0603 */
        /* <DEDUP_REMOVED lines=62> */
[--C-:B------:R-:W-:Y:S01]  /*2e2a0*/  IMAD.X R181, R181, 0x1, R3.reuse, P3 ;  /* 0x00000001b5b57824 */ /* 0x100fe200018e0603 */
[----:B------:R-:W-:Y:S02]  /*2e2b0*/  ISETP.NE.U32.AND P2, PT, R6, RZ, PT ;  /* 0x000000ff0600720c */ /* 0x000fe40003f45070 */
        /* <DEDUP_REMOVED lines=46> */
[C---:B------:R-:W-:Y:S02]  /*2e5a0*/  ISETP.GT.AND P1, PT, R5.reuse, 0x36, PT ;  /* 0x000000360500780c */ /* 0x040fe40003f24270 */
        /* <DEDUP_REMOVED lines=61> */
[----:B------:R-:W-:Y:S02]  /*2e980*/  IADD3.X R12, R12, R3, RZ, P4, !PT ;  /* 0x000000030c0c7210 */ /* 0x000fe400027fe4ff */
[----:B------:R-:W-:Y:S01]  /*2e990*/  ISETP.NE.U32.AND P1, PT, R8, RZ, PT ;  /* 0x000000ff0800720c */ /* 0x000fe20003f25070 */
[----:B------:R2:W-:Y:S01]  /*2e9a0*/  STL [R1+0x2e8], R150 ;  /* 0x0002e89601007387 */ /* 0x0005e20000100800 */
[----:B------:R-:W-:Y:S02]  /*2e9b0*/  IMAD.MOV.U32 R8, RZ, RZ, R147 ;  /* 0x000000ffff087224 */ /* 0x000fe400078e0093 */
        /* <DEDUP_REMOVED lines=33> */
[----:B--2---:R-:W-:Y:S01]  /*2ebd0*/  IMAD.MOV.U32 R8, RZ, RZ, R149 ;  /* 0x000000ffff087224 */ /* 0x004fe200078e0095 */
[----:B-1----:R-:W-:-:S05]  /*2ebe0*/  MOV R9, R150 ;  /* 0x0000009600097202 */ /* 0x002fca0000000f00 */
        /* <DEDUP_REMOVED lines=32> */
[----:B------:R-:W-:Y:S01]  /*2edf0*/  VIADD R6, R6, UR5 ;  /* 0x0000000506067c36 */ /* 0x000fe20008000000 */
[----:B------:R-:W-:Y:S01]  /*2ee00*/  IADD3.X R191, R191, R3, RZ, P4, !PT ;  /* 0x00000003bfbf7210 */ /* 0x000fe200027fe4ff */
[----:B------:R-:W-:-:S05]  /*2ee10*/  IMAD.MOV.U32 R9, RZ, RZ, R189 ;  /* 0x000000ffff097224 */ /* 0x000fca00078e00bd */
        /* <DEDUP_REMOVED lines=28> */
[----:B--2---:R-:W-:Y:S01]  /*2efe0*/  MOV R8, R196 ;  /* 0x000000c400087202 */ /* 0x004fe20000000f00 */
[----:B------:R-:W-:-:S02]  /*2eff0*/  IMAD.MOV.U32 R9, RZ, RZ, R195 ;  /* 0x000000ffff097224 */ /* 0x000fc400078e00c3 */
        /* <DEDUP_REMOVED lines=83> */
[----:B------:R-:W-:Y:S02]  /*2f530*/  IADD3 R7, P4, R7, R4, RZ ;  /* 0x0000000407077210 */ /* 0x000fe40007f9e0ff */
        /* <DEDUP_REMOVED lines=43> */
[----:B------:R-:W-:Y:S02]  /*2f7f0*/  ISETP.GT.AND P1, PT, R5, 0x7a, PT ;  /* 0x0000007a0500780c */ /* 0x000fe40003f24270 */
[-C--:B------:R-:W-:Y:S02]  /*2f800*/  IADD3 R147, P3, R147, R4.reuse, RZ ;  /* 0x0000000493937210 */ /* 0x080fe40007f7e0ff */
[----:B------:R-:W-:Y:S02]  /*2f810*/  IADD3 R7, P4, R7, R4, RZ ;  /* 0x0000000407077210 */ /* 0x000fe40007f9e0ff */
[----:B-1----:R-:W-:Y:S02]  /*2f820*/  SEL R8, RZ, 0x4, !P1 ;  /* 0x00000004ff087807 */ /* 0x002fe40004800000 */
[----:B------:R-:W-:Y:S02]  /*2f830*/  ISETP.GT.AND P1, PT, R5, 0x7b, PT ;  /* 0x0000007b0500780c */ /* 0x000fe40003f24270 */
[----:B------:R-:W-:Y:S01]  /*2f840*/  SEL R8, R8, RZ, !P0 ;  /* 0x000000ff08087207 */ /* 0x000fe20004000000 */
[----:B------:R-:W-:-:S03]  /*2f850*/  IMAD.X R148, R148, 0x1, R3, P3 ;  /* 0x0000000194947824 */ /* 0x000fc600018e0603 */
[----:B------:R-:W-:Y:S02]  /*2f860*/  ISETP.NE.U32.AND P2, PT, R8, RZ, PT ;  /* 0x000000ff0800720c */ /* 0x000fe40003f45070 */
[----:B------:R-:W-:Y:S01]  /*2f870*/  SEL R8, RZ, 0x4, !P1 ;  /* 0x00000004ff087807 */ /* 0x000fe20004800000 */
[----:B------:R-:W-:Y:S01]  /*2f880*/  STL [R1+0x40c], R149 ;  /* 0x00040c9501007387 */ /* 0x000fe20000100800 */
[----:B------:R-:W-:Y:S02]  /*2f890*/  IMAD.X R12, R12, 0x1, R3, P4 ;  /* 0x000000010c0c7824 */ /* 0x000fe400020e0603 */
[----:B------:R-:W-:Y:S01]  /*2f8a0*/  SEL R8, R8, RZ, !P0 ;  /* 0x000000ff08087207 */ /* 0x000fe20004000000 */
[----:B------:R1:W-:Y:S04]  /*2f8b0*/  STL [R1+0x408], R150 ;  /* 0x0004089601007387 */ /* 0x0003e80000100800 */
[----:B------:R-:W-:Y:S01]  /*2f8c0*/  STL [R1+0x414], R147 ;  /* 0x0004149301007387 */ /* 0x000fe20000100800 */
[----:B------:R-:W-:-:S03]  /*2f8d0*/  ISETP.NE.U32.AND P1, PT, R8, RZ, PT ;  /* 0x000000ff0800720c */ /* 0x000fc60003f25070 */
[----:B------:R2:W-:Y:S01]  /*2f8e0*/  STL [R1+0x410], R148 ;  /* 0x0004109401007387 */ /* 0x0005e20000100800 */
[----:B------:R-:W-:-:S03]  /*2f8f0*/  IMAD.MOV.U32 R8, RZ, RZ, R147 ;  /* 0x000000ffff087224 */ /* 0x000fc600078e0093 */
[----:B------:R-:W-:Y:S01]  /*2f900*/  STL [R1+0x41c], R7 ;  /* 0x00041c0701007387 */ /* 0x000fe20000100800 */
[----:B------:R-:W-:-:S03]  /*2f910*/  IMAD.MOV.U32 R9, RZ, RZ, R148 ;  /* 0x000000ffff097224 */ /* 0x000fc600078e0094 */
[----:B------:R3:W-:Y:S04]  /*2f920*/  STL [R1+0x418], R12 ;  /* 0x0004180c01007387 */ /* 0x0007e80000100800 */
[----:B-1----:R-:W4:Y:S04]  /*2f930*/  LDL.LU R150, [R1+0x220] ;  /* 0x0002200001967983 */ /* 0x002f280000300800 */
[----:B--2---:R-:W2:Y:S04]  /*2f940*/  LDL.LU R148, [R1+0x224] ;  /* 0x0002240001947983 */ /* 0x004ea80000300800 */
[----:B------:R1:W-:Y:S04]  /*2f950*/  LDGSTS.E [R6+0x6c008], desc[UR60][R8.64], P2 ;  /* 0x6c00800008067fae */ /* 0x0003e8000912187c */
[----:B------:R-:W4:Y:S01]  /*2f960*/  LDL.LU R147, [R1+0x228] ;  /* 0x0002280001937983 */ /* 0x000f220000300800 */
[----:B-1----:R-:W-:-:S03]  /*2f970*/  IMAD.MOV.U32 R9, RZ, RZ, R12 ;  /* 0x000000ffff097224 */ /* 0x002fc600078e000c */
[----:B---3--:R-:W3:Y:S01]  /*2f980*/  LDL.LU R12, [R1+0x22c] ;  /* 0x00022c00010c7983 */ /* 0x008ee20000300800 */
[----:B------:R-:W-:Y:S01]  /*2f990*/  IMAD.MOV.U32 R8, RZ, RZ, R7 ;  /* 0x000000ffff087224 */ /* 0x000fe200078e0007 */
[C---:B------:R-:W-:Y:S02]  /*2f9a0*/  ISETP.GT.AND P2, PT, R5.reuse, 0x1d, PT ;  /* 0x0000001d0500780c */ /* 0x040fe40003f44270 */
[-C--:B------:R-:W-:Y:S01]  /*2f9b0*/  IADD3 R198, P3, R198, R4.reuse, RZ ;  /* 0x00000004c6c67210 */ /* 0x080fe20007f7e0ff */
[----:B------:R-:W3:Y:S04]  /*2f9c0*/  LDL.LU R149, [R1+0x234] ;  /* 0x0002340001957983 */ /* 0x000ee80000300800 */
[----:B------:R1:W-:Y:S01]  /*2f9d0*/  LDGSTS.E [R6+0x6c00c], desc[UR60][R8.64], P1 ;  /* 0x6c00c00008067fae */ /* 0x0003e2000892187c */
[----:B------:R-:W-:Y:S01]  /*2f9e0*/  ISETP.GT.AND P1, PT, R5, 0x1c, PT ;  /* 0x0000001c0500780c */ /* 0x000fe20003f24270 */
[----:B------:R-:W-:Y:S01]  /*2f9f0*/  IMAD.X R197, R197, 0x1, R3, P3 ;  /* 0x00000001c5c57824 */ /* 0x000fe200018e0603 */
[----:B------:R-:W-:Y:S01]  /*2fa00*/  IADD3 R200, P4, R200, R4, RZ ;  /* 0x00000004c8c87210 */ /* 0x000fe20007f9e0ff */
[----:B------:R-:W3:Y:S01]  /*2fa10*/  LDL.LU R7, [R1+0x23c] ;  /* 0x00023c0001077983 */ /* 0x000ee20000300800 */
[----:B-1----:R-:W-:-:S02]  /*2fa20*/  SEL R8, RZ, 0x4, !P1 ;  /* 0x00000004ff087807 */ /* 0x002fc40004800000 */
[----:B------:R-:W-:Y:S02]  /*2fa30*/  SEL R6, RZ, 0x4, !P2 ;  /* 0x00000004ff067807 */ /* 0x000fe40005000000 */
[----:B------:R-:W-:Y:S02]  /*2fa40*/  SEL R8, R8, RZ, !P0 ;  /* 0x000000ff08087207 */ /* 0x000fe40004000000 */
[----:B------:R-:W-:Y:S02]  /*2fa50*/  SEL R6, R6, RZ, !P0 ;  /* 0x000000ff06067207 */ /* 0x000fe40004000000 */
[----:B------:R-:W-:Y:S02]  /*2fa60*/  ISETP.NE.U32.AND P1, PT, R8, RZ, PT ;  /* 0x000000ff0800720c */ /* 0x000fe40003f25070 */
[----:B------:R-:W-:Y:S02]  /*2fa70*/  ISETP.NE.U32.AND P2, PT, R6, RZ, PT ;  /* 0x000000ff0600720c */ /* 0x000fe40003f45070 */
[----:B------:R-:W-:Y:S01]  /*2fa80*/  LOP3.LUT R6, R10, 0x70, RZ, 0x3c, !PT ;  /* 0x000000700a067812 */ /* 0x000fe200078e3cff */
[----:B------:R-:W-:-:S02]  /*2fa90*/  IMAD.MOV.U32 R8, RZ, RZ, R198 ;  /* 0x000000ffff087224 */ /* 0x000fc400078e00c6 */
[----:B------:R-:W-:Y:S01]  /*2faa0*/  IMAD.MOV.U32 R9, RZ, RZ, R197 ;  /* 0x000000ffff097224 */ /* 0x000fe200078e00c5 */
[----:B------:R-:W-:Y:S01]  /*2fab0*/  IADD3 R6, R6, UR5, RZ ;  /* 0x0000000506067c10 */ /* 0x000fe2000fffe0ff */
[----:B------:R-:W-:-:S04]  /*2fac0*/  IMAD.X R199, R199, 0x1, R3, P4 ;  /* 0x00000001c7c77824 */ /* 0x000fc800020e0603 */
        /* <DEDUP_REMOVED lines=30> */
[----:B--2---:R-:W-:-:S05]  /*2fcb0*/  IADD3 R148, P3, R148, R4, RZ ;  /* 0x0000000494947210 */ /* 0x004fca0007f7e0ff */
[----:B----4-:R-:W-:Y:S01]  /*2fcc0*/  IMAD.X R150, R150, 0x1, R3, P3 ;  /* 0x0000000196967824 */ /* 0x010fe200018e0603 */
[----:B------:R-:W-:Y:S03]  /*2fcd0*/  STL [R1+0x224], R148 ;  /* 0x0002249401007387 */ /* 0x000fe60000100800 */
[----:B------:R-:W-:Y:S01]  /*2fce0*/  IMAD.MOV.U32 R9, RZ, RZ, R150 ;  /* 0x000000ffff097224 */ /* 0x000fe200078e0096 */
[----:B------:R1:W-:Y:S01]  /*2fcf0*/  STL [R1+0x220], R150 ;  /* 0x0002209601007387 */ /* 0x0003e20000100800 */
[----:B---3--:R-:W-:-:S05]  /*2fd00*/  IADD3 R12, P4, R12, R4, RZ ;  /* 0x000000040c0c7210 */ /* 0x008fca0007f9e0ff */
[----:B------:R-:W-:Y:S04]  /*2fd10*/  STL [R1+0x22c], R12 ;  /* 0x00022c0c01007387 */ /* 0x000fe80000100800 */
[----:B-1----:R-:W2:Y:S01]  /*2fd20*/  LDL.LU R150, [R1+0x230] ;  /* 0x0002300001967983 */ /* 0x002ea20000300800 */
[----:B------:R-:W-:Y:S02]  /*2fd30*/  IMAD.X R147, R147, 0x1, R3, P4 ;  /* 0x0000000193937824 */ /* 0x000fe400020e0603 */
[----:B------:R-:W-:-:S03]  /*2fd40*/  IMAD.MOV.U32 R8, RZ, RZ, R148 ;  /* 0x000000ffff087224 */ /* 0x000fc600078e0094 */
[----:B------:R1:W-:Y:S04]  /*2fd50*/  STL [R1+0x228], R147 ;  /* 0x0002289301007387 */ /* 0x0003e80000100800 */
[----:B------:R-:W3:Y:S04]  /*2fd60*/  LDL.LU R148, [R1+0x238] ;  /* 0x0002380001947983 */ /* 0x000ee80000300800 */
[----:B------:R4:W-:Y:S01]  /*2fd70*/  LDGSTS.E [R6+0x64000], desc[UR60][R8.64], P2 ;  /* 0x6400000008067fae */ /* 0x0009e2000912187c */
[----:B------:R-:W-:Y:S01]  /*2fd80*/  IADD3 R149, P3, R149, R4, RZ ;  /* 0x0000000495957210 */ /* 0x000fe20007f7e0ff */
[----:B----4-:R-:W-:-:S02]  /*2fd90*/  IMAD.MOV.U32 R8, RZ, RZ, R12 ;  /* 0x000000ffff087224 */ /* 0x010fc400078e000c */
[----:B------:R-:W-:Y:S01]  /*2fda0*/  IMAD.MOV.U32 R9, RZ, RZ, R147 ;  /* 0x000000ffff097224 */ /* 0x000fe200078e0093 */
[----:B------:R-:W-:Y:S01]  /*2fdb0*/  IADD3 R7, P4, R7, R4, RZ ;  /* 0x0000000407077210 */ /* 0x000fe20007f9e0ff */
[----:B-1----:R-:W4:Y:S04]  /*2fdc0*/  LDL.LU R147, [R1+0x324] ;  /* 0x0003240001937983 */ /* 0x002f280000300800 */
[----:B------:R1:W-:Y:S01]  /*2fdd0*/  LDGSTS.E [R6+0x64004], desc[UR60][R8.64], P1 ;  /* 0x6400400008067fae */ /* 0x0003e2000892187c */
[----:B------:R-:W-:-:S03]  /*2fde0*/  ISETP.GT.AND P1, PT, R5, 0x3e, PT ;  /* 0x0000003e0500780c */ /* 0x000fc60003f24270 */
[----:B------:R-:W4:Y:S01]  /*2fdf0*/  LDL.LU R12, [R1+0x32c] ;  /* 0x00032c00010c7983 */ /* 0x000f220000300800 */
[----:B-1----:R-:W-:-:S03]  /*2fe00*/  SEL R8, RZ, 0x4, !P1 ;  /* 0x00000004ff087807 */ /* 0x002fc60004800000 */
[----:B------:R-:W-:Y:S01]  /*2fe10*/  STL [R1+0x234], R149 ;  /* 0x0002349501007387 */ /* 0x000fe20000100800 */
[----:B------:R-:W-:Y:S02]  /*2fe20*/  ISETP.GT.AND P1, PT, R5, 0x3f, PT ;  /* 0x0000003f0500780c */ /* 0x000fe40003f24270 */
[----:B------:R-:W-:-:S04]  /*2fe30*/  SEL R8, R8, RZ, !P0 ;  /* 0x000000ff08087207 */ /* 0x000fc80004000000 */
[----:B------:R-:W-:Y:S02]  /*2fe40*/  ISETP.NE.U32.AND P2, PT, R8, RZ, PT ;  /* 0x000000ff0800720c */ /* 0x000fe40003f45070 */
[----:B------:R-:W-:-:S04]  /*2fe50*/  SEL R8, RZ, 0x4, !P1 ;  /* 0x00000004ff087807 */ /* 0x000fc80004800000 */
[----:B------:R-:W-:-:S04]  /*2fe60*/  SEL R8, R8, RZ, !P0 ;  /* 0x000000ff08087207 */ /* 0x000fc80004000000 */
[----:B------:R-:W-:Y:S01]  /*2fe70*/  ISETP.NE.U32.AND P1, PT, R8, RZ, PT ;  /* 0x000000ff0800720c */ /* 0x000fe20003f25070 */
[----:B------:R-:W-:Y:S01]  /*2fe80*/  IMAD.MOV.U32 R8, RZ, RZ, R149 ;  /* 0x000000ffff087224 */ /* 0x000fe200078e0095 */
[----:B--2---:R-:W-:-:S05]  /*2fe90*/  IADD3.X R150, R150, R3, RZ, P3, !PT ;  /* 0x0000000396967210 */ /* 0x004fca0001ffe4ff */
[----:B------:R1:W-:Y:S01]  /*2fea0*/  STL [R1+0x230], R150 ;  /* 0x0002309601007387 */ /* 0x0003e20000100800 */
[----:B------:R-:W-:-:S03]  /*2feb0*/  IMAD.MOV.U32 R9, RZ, RZ, R150 ;  /* 0x000000ffff097224 */ /* 0x000fc600078e0096 */
[----:B------:R-:W-:Y:S01]  /*2fec0*/  STL [R1+0x23c], R7 ;  /* 0x00023c0701007387 */ /* 0x000fe20000100800 */
[----:B---3--:R-:W-:-:S03]  /*2fed0*/  IMAD.X R148, R148, 0x1, R3, P4 ;  /* 0x0000000194947824 */ /* 0x008fc600020e0603 */
[----:B------:R2:W-:Y:S04]  /*2fee0*/  LDGSTS.E [R6+0x64008], desc[UR60][R8.64], P2 ;  /* 0x6400800008067fae */ /* 0x0005e8000912187c */
[----:B-1----:R-:W3:Y:S04]  /*2fef0*/  LDL.LU R150, [R1+0x320] ;  /* 0x0003200001967983 */ /* 0x002ee80000300800 */
[----:B------:R1:W-:Y:S04]  /*2ff00*/  STL [R1+0x238], R148 ;  /* 0x0002389401007387 */ /* 0x0003e80000100800 */
[----:B------:R-:W3:Y:S01]  /*2ff10*/  LDL.LU R149, [R1+0x328] ;  /* 0x0003280001957983 */ /* 0x000ee20000300800 */
[----:B--2---:R-:W-:-:S02]  /*2ff20*/  IMAD.MOV.U32 R8, RZ, RZ, R7 ;  /* 0x000000ffff087224 */ /* 0x004fc400078e0007 */
[----:B------:R-:W-:Y:S01]  /*2ff30*/  IMAD.MOV.U32 R9, RZ, RZ, R148 ;  /* 0x000000ffff097224 */ /* 0x000fe200078e0094 */
[-C--:B----4-:R-:W-:Y:S01]  /*2ff40*/  IADD3 R147, P3, R147, R4.reuse, RZ ;  /* 0x0000000493937210 */ /* 0x090fe20007f7e0ff */
[----:B-1----:R-:W2:Y:S04]  /*2ff50*/  LDL.LU R148, [R1+0x334] ;  /* 0x0003340001947983 */ /* 0x002ea80000300800 */
[----:B------:R1:W-:Y:S01]  /*2ff60*/  LDGSTS.E [R6+0x6400c], desc[UR60][R8.64], P1 ;  /* 0x6400c00008067fae */ /* 0x0003e2000892187c */
[----:B------:R-:W-:Y:S02]  /*2ff70*/  ISETP.GT.AND P1, PT, R5, 0x5c, PT ;  /* 0x0000005c0500780c */ /* 0x000fe40003f24270 */
[----:B------:R-:W-:Y:S01]  /*2ff80*/  IADD3 R12, P4, R12, R4, RZ ;  /* 0x000000040c0c7210 */ /* 0x000fe20007f9e0ff */
[----:B------:R-:W4:Y:S01]  /*2ff90*/  LDL.LU R7, [R1+0x33c] ;  /* 0x00033c0001077983 */ /* 0x000f220000300800 */
[----:B-1----:R-:W-:-:S02]  /*2ffa0*/  SEL R8, RZ, 0x4, !P1 ;  /* 0x00000004ff087807 */ /* 0x002fc40004800000 */
[----:B------:R-:W-:Y:S02]  /*2ffb0*/  ISETP.GT.AND P1, PT, R5, 0x5d, PT ;  /* 0x0000005d0500780c */ /* 0x000fe40003f24270 */
[----:B------:R-:W-:Y:S01]  /*2ffc0*/  SEL R8, R8, RZ, !P0 ;  /* 0x000000ff08087207 */ /* 0x000fe20004000000 */
[----:B------:R-:W-:Y:S03]  /*2ffd0*/  STL [R1+0x324], R147 ;  /* 0x0003249301007387 */ /* 0x000fe60000100800 */
[----:B------:R-:W-:Y:S02]  /*2ffe0*/  ISETP.NE.U32.AND P2, PT, R8, RZ, PT ;  /* 0x000000ff0800720c */ /* 0x000fe40003f45070 */
[----:B------:R-:W-:-:S04]  /*2fff0*/  SEL R8, RZ, 0x4, !P1 ;  /* 0x00000004ff087807 */ /* 0x000fc80004800000 */
[----:B------:R-:W-:-:S04]  /*30000*/  SEL R8, R8, RZ, !P0 ;  /* 0x000000ff08087207 */ /* 0x000fc80004000000 */
[----:B------:R-:W-:Y:S01]  /*30010*/  ISETP.NE.U32.AND P1, PT, R8, RZ, PT ;  /* 0x000000ff0800720c */ /* 0x000fe20003f25070 */
[----:B------:R-:W-:Y:S02]  /*30020*/  IMAD.MOV.U32 R8, RZ, RZ, R147 ;  /* 0x000000ffff087224 */ /* 0x000fe400078e0093 */
[----:B---3--:R-:W-:-:S05]  /*30030*/  IMAD.X R150, R150, 0x1, R3, P3 ;  /* 0x0000000196967824 */ /* 0x008fca00018e0603 */
[----:B------:R1:W-:Y:S01]  /*30040*/  STL [R1+0x320], R150 ;  /* 0x0003209601007387 */ /* 0x0003e20000100800 */
[----:B------:R-:W-:-:S03]  /*30050*/  MOV R9, R150 ;  /* 0x0000009600097202 */ /* 0x000fc60000000f00 */
[----:B------:R-:W-:Y:S01]  /*30060*/  STL [R1+0x32c], R12 ;  /* 0x00032c0c01007387 */ /* 0x000fe20000100800 */
[----:B------:R-:W-:-:S03]  /*30070*/  IMAD.X R149, R149, 0x1, R3, P4 ;  /* 0x0000000195957824 */ /* 0x000fc600020e0603 */
[----:B------:R3:W-:Y:S04]  /*30080*/  LDGSTS.E [R6+0x68000], desc[UR60][R8.64], P2 ;  /* 0x6800000008067fae */ /* 0x0007e8000912187c */
[----:B-1----:R-:W4:Y:S04]  /*30090*/  LDL.LU R150, [R1+0x330] ;  /* 0x0003300001967983 */ /* 0x002f280000300800 */
[----:B------:R1:W-:Y:S04]  /*300a0*/  STL [R1+0x328], R149 ;  /* 0x0003289501007387 */ /* 0x0003e80000100800 */
[----:B------:R-:W4:Y:S01]  /*300b0*/  LDL.LU R147, [R1+0x338] ;  /* 0x0003380001937983 */ /* 0x000f220000300800 */
[----:B---3--:R-:W-:-:S02]  /*300c0*/  IMAD.MOV.U32 R8, RZ, RZ, R12 ;  /* 0x000000ffff087224 */ /* 0x008fc400078e000c */
[----:B------:R-:W-:Y:S01]  /*300d0*/  IMAD.MOV.U32 R9, RZ, RZ, R149 ;  /* 0x000000ffff097224 */ /* 0x000fe200078e0095 */
[-C--:B--2---:R-:W-:Y:S02]  /*300e0*/  IADD3 R148, P3, R148, R4.reuse, RZ ;  /* 0x0000000494947210 */ /* 0x084fe40007f7e0ff */
[----:B----4-:R-:W-:Y:S01]  /*300f0*/  IADD3 R7, P4, R7, R4, RZ ;  /* 0x0000000407077210 */ /* 0x010fe20007f9e0ff */
[----:B-1----:R-:W2:Y:S04]  /*30100*/  LDL.LU R149, [R1+0x424] ;  /* 0x0004240001957983 */ /* 0x002ea80000300800 */
[----:B------:R1:W-:Y:S01]  /*30110*/  LDGSTS.E [R6+0x68004], desc[UR60][R8.64], P1 ;  /* 0x6800400008067fae */ /* 0x0003e2000892187c */
[----:B------:R-:W-:-:S03]  /*30120*/  ISETP.GT.AND P1, PT, R5, 0x5e, PT ;  /* 0x0000005e0500780c */ /* 0x000fc60003f24270 */
[----:B------:R-:W3:Y:S01]  /*30130*/  LDL.LU R12, [R1+0x42c] ;  /* 0x00042c00010c7983 */ /* 0x000ee20000300800 */
[----:B-1----:R-:W-:Y:S02]  /*30140*/  SEL R8, RZ, 0x4, !P1 ;  /* 0x00000004ff087807 */ /* 0x002fe40004800000 */
        /* <DEDUP_REMOVED lines=8> */
[----:B------:R-:W-:-:S04]  /*301d0*/  IMAD.X R150, R150, 0x1, R3, P3 ;  /* 0x0000000196967824 */ /* 0x000fc800018e0603 */
[----:B------:R-:W-:Y:S01]  /*301e0*/  IMAD.MOV.U32 R9, RZ, RZ, R150 ;  /* 0x000000ffff097224 */ /* 0x000fe200078e0096 */
[----:B------:R1:W-:Y:S04]  /*301f0*/  STL [R1+0x330], R150 ;  /* 0x0003309601007387 */ /* 0x0003e80000100800 */
[----:B------:R4:W-:Y:S01]  /*30200*/  STL [R1+0x33c], R7 ;  /* 0x00033c0701007387 */ /* 0x0009e20000100800 */
[----:B------:R-:W-:-:S03]  /*30210*/  IMAD.X R147, R147, 0x1, R3, P4 ;  /* 0x0000000193937824 */ /* 0x000fc600020e0603 */
[----:B------:R2:W-:Y:S04]  /*30220*/  LDGSTS.E [R6+0x68008], desc[UR60][R8.64], P2 ;  /* 0x6800800008067fae */ /* 0x0005e8000912187c */
[----:B-1----:R-:W3:Y:S04]  /*30230*/  LDL.LU R150, [R1+0x420] ;  /* 0x0004200001967983 */ /* 0x002ee80000300800 */
[----:B------:R1:W-:Y:S04]  /*30240*/  STL [R1+0x338], R147 ;  /* 0x0003389301007387 */ /* 0x0003e80000100800 */
[----:B------:R-:W3:Y:S01]  /*30250*/  LDL.LU R148, [R1+0x428] ;  /* 0x0004280001947983 */ /* 0x000ee20000300800 */
[----:B--2---:R-:W-:-:S02]  /*30260*/  IMAD.MOV.U32 R8, RZ, RZ, R7 ;  /* 0x000000ffff087224 */ /* 0x004fc400078e0007 */
[----:B------:R-:W-:Y:S01]  /*30270*/  IMAD.MOV.U32 R9, RZ, RZ, R147 ;  /* 0x000000ffff097224 */ /* 0x000fe200078e0093 */
[-C--:B------:R-:W-:Y:S01]  /*30280*/  IADD3 R149, P3, R149, R4.reuse, RZ ;  /* 0x0000000495957210 */ /* 0x080fe20007f7e0ff */
[----:B----4-:R-:W2:Y:S04]  /*30290*/  LDL.LU R7, [R1+0x434] ;  /* 0x0004340001077983 */ /* 0x010ea80000300800 */
[----:B------:R4:W-:Y:S01]  /*302a0*/  LDGSTS.E [R6+0x6800c], desc[UR60][R8.64], P1 ;  /* 0x6800c00008067fae */ /* 0x0009e2000892187c */
[----:B------:R-:W-:Y:S02]  /*302b0*/  ISETP.GT.AND P1, PT, R5, 0x7c, PT ;  /* 0x0000007c0500780c */ /* 0x000fe40003f24270 */
[----:B---3--:R-:W-:Y:S01]  /*302c0*/  IADD3 R12, P4, R12, R4, RZ ;  /* 0x000000040c0c7210 */ /* 0x008fe20007f9e0ff */
[----:B-1----:R-:W3:Y:S01]  /*302d0*/  LDL.LU R147, [R1+0x43c] ;  /* 0x00043c0001937983 */ /* 0x002ee20000300800 */
[----:B----4-:R-:W-:-:S02]  /*302e0*/  SEL R8, RZ, 0x4, !P1 ;  /* 0x00000004ff087807 */ /* 0x010fc40004800000 */
[----:B------:R-:W-:Y:S02]  /*302f0*/  ISETP.GT.AND P1, PT, R5, 0x7d, PT ;  /* 0x0000007d0500780c */ /* 0x000fe40003f24270 */
[----:B------:R-:W-:Y:S01]  /*30300*/  SEL R8, R8, RZ, !P0 ;  /* 0x000000ff08087207 */ /* 0x000fe20004000000 */
[----:B------:R-:W-:Y:S03]  /*30310*/  STL [R1+0x424], R149 ;  /* 0x0004249501007387 */ /* 0x000fe60000100800 */
[----:B------:R-:W-:Y:S02]  /*30320*/  ISETP.NE.U32.AND P2, PT, R8, RZ, PT ;  /* 0x000000ff0800720c */ /* 0x000fe40003f45070 */
[----:B------:R-:W-:-:S04]  /*30330*/  SEL R8, RZ, 0x4, !P1 ;  /* 0x00000004ff087807 */ /* 0x000fc80004800000 */
[----:B------:R-:W-:-:S04]  /*30340*/  SEL R8, R8, RZ, !P0 ;  /* 0x000000ff08087207 */ /* 0x000fc80004000000 */
[----:B------:R-:W-:Y:S01]  /*30350*/  ISETP.NE.U32.AND P1, PT, R8, RZ, PT ;  /* 0x000000ff0800720c */ /* 0x000fe20003f25070 */
[----:B------:R-:W-:Y:S01]  /*30360*/  IMAD.MOV.U32 R8, RZ, RZ, R149 ;  /* 0x000000ffff087224 */ /* 0x000fe200078e0095 */
[----:B------:R-:W-:-:S05]  /*30370*/  IADD3.X R150, R150, R3, RZ, P3, !PT ;  /* 0x0000000396967210 */ /* 0x000fca0001ffe4ff */
[----:B------:R1:W-:Y:S01]  /*30380*/  STL [R1+0x420], R150 ;  /* 0x0004209601007387 */ /* 0x0003e20000100800 */
[----:B------:R-:W-:-:S03]  /*30390*/  IMAD.MOV.U32 R9, RZ, RZ, R150 ;  /* 0x000000ffff097224 */ /* 0x000fc600078e0096 */
[----:B------:R-:W-:Y:S01]  /*303a0*/  STL [R1+0x42c], R12 ;  /* 0x00042c0c01007387 */ /* 0x000fe20000100800 */
[----:B------:R-:W-:-:S03]  /*303b0*/  IMAD.X R148, R148, 0x1, R3, P4 ;  /* 0x0000000194947824 */ /* 0x000fc600020e0603 */
[----:B------:R4:W-:Y:S04]  /*303c0*/  LDGSTS.E [R6+0x6c000], desc[UR60][R8.64], P2 ;  /* 0x6c00000008067fae */ /* 0x0009e8000912187c */
[----:B-1----:R-:W3:Y:S04]  /*303d0*/  LDL.LU R150, [R1+0x430] ;  /* 0x0004300001967983 */ /* 0x002ee80000300800 */
[----:B------:R1:W-:Y:S04]  /*303e0*/  STL [R1+0x428], R148 ;  /* 0x0004289401007387 */ /* 0x0003e80000100800 */
[----:B------:R-:W3:Y:S01]  /*303f0*/  LDL.LU R149, [R1+0x438] ;  /* 0x0004380001957983 */ /* 0x000ee20000300800 */
[----:B----4-:R-:W-:-:S02]  /*30400*/  IMAD.MOV.U32 R8, RZ, RZ, R12 ;  /* 0x000000ffff087224 */ /* 0x010fc400078e000c */
[----:B------:R-:W-:Y:S01]  /*30410*/  IMAD.MOV.U32 R9, RZ, RZ, R148 ;  /* 0x000000ffff097224 */ /* 0x000fe200078e0094 */
[-C--:B--2---:R-:W-:Y:S02]  /*30420*/  IADD3 R7, P3, R7, R4.reuse, RZ ;  /* 0x0000000407077210 */ /* 0x084fe40007f7e0ff */
[----:B---3--:R-:W-:Y:S01]  /*30430*/  IADD3 R147, P4, R147, R4, RZ ;  /* 0x0000000493937210 */ /* 0x008fe20007f9e0ff */
[----:B-1----:R-:W2:Y:S04]  /*30440*/  LDL.LU R148, [R1+0x444] ;  /* 0x0004440001947983 */ /* 0x002ea80000300800 */
[----:B------:R1:W-:Y:S01]  /*30450*/  LDGSTS.E [R6+0x6c004], desc[UR60][R8.64], P1 ;  /* 0x6c00400008067fae */ /* 0x0003e2000892187c */
[----:B------:R-:W-:-:S03]  /*30460*/  ISETP.GT.AND P1, PT, R5, 0x7e, PT ;  /* 0x0000007e0500780c */ /* 0x000fc60003f24270 */
[----:B------:R-:W3:Y:S01]  /*30470*/  LDL.LU R12, [R1+0x484] ;  /* 0x00048400010c7983 */ /* 0x000ee20000300800 */
[----:B-1----:R-:W-:Y:S02]  /*30480*/  SEL R8, RZ, 0x4, !P1 ;  /* 0x00000004ff087807 */ /* 0x002fe40004800000 */
[----:B------:R-:W-:Y:S02]  /*30490*/  ISETP.GT.AND P1, PT, R5, 0x7f, PT ;  /* 0x0000007f0500780c */ /* 0x000fe40003f24270 */
[----:B------:R-:W-:-:S04]  /*304a0*/  SEL R8, R8, RZ, !P0 ;  /* 0x000000ff08087207 */ /* 0x000fc80004000000 */
[----:B------:R-:W-:Y:S02]  /*304b0*/  ISETP.NE.U32.AND P2, PT, R8, RZ, PT ;  /* 0x000000ff0800720c */ /* 0x000fe40003f45070 */
[----:B------:R-:W-:-:S04]  /*304c0*/  SEL R8, RZ, 0x4, !P1 ;  /* 0x00000004ff087807 */ /* 0x000fc80004800000 */
[----:B------:R-:W-:-:S04]  /*304d0*/  SEL R8, R8, RZ, !P0 ;  /* 0x000000ff08087207 */ /* 0x000fc80004000000 */
[----:B------:R-:W-:Y:S01]  /*304e0*/  ISETP.NE.U32.AND P1, PT, R8, RZ, PT ;  /* 0x000000ff0800720c */ /* 0x000fe20003f25070 */
[----:B------:R-:W-:Y:S01]  /*304f0*/  IMAD.MOV.U32 R8, RZ, RZ, R7 ;  /* 0x000000ffff087224 */ /* 0x000fe200078e0007 */
[----:B------:R1:W-:Y:S01]  /*30500*/  STL [R1+0x434], R7 ;  /* 0x0004340701007387 */ /* 0x0003e20000100800 */
[----:B------:R-:W-:-:S05]  /*30510*/  IMAD.X R150, R150, 0x1, R3, P3 ;  /* 0x0000000196967824 */ /* 0x000fca00018e0603 */
[----:B------:R-:W-:Y:S01]  /*30520*/  MOV R9, R150 ;  /* 0x0000009600097202 */ /* 0x000fe20000000f00 */
[----:B------:R-:W-:-:S04]  /*30530*/  IMAD.X R149, R149, 0x1, R3, P4 ;  /* 0x0000000195957824 */ /* 0x000fc800020e0603 */
[----:B------:R4:W-:Y:S04]  /*30540*/  LDGSTS.E [R6+0x6c008], desc[UR60][R8.64], P2 ;  /* 0x6c00800008067fae */ /* 0x0009e8000912187c */
[----:B------:R-:W-:Y:S04]  /*30550*/  STL [R1+0x430], R150 ;  /* 0x0004309601007387 */ /* 0x000fe80000100800 */
[----:B------:R-:W-:Y:S01]  /*30560*/  STL [R1+0x43c], R147 ;  /* 0x00043c9301007387 */ /* 0x000fe20000100800 */
[----:B----4-:R-:W-:-:S03]  /*30570*/  IMAD.MOV.U32 R8, RZ, RZ, R147 ;  /* 0x000000ffff087224 */ /* 0x010fc600078e0093 */
[----:B------:R-:W4:Y:S01]  /*30580*/  LDL.LU R151, [R1+0x480] ;  /* 0x0004800001977983 */ /* 0x000f220000300800 */
[----:B------:R-:W-:-:S03]  /*30590*/  IMAD.MOV.U32 R9, RZ, RZ, R149 ;  /* 0x000000ffff097224 */ /* 0x000fc600078e0095 */
[----:B------:R2:W-:Y:S04]  /*305a0*/  STL [R1+0x438], R149 ;  /* 0x0004389501007387 */ /* 0x0005e80000100800 */
[----:B------:R2:W-:Y:S01]  /*305b0*/  LDGSTS.E [R6+0x6c00c], desc[UR60][R8.64], P1 ;  /* 0x6c00c00008067fae */ /* 0x0005e2000892187c */
[----:B-1----:R-:W1:Y:S01]  /*305c0*/  S2R R7, SR_TID.X ;  /* 0x0000000000077919 */ /* 0x002e620000002100 */
[----:B---3--:R-:W-:Y:S01]  /*305d0*/  IADD3 R12, P2, R12, R2, RZ ;  /* 0x000000020c0c7210 */ /* 0x008fe20007f5e0ff */
[----:B------:R-:W-:Y:S01]  /*305e0*/  ULEA UR5, UR4, UR11, 0x11 ;  /* 0x0000000b04057291 */ /* 0x000fe2000f8e883f */
[----:B------:R-:W0:Y:S04]  /*305f0*/  LDGDEPBAR ;  /* 0x00000000000079af */ /* 0x000e280000000000 */
[----:B------:R-:W3:Y:S04]  /*30600*/  LDL.LU R9, [R1+0x440] ;  /* 0x0004400001097983 */ /* 0x000ee80000300800 */
[----:B--2---:R-:W2:Y:S01]  /*30610*/  LDL.LU R149, [R1+0x4c0] ;  /* 0x0004c00001957983 */ /* 0x004ea20000300800 */
[----:B-1----:R-:W-:-:S04]  /*30620*/  LOP3.LUT R7, R7, 0x7f, RZ, 0xc0, !PT ;  /* 0x0000007f07077812 */ /* 0x002fc800078ec0ff */
[----:B------:R-:W-:Y:S02]  /*30630*/  ISETP.GE.AND P1, PT, R7, R5, PT ;  /* 0x000000050700720c */ /* 0x000fe40003f26270 */
[----:B------:R-:W2:Y:S04]  /*30640*/  LDL.LU R7, [R1+0x4c4] ;  /* 0x0004c40001077983 */ /* 0x000ea80000300800 */
[----:B------:R-:W2:Y:S04]  /*30650*/  LDL.LU R150, [R1+0x500] ;  /* 0x0005000001967983 */ /* 0x000ea80000300800 */
[----:B------:R-:W2:Y:S01]  /*30660*/  LDL.LU R147, [R1+0x504] ;  /* 0x0005040001937983 */ /* 0x000ea20000300800 */
[----:B------:R-:W-:-:S02]  /*30670*/  SEL R5, RZ, 0x4, P1 ;  /* 0x00000004ff057807 */ /* 0x000fc40000800000 */
[----:B------:R-:W-:Y:S02]  /*30680*/  IADD3 R148, P1, R148, R2, RZ ;  /* 0x0000000294947210 */ /* 0x000fe40007f3e0ff */
[----:B------:R-:W-:-:S04]  /*30690*/  SEL R5, R5, RZ, !P0 ;  /* 0x000000ff05057207 */ /* 0x000fc80004000000 */
[----:B------:R-:W-:Y:S01]  /*306a0*/  ISETP.NE.U32.AND P0, PT, R5, RZ, PT ;  /* 0x000000ff0500720c */ /* 0x000fe20003f05070 */
[----:B------:R1:W-:Y:S01]  /*306b0*/  STL [R1+0x444], R148 ;  /* 0x0004449401007387 */ /* 0x0003e20000100800 */
[----:B------:R-:W-:Y:S02]  /*306c0*/  VIADD R5, R11, UR5 ;  /* 0x000000050b057c36 */ /* 0x000fe40008000000 */
[----:B------:R-:W-:Y:S02]  /*306d0*/  IMAD.MOV.U32 R8, RZ, RZ, R148 ;  /* 0x000000ffff087224 */ /* 0x000fe400078e0094 */
[--C-:B----4-:R-:W-:Y:S02]  /*306e0*/  IMAD.X R151, R151, 0x1, R0.reuse, P2 ;  /* 0x0000000197977824 */ /* 0x110fe400010e0600 */
[----:B---3--:R-:W-:-:S05]  /*306f0*/  IMAD.X R9, R9, 0x1, R0, P1 ;  /* 0x0000000109097824 */ /* 0x008fca00008e0600 */
[----:B------:R-:W-:Y:S04]  /*30700*/  STL [R1+0x440], R9 ;  /* 0x0004400901007387 */ /* 0x000fe80000100800 */
[----:B------:R3:W-:Y:S04]  /*30710*/  STL [R1+0x484], R12 ;  /* 0x0004840c01007387 */ /* 0x0007e80000100800 */
[----:B------:R4:W-:Y:S04]  /*30720*/  STL [R1+0x480], R151 ;  /* 0x0004809701007387 */ /* 0x0009e80000100800 */
[----:B------:R-:W2:Y:S04]  /*30730*/  LDL.LU R6, [R1+0x544] ;  /* 0x0005440001067983 */ /* 0x000ea80000300800 */
[----:B------:R3:W-:Y:S04]  /*30740*/  LDGSTS.E [R5], desc[UR60][R8.64], P0 ;  /* 0x0000000008057fae */ /* 0x0007e8000812187c */
[----:B-1----:R-:W2:Y:S01]  /*30750*/  LDL.LU R148, [R1+0x584] ;  /* 0x0005840001947983 */ /* 0x002ea20000300800 */
[----:B---3--:R-:W-:-:S03]  /*30760*/  IMAD.MOV.U32 R8, RZ, RZ, R12 ;  /* 0x000000ffff087224 */ /* 0x008fc600078e000c */
[----:B------:R-:W3:Y:S01]  /*30770*/  LDL.LU R12, [R1+0x540] ;  /* 0x00054000010c7983 */ /* 0x000ee20000300800 */
[----:B------:R-:W-:-:S03]  /*30780*/  IMAD.MOV.U32 R9, RZ, RZ, R151 ;  /* 0x000000ffff097224 */ /* 0x000fc600078e0097 */
[----:B----4-:R-:W4:Y:S01]  /*30790*/  LDL.LU R151, [R1+0x580] ;  /* 0x0005800001977983 */ /* 0x010f220000300800 */
[-C--:B--2---:R-:W-:Y:S02]  /*307a0*/  IADD3 R7, P1, R7, R2.reuse, RZ ;  /* 0x0000000207077210 */ /* 0x084fe40007f3e0ff */
[----:B------:R-:W-:Y:S01]  /*307b0*/  IADD3 R147, P2, R147, R2, RZ ;  /* 0x0000000293937210 */ /* 0x000fe20007f5e0ff */
[----:B------:R1:W-:Y:S01]  /*307c0*/  LDGSTS.E [R5+0x400], desc[UR60][R8.64], P0 ;  /* 0x0040000008057fae */ /* 0x0003e2000812187c */
[----:B------:R-:W-:-:S03]  /*307d0*/  IADD3.X R149, R149, R0, RZ, P1, !PT ;  /* 0x0000000095957210 */ /* 0x000fc60000ffe4ff */
[----:B------:R2:W-:Y:S01]  /*307e0*/  STL [R1+0x4c4], R7 ;  /* 0x0004c40701007387 */ /* 0x0005e20000100800 */
[----:B------:R-:W-:-:S03]  /*307f0*/  IMAD.X R150, R150, 0x1, R0, P2 ;  /* 0x0000000196967824 */ /* 0x000fc600010e0600 */
[----:B------:R2:W-:Y:S01]  /*30800*/  STL [R1+0x4c0], R149 ;  /* 0x0004c09501007387 */ /* 0x0005e20000100800 */
[----:B-1----:R-:W-:-:S03]  /*30810*/  IMAD.MOV.U32 R8, RZ, RZ, R7 ;  /* 0x000000ffff087224 */ /* 0x002fc600078e0007 */
[----:B------:R1:W-:Y:S01]  /*30820*/  STL [R1+0x504], R147 ;  /* 0x0005049301007387 */ /* 0x0003e20000100800 */
[----:B------:R-:W-:-:S03]  /*30830*/  IMAD.MOV.U32 R9, RZ, RZ, R149 ;  /* 0x000000ffff097224 */ /* 0x000fc600078e0095 */
[----:B--2---:R-:W2:Y:S04]  /*30840*/  LDL.LU R7, [R1+0x5c4] ;  /* 0x0005c40001077983 */ /* 0x004ea80000300800 */
[----:B------:R1:W-:Y:S04]  /*30850*/  STL [R1+0x500], R150 ;  /* 0x0005009601007387 */ /* 0x0003e80000100800 */
[----:B------:R1:W-:Y:S04]  /*30860*/  LDGSTS.E [R5+0x800], desc[UR60][R8.64], P0 ;  /* 0x0080000008057fae */ /* 0x0003e8000812187c */
[----:B------:R-:W2:Y:S01]  /*30870*/  LDL.LU R149, [R1+0x604] ;  /* 0x0006040001957983 */ /* 0x000ea20000300800 */
[----:B-1----:R-:W-:-:S03]  /*30880*/  IMAD.MOV.U32 R8, RZ, RZ, R147 ;  /* 0x000000ffff087224 */ /* 0x002fc600078e0093 */
[----:B------:R-:W2:Y:S01]  /*30890*/  LDL.LU R147, [R1+0x5c0] ;  /* 0x0005c00001937983 */ /* 0x000ea20000300800 */
[----:B------:R-:W-:-:S03]  /*308a0*/  IMAD.MOV.U32 R9, RZ, RZ, R150 ;  /* 0x000000ffff097224 */ /* 0x000fc600078e0096 */
[----:B------:R-:W2:Y:S04]  /*308b0*/  LDL.LU R150, [R1+0x600] ;  /* 0x0006000001967983 */ /* 0x000ea80000300800 */
[----:B------:R1:W-:Y:S01]  /*308c0*/  LDGSTS.E [R5+0xc00], desc[UR60][R8.64], P0 ;  /* 0x00c0000008057fae */ /* 0x0003e2000812187c */
[-C--:B------:R-:W-:Y:S02]  /*308d0*/  IADD3 R6, P1, R6, R2.reuse, RZ ;  /* 0x0000000206067210 */ /* 0x080fe40007f3e0ff */
[----:B------:R-:W-:-:S03]  /*308e0*/  IADD3 R148, P2, R148, R2, RZ ;  /* 0x0000000294947210 */ /* 0x000fc60007f5e0ff */
[----:B------:R4:W-:Y:S01]  /*308f0*/  STL [R1+0x544], R6 ;  /* 0x0005440601007387 */ /* 0x0009e20000100800 */
[----:B-1----:R-:W-:Y:S02]  /*30900*/  IMAD.MOV.U32 R8, RZ, RZ, R6 ;  /* 0x000000ffff087224 */ /* 0x002fe400078e0006 */
[--C-:B---3--:R-:W-:Y:S02]  /*30910*/  IMAD.X R12, R12, 0x1, R0.reuse, P1 ;  /* 0x000000010c0c7824 */ /* 0x108fe400008e0600 */
[----:B----4-:R-:W-:-:S03]  /*30920*/  IMAD.X R151, R151, 0x1, R0, P2 ;  /* 0x0000000197977824 */ /* 0x010fc600010e0600 */
[----:B------:R-:W-:Y:S01]  /*30930*/  MOV R9, R12 ;  /* 0x0000000c00097202 */ /* 0x000fe20000000f00 */
[----:B------:R1:W-:Y:S04]  /*30940*/  STL [R1+0x540], R12 ;  /* 0x0005400c01007387 */ /* 0x0003e80000100800 */
[----:B------:R3:W-:Y:S04]  /*30950*/  STL [R1+0x584], R148 ;  /* 0x0005849401007387 */ /* 0x0007e80000100800 */
[----:B------:R-:W4:Y:S04]  /*30960*/  LDL.LU R6, [R1+0x644] ;  /* 0x0006440001067983 */ /* 0x000f280000300800 */
[----:B------:R3:W-:Y:S04]  /*30970*/  STL [R1+0x580], R151 ;  /* 0x0005809701007387 */ /* 0x0007e80000100800 */
[----:B------:R3:W-:Y:S04]  /*30980*/  LDGSTS.E [R5+0x1000], desc[UR60][R8.64], P0 ;  /* 0x0100000008057fae */ /* 0x0007e8000812187c */
[----:B-1----:R-:W4:Y:S01]  /*30990*/  LDL.LU R12, [R1+0x684] ;  /* 0x00068400010c7983 */ /* 0x002f220000300800 */
[----:B---3--:R-:W-:-:S03]  /*309a0*/  IMAD.MOV.U32 R8, RZ, RZ, R148 ;  /* 0x000000ffff087224 */ /* 0x008fc600078e0094 */
[----:B------:R-:W3:Y:S01]  /*309b0*/  LDL.LU R148, [R1+0x640] ;  /* 0x0006400001947983 */ /* 0x000ee20000300800 */
[----:B------:R-:W-:-:S03]  /*309c0*/  IMAD.MOV.U32 R9, RZ, RZ, R151 ;  /* 0x000000ffff097224 */ /* 0x000fc600078e0097 */
[----:B------:R-:W3:Y:S01]  /*309d0*/  LDL.LU R151, [R1+0x680] ;  /* 0x0006800001977983 */ /* 0x000ee20000300800 */
[-C--:B--2---:R-:W-:Y:S02]  /*309e0*/  IADD3 R7, P1, R7, R2.reuse, RZ ;  /* 0x0000000207077210 */ /* 0x084fe40007f3e0ff */
[----:B------:R-:W-:Y:S01]  /*309f0*/  IADD3 R149, P2, R149, R2, RZ ;  /* 0x0000000295957210 */ /* 0x000fe20007f5e0ff */
[----:B------:R1:W-:Y:S02]  /*30a00*/  LDGSTS.E [R5+0x1400], desc[UR60][R8.64], P0 ;  /* 0x0140000008057fae */ /* 0x0003e4000812187c */
[--C-:B------:R-:W-:Y:S02]  /*30a10*/  IMAD.X R147, R147, 0x1, R0.reuse, P1 ;  /* 0x0000000193937824 */ /* 0x100fe400008e0600 */
        /* <DEDUP_REMOVED lines=15> */
[----:B----4-:R-:W-:-:S05]  /*30b10*/  IADD3 R6, P1, R6, R2, RZ ;  /* 0x0000000206067210 */ /* 0x010fca0007f3e0ff */
[----:B------:R4:W-:Y:S01]  /*30b20*/  STL [R1+0x644], R6 ;  /* 0x0006440601007387 */ /* 0x0009e20000100800 */
[----:B-1----:R-:W-:Y:S01]  /*30b30*/  IMAD.MOV.U32 R8, RZ, RZ, R6 ;  /* 0x000000ffff087224 */ /* 0x002fe200078e0006 */
[----:B------:R-:W-:Y:S02]  /*30b40*/  IADD3 R12, P2, R12, R2, RZ ;  /* 0x000000020c0c7210 */ /* 0x000fe40007f5e0ff */
[----:B---3--:R-:W-:-:S03]  /*30b50*/  IADD3.X R148, R148, R0, RZ, P1, !PT ;  /* 0x0000000094947210 */ /* 0x008fc60000ffe4ff */
[----:B------:R-:W-:Y:S02]  /*30b60*/  IMAD.X R151, R151, 0x1, R0, P2 ;  /* 0x0000000197977824 */ /* 0x000fe400010e0600 */
[----:B------:R1:W-:Y:S01]  /*30b70*/  STL [R1+0x640], R148 ;  /* 0x0006409401007387 */ /* 0x0003e20000100800 */
[----:B------:R-:W-:-:S03]  /*30b80*/  IMAD.MOV.U32 R9, RZ, RZ, R148 ;  /* 0x000000ffff097224 */ /* 0x000fc600078e0094 */
[----:B------:R3:W-:Y:S04]  /*30b90*/  STL [R1+0x684], R12 ;  /* 0x0006840c01007387 */ /* 0x0007e80000100800 */
[----:B----4-:R-:W4:Y:S04]  /*30ba0*/  LDL.LU R6, [R1+0x744] ;  /* 0x0007440001067983 */ /* 0x010f280000300800 */
        /* <DEDUP_REMOVED lines=14> */
[----:B-1----:R-:W-:Y:S01]  /*30c90*/  IMAD.MOV.U32 R8, RZ, RZ, R7 ;  /* 0x000000ffff087224 */ /* 0x002fe200078e0007 */
[----:B------:R-:W-:Y:S02]  /*30ca0*/  MOV R9, R149 ;  /* 0x0000009500097202 */ /* 0x000fe40000000f00 */
[----:B------:R1:W-:Y:S04]  /*30cb0*/  STL [R1+0x704], R147 ;  /* 0x0007049301007387 */ /* 0x0003e80000100800 */
        /* <DEDUP_REMOVED lines=12> */
[----:B------:R-:W-:Y:S01]  /*30d80*/  IADD3 R148, P2, R148, R2, RZ ;  /* 0x0000000294947210 */ /* 0x000fe20007f5e0ff */
[----:B---3--:R-:W-:-:S04]  /*30d90*/  IMAD.X R12, R12, 0x1, R0, P1 ;  /* 0x000000010c0c7824 */ /* 0x008fc800008e0600 */
[----:B------:R-:W-:Y:S01]  /*30da0*/  IMAD.X R151, R151, 0x1, R0, P2 ;  /* 0x0000000197977824 */ /* 0x000fe200010e0600 */
        /* <DEDUP_REMOVED lines=13> */
[----:B------:R1:W-:Y:S01]  /*30e80*/  LDGSTS.E [R5+0x3400], desc[UR60][R8.64], P0 ;  /* 0x0340000008057fae */ /* 0x0003e2000812187c */
[----:B------:R-:W-:-:S03]  /*30e90*/  IADD3.X R147, R147, R0, RZ, P1, !PT ;  /* 0x0000000093937210 */ /* 0x000fc60000ffe4ff */
[----:B------:R2:W-:Y:S01]  /*30ea0*/  STL [R1+0x7c4], R7 ;  /* 0x0007c40701007387 */ /* 0x0005e20000100800 */
[----:B------:R-:W-:-:S03]  /*30eb0*/  IMAD.X R150, R150, 0x1, R0, P2 ;  /* 0x0000000196967824 */ /* 0x000fc600010e0600 */
[----:B------:R2:W-:Y:S01]  /*30ec0*/  STL [R1+0x7c0], R147 ;  /* 0x0007c09301007387 */ /* 0x0005e20000100800 */
[----:B-1----:R-:W-:Y:S02]  /*30ed0*/  IMAD.MOV.U32 R8, RZ, RZ, R7 ;  /* 0x000000ffff087224 */ /* 0x002fe400078e0007 */
[----:B------:R-:W-:Y:S01]  /*30ee0*/  IMAD.MOV.U32 R9, RZ, RZ, R147 ;  /* 0x000000ffff097224 */ /* 0x000fe200078e0093 */
        /* <DEDUP_REMOVED lines=16> */
[----:B------:R-:W-:Y:S01]  /*30ff0*/  MOV R9, R148 ;  /* 0x0000009400097202 */ /* 0x000fe20000000f00 */
[----:B------:R1:W-:Y:S04]  /*31000*/  STL [R1+0x840], R148 ;  /* 0x0008409401007387 */ /* 0x0003e80000100800 */
        /* <DEDUP_REMOVED lines=85> */
[----:B------:R-:W-:Y:S01]  /*31560*/  STL [R1+0xac4], R7 ;  /* 0x000ac40701007387 */ /* 0x000fe20000100800 */
[----:B------:R-:W-:-:S03]  /*31570*/  IMAD.X R150, R150, 0x1, R0, P2 ;  /* 0x0000000196967824 */ /* 0x000fc600010e0600 */
[----:B------:R2:W-:Y:S01]  /*31580*/  STL [R1+0xac0], R149 ;  /* 0x000ac09501007387 */ /* 0x0005e20000100800 */
[----:B-1----:R-:W-:Y:S02]  /*31590*/  IMAD.MOV.U32 R8, RZ, RZ, R7 ;  /* 0x000000ffff087224 */ /* 0x002fe400078e0007 */
[----:B------:R-:W-:Y:S01]  /*315a0*/  IMAD.MOV.U32 R9, RZ, RZ, R149 ;  /* 0x000000ffff097224 */ /* 0x000fe200078e0095 */
[----:B------:R-:W-:Y:S04]  /*315b0*/  STL [R1+0xb04], R147 ;  /* 0x000b049301007387 */ /* 0x000fe80000100800 */
[----:B------:R1:W-:Y:S04]  /*315c0*/  LDGSTS.E [R5+0x6800], desc[UR60][R8.64], P0 ;  /* 0x0680000008057fae */ /* 0x0003e8000812187c */
[----:B--2---:R-:W2:Y:S04]  /*315d0*/  LDL.LU R149, [R1+0xbc4] ;  /* 0x000bc40001957983 */ /* 0x004ea80000300800 */
[----:B------:R1:W-:Y:S04]  /*315e0*/  STL [R1+0xb00], R150 ;  /* 0x000b009601007387 */ /* 0x0003e80000100800 */
[----:B------:R-:W2:Y:S01]  /*315f0*/  LDL.LU R7, [R1+0xc04] ;  /* 0x000c040001077983 */ /* 0x000ea20000300800 */
[----:B-1----:R-:W-:-:S02]  /*31600*/  IMAD.MOV.U32 R9, RZ, RZ, R150 ;  /* 0x000000ffff097224 */ /* 0x002fc400078e0096 */
[----:B------:R-:W-:Y:S01]  /*31610*/  IMAD.MOV.U32 R8, RZ, RZ, R147 ;  /* 0x000000ffff087224 */ /* 0x000fe200078e0093 */
[----:B------:R-:W2:Y:S04]  /*31620*/  LDL.LU R150, [R1+0xbc0] ;  /* 0x000bc00001967983 */ /* 0x000ea80000300800 */
        /* <DEDUP_REMOVED lines=23> */
[----:B------:R-:W-:Y:S01]  /*317a0*/  IMAD.X R147, R147, 0x1, R0, P2 ;  /* 0x0000000193937824 */ /* 0x000fe200010e0600 */
[----:B------:R2:W-:Y:S01]  /*317b0*/  STL [R1+0xbc4], R149 ;  /* 0x000bc49501007387 */ /* 0x0005e20000100800 */
[----:B-1----:R-:W-:-:S02]  /*317c0*/  IMAD.MOV.U32 R8, RZ, RZ, R149 ;  /* 0x000000ffff087224 */ /* 0x002fc400078e0095 */
[----:B------:R-:W-:Y:S01]  /*317d0*/  IMAD.MOV.U32 R9, RZ, RZ, R150 ;  /* 0x000000ffff097224 */ /* 0x000fe200078e0096 */
[----:B------:R-:W-:Y:S04]  /*317e0*/  STL [R1+0xbc0], R150 ;  /* 0x000bc09601007387 */ /* 0x000fe80000100800 */
[----:B------:R1:W-:Y:S04]  /*317f0*/  STL [R1+0xc04], R7 ;  /* 0x000c040701007387 */ /* 0x0003e80000100800 */
[----:B------:R1:W-:Y:S04]  /*31800*/  LDGSTS.E [R5+0x7800], desc[UR60][R8.64], P0 ;  /* 0x0780000008057fae */ /* 0x0003e8000812187c */
[----:B------:R1:W-:Y:S04]  /*31810*/  STL [R1+0xc00], R147 ;  /* 0x000c009301007387 */ /* 0x0003e80000100800 */
[----:B--2---:R-:W2:Y:S01]  /*31820*/  LDL.LU R149, [R1+0x4c8] ;  /* 0x0004c80001957983 */ /* 0x004ea20000300800 */
[----:B-1----:R-:W-:-:S03]  /*31830*/  IMAD.MOV.U32 R8, RZ, RZ, R7 ;  /* 0x000000ffff087224 */ /* 0x002fc600078e0007 */
[----:B------:R-:W2:Y:S01]  /*31840*/  LDL.LU R7, [R1+0x4cc] ;  /* 0x0004cc0001077983 */ /* 0x000ea20000300800 */
[----:B------:R-:W-:-:S03]  /*31850*/  IMAD.MOV.U32 R9, RZ, RZ, R147 ;  /* 0x000000ffff097224 */ /* 0x000fc600078e0093 */
[----:B------:R-:W2:Y:S04]  /*31860*/  LDL.LU R150, [R1+0x508] ;  /* 0x0005080001967983 */ /* 0x000ea80000300800 */
[----:B------:R-:W2:Y:S04]  /*31870*/  LDL.LU R147, [R1+0x50c] ;  /* 0x00050c0001937983 */ /* 0x000ea80000300800 */
[----:B------:R1:W-:Y:S02]  /*31880*/  LDGSTS.E [R5+0x7c00], desc[UR60][R8.64], P0 ;  /* 0x07c0000008057fae */ /* 0x0003e4000812187c */
[----:B-1----:R-:W-:-:S05]  /*31890*/  LOP3.LUT R5, R11, 0x10, RZ, 0x3c, !PT ;  /* 0x000000100b057812 */ /* 0x002fca00078e3cff */
[----:B------:R-:W-:Y:S01]  /*318a0*/  VIADD R5, R5, UR5 ;  /* 0x0000000505057c36 */ /* 0x000fe20008000000 */
[----:B----4-:R-:W-:-:S05]  /*318b0*/  IADD3 R6, P1, R6, R2, RZ ;  /* 0x0000000206067210 */ /* 0x010fca0007f3e0ff */
[----:B------:R1:W-:Y:S01]  /*318c0*/  STL [R1+0x44c], R6 ;  /* 0x00044c0601007387 */ /* 0x0003e20000100800 */
[----:B------:R-:W-:Y:S01]  /*318d0*/  IMAD.MOV.U32 R8, RZ, RZ, R6 ;  /* 0x000000ffff087224 */ /* 0x000fe200078e0006 */
[----:B------:R-:W-:-:S05]  /*318e0*/  IADD3 R12, P2, R12, R2, RZ ;  /* 0x000000020c0c7210 */ /* 0x000fca0007f5e0ff */
[----:B------:R-:W-:Y:S01]  /*318f0*/  STL [R1+0x48c], R12 ;  /* 0x00048c0c01007387 */ /* 0x000fe20000100800 */
[----:B---3--:R-:W-:Y:S01]  /*31900*/  IADD3.X R148, R148, R0, RZ, P1, !PT ;  /* 0x0000000094947210 */ /* 0x008fe20000ffe4ff */
[----:B------:R-:W-:-:S04]  /*31910*/  IMAD.X R151, R151, 0x1, R0, P2 ;  /* 0x0000000197977824 */ /* 0x000fc800010e0600 */
[----:B------:R3:W-:Y:S01]  /*31920*/  STL [R1+0x448], R148 ;  /* 0x0004489401007387 */ /* 0x0007e20000100800 */
[----:B------:R-:W-:-:S03]  /*31930*/  IMAD.MOV.U32 R9, RZ, RZ, R148 ;  /* 0x000000ffff097224 */ /* 0x000fc600078e0094 */
[----:B-1----:R-:W4:Y:S04]  /*31940*/  LDL.LU R6, [R1+0x54c] ;  /* 0x00054c0001067983 */ /* 0x002f280000300800 */
[----:B------:R1:W-:Y:S04]  /*31950*/  LDGSTS.E [R5+0x80], desc[UR60][R8.64], P0 ;  /* 0x0008000008057fae */ /* 0x0003e8000812187c */
[----:B---3--:R-:W3:Y:S04]  /*31960*/  LDL.LU R148, [R1+0x58c] ;  /* 0x00058c0001947983 */ /* 0x008ee80000300800 */
[----:B------:R1:W-:Y:S02]  /*31970*/  STL [R1+0x488], R151 ;  /* 0x0004889701007387 */ /* 0x0003e40000100800 */
[----:B-1----:R-:W-:-:S02]  /*31980*/  IMAD.MOV.U32 R8, RZ, RZ, R12 ;  /* 0x000000ffff087224 */ /* 0x002fc400078e000c */
[----:B------:R-:W3:Y:S01]  /*31990*/  LDL.LU R12, [R1+0x548] ;  /* 0x00054800010c7983 */ /* 0x000ee20000300800 */
[----:B------:R-:W-:-:S03]  /*319a0*/  IMAD.MOV.U32 R9, RZ, RZ, R151 ;  /* 0x000000ffff097224 */ /* 0x000fc600078e0097 */
[----:B------:R-:W3:Y:S04]  /*319b0*/  LDL.LU R151, [R1+0x588] ;  /* 0x0005880001977983 */ /* 0x000ee80000300800 */
[----:B------:R1:W-:Y:S01]  /*319c0*/  LDGSTS.E [R5+0x480], desc[UR60][R8.64], P0 ;  /* 0x0048000008057fae */ /* 0x0003e2000812187c */
[----:B--2---:R-:W-:-:S05]  /*319d0*/  IADD3 R7, P1, R7, R2, RZ ;  /* 0x0000000207077210 */ /* 0x004fca0007f3e0ff */
[--C-:B------:R-:W-:Y:S01]  /*319e0*/  IMAD.X R149, R149, 0x1, R0.reuse, P1 ;  /* 0x0000000195957824 */ /* 0x100fe200008e0600 */
[----:B------:R-:W-:Y:S01]  /*319f0*/  IADD3 R147, P2, R147, R2, RZ ;  /* 0x0000000293937210 */ /* 0x000fe20007f5e0ff */
[----:B------:R2:W-:Y:S01]  /*31a00*/  STL [R1+0x4cc], R7 ;  /* 0x0004cc0701007387 */ /* 0x0005e20000100800 */
[----:B-1----:R-:W-:Y:S01]  /*31a10*/  MOV R8, R7 ;  /* 0x0000000700087202 */ /* 0x002fe20000000f00 */
[----:B------:R-:W-:Y:S02]  /*31a20*/  IMAD.MOV.U32 R9, RZ, RZ, R149 ;  /* 0x000000ffff097224 */ /* 0x000fe400078e0095 */
[----:B------:R-:W-:Y:S01]  /*31a30*/  IMAD.X R150, R150, 0x1, R0, P2 ;  /* 0x0000000196967824 */ /* 0x000fe200010e0600 */
[----:B------:R1:W-:Y:S04]  /*31a40*/  STL [R1+0x4c8], R149 ;  /* 0x0004c89501007387 */ /* 0x0003e80000100800 */
[----:B------:R1:W-:Y:S04]  /*31a50*/  STL [R1+0x50c], R147 ;  /* 0x00050c9301007387 */ /* 0x0003e80000100800 */
[----:B--2---:R-:W2:Y:S04]  /*31a60*/  LDL.LU R7, [R1+0x5cc] ;  /* 0x0005cc0001077983 */ /* 0x004ea80000300800 */
[----:B------:R1:W-:Y:S04]  /*31a70*/  STL [R1+0x508], R150 ;  /* 0x0005089601007387 */ /* 0x0003e80000100800 */
[----:B------:R1:W-:Y:S04]  /*31a80*/  LDGSTS.E [R5+0x880], desc[UR60][R8.64], P0 ;  /* 0x0088000008057fae */ /* 0x0003e8000812187c */
[----:B-1----:R-:W2:Y:S01]  /*31a90*/  LDL.LU R149, [R1+0x60c] ;  /* 0x00060c0001957983 */ /* 0x002ea20000300800 */
[----:B------:R-:W-:-:S03]  /*31aa0*/  IMAD.MOV.U32 R8, RZ, RZ, R147 ;  /* 0x000000ffff087224 */ /* 0x000fc600078e0093 */
[----:B------:R-:W2:Y:S01]  /*31ab0*/  LDL.LU R147, [R1+0x5c8] ;  /* 0x0005c80001937983 */ /* 0x000ea20000300800 */
[----:B------:R-:W-:-:S03]  /*31ac0*/  IMAD.MOV.U32 R9, RZ, RZ, R150 ;  /* 0x000000ffff097224 */ /* 0x000fc600078e0096 */
[----:B------:R-:W2:Y:S04]  /*31ad0*/  LDL.LU R150, [R1+0x608] ;  /* 0x0006080001967983 */ /* 0x000ea80000300800 */
[----:B------:R1:W-:Y:S01]  /*31ae0*/  LDGSTS.E [R5+0xc80], desc[UR60][R8.64], P0 ;  /* 0x00c8000008057fae */ /* 0x0003e2000812187c */
[-C--:B----4-:R-:W-:Y:S02]  /*31af0*/  IADD3 R6, P1, R6, R2.reuse, RZ ;  /* 0x0000000206067210 */ /* 0x090fe40007f3e0ff */
[----:B---3--:R-:W-:-:S03]  /*31b00*/  IADD3 R148, P2, R148, R2, RZ ;  /* 0x0000000294947210 */ /* 0x008fc60007f5e0ff */
[----:B------:R3:W-:Y:S01]  /*31b10*/  STL [R1+0x54c], R6 ;  /* 0x00054c0601007387 */ /* 0x0007e20000100800 */
[----:B-1----:R-:W-:Y:S02]  /*31b20*/  IMAD.MOV.U32 R8, RZ, RZ, R6 ;  /* 0x000000ffff087224 */ /* 0x002fe400078e0006 */
[--C-:B------:R-:W-:Y:S02]  /*31b30*/  IMAD.X R12, R12, 0x1, R0.reuse, P1 ;  /* 0x000000010c0c7824 */ /* 0x100fe400008e0600 */
[----:B------:R-:W-:-:S03]  /*31b40*/  IMAD.X R151, R151, 0x1, R0, P2 ;  /* 0x0000000197977824 */ /* 0x000fc600010e0600 */
[----:B------:R1:W-:Y:S01]  /*31b50*/  STL [R1+0x548], R12 ;  /* 0x0005480c01007387 */ /* 0x0003e20000100800 */
[----:B------:R-:W-:-:S03]  /*31b60*/  IMAD.MOV.U32 R9, RZ, RZ, R12 ;  /* 0x000000ffff097224 */ /* 0x000fc600078e000c */
[----:B------:R4:W-:Y:S04]  /*31b70*/  STL [R1+0x58c], R148 ;  /* 0x00058c9401007387 */ /* 0x0009e80000100800 */
[----:B---3--:R-:W3:Y:S04]  /*31b80*/  LDL.LU R6, [R1+0x64c] ;  /* 0x00064c0001067983 */ /* 0x008ee80000300800 */
[----:B------:R4:W-:Y:S04]  /*31b90*/  STL [R1+0x588], R151 ;  /* 0x0005889701007387 */ /* 0x0009e80000100800 */
[----:B------:R4:W-:Y:S04]  /*31ba0*/  LDGSTS.E [R5+0x1080], desc[UR60][R8.64], P0 ;  /* 0x0108000008057fae */ /* 0x0009e8000812187c */
[----:B-1----:R-:W3:Y:S01]  /*31bb0*/  LDL.LU R12, [R1+0x68c] ;  /* 0x00068c00010c7983 */ /* 0x002ee20000300800 */
[----:B----4-:R-:W-:-:S03]  /*31bc0*/  IMAD.MOV.U32 R8, RZ, RZ, R148 ;  /* 0x000000ffff087224 */ /* 0x010fc600078e0094 */
[----:B------:R-:W4:Y:S01]  /*31bd0*/  LDL.LU R148, [R1+0x648] ;  /* 0x0006480001947983 */ /* 0x000f220000300800 */
[----:B------:R-:W-:-:S03]  /*31be0*/  MOV R9, R151 ;  /* 0x0000009700097202 */ /* 0x000fc60000000f00 */
[----:B------:R-:W4:Y:S01]  /*31bf0*/  LDL.LU R151, [R1+0x688] ;  /* 0x0006880001977983 */ /* 0x000f220000300800 */
[----:B--2---:R-:W-:-:S03]  /*31c00*/  IADD3 R7, P1, R7, R2, RZ ;  /* 0x0000000207077210 */ /* 0x004fc60007f3e0ff */
[----:B------:R1:W-:Y:S04]  /*31c10*/  LDGSTS.E [R5+0x1480], desc[UR60][R8.64], P0 ;  /* 0x0148000008057fae */ /* 0x0003e8000812187c */
[----:B------:R2:W-:Y:S01]  /*31c20*/  STL [R1+0x5cc], R7 ;  /* 0x0005cc0701007387 */ /* 0x0005e20000100800 */
[----:B------:R-:W-:Y:S01]  /*31c30*/  IADD3 R149, P2, R149, R2, RZ ;  /* 0x0000000295957210 */ /* 0x000fe20007f5e0ff */
[----:B-1----:R-:W-:Y:S02]  /*31c40*/  IMAD.MOV.U32 R8, RZ, RZ, R7 ;  /* 0x000000ffff087224 */ /* 0x002fe400078e0007 */
[--C-:B------:R-:W-:Y:S02]  /*31c50*/  IMAD.X R147, R147, 0x1, R0.reuse, P1 ;  /* 0x0000000193937824 */ /* 0x100fe400008e0600 */
[----:B------:R-:W-:-:S03]  /*31c60*/  IMAD.X R150, R150, 0x1, R0, P2 ;  /* 0x0000000196967824 */ /* 0x000fc600010e0600 */
[----:B------:R1:W-:Y:S01]  /*31c70*/  STL [R1+0x5c8], R147 ;  /* 0x0005c89301007387 */ /* 0x0003e20000100800 */
[----:B------:R-:W-:-:S03]  /*31c80*/  IMAD.MOV.U32 R9, RZ, RZ, R147 ;  /* 0x000000ffff097224 */ /* 0x000fc600078e0093 */
        /* <DEDUP_REMOVED lines=10> */
[----:B---3--:R-:W-:-:S04]  /*31d30*/  IADD3 R6, P1, R6, R2, RZ ;  /* 0x0000000206067210 */ /* 0x008fc80007f3e0ff */
[----:B-1----:R-:W-:Y:S01]  /*31d40*/  MOV R8, R6 ;  /* 0x0000000600087202 */ /* 0x002fe20000000f00 */
[----:B------:R1:W-:Y:S01]  /*31d50*/  STL [R1+0x64c], R6 ;  /* 0x00064c0601007387 */ /* 0x0003e20000100800 */
[----:B------:R-:W-:Y:S01]  /*31d60*/  IADD3 R12, P2, R12, R2, RZ ;  /* 0x000000020c0c7210 */ /* 0x000fe20007f5e0ff */
[----:B----4-:R-:W-:-:S04]  /*31d70*/  IMAD.X R148, R148, 0x1, R0, P1 ;  /* 0x0000000194947824 */ /* 0x010fc800008e0600 */
[----:B------:R-:W-:Y:S01]  /*31d80*/  IMAD.X R151, R151, 0x1, R0, P2 ;  /* 0x0000000197977824 */ /* 0x000fe200010e0600 */
[----:B------:R3:W-:Y:S01]  /*31d90*/  STL [R1+0x648], R148 ;  /* 0x0006489401007387 */ /* 0x0007e20000100800 */
[----:B------:R-:W-:-:S03]  /*31da0*/  IMAD.MOV.U32 R9, RZ, RZ, R148 ;  /* 0x000000ffff097224 */ /* 0x000fc600078e0094 */
[----:B------:R4:W-:Y:S04]  /*31db0*/  STL [R1+0x68c], R12 ;  /* 0x00068c0c01007387 */ /* 0x0009e80000100800 */
[----:B-1----:R-:W2:Y:S04]  /*31dc0*/  LDL.LU R6, [R1+0x74c] ;  /* 0x00074c0001067983 */ /* 0x002ea80000300800 */
[----:B------:R1:W-:Y:S04]  /*31dd0*/  STL [R1+0x688], R151 ;  /* 0x0006889701007387 */ /* 0x0003e80000100800 */
[----:B------:R4:W-:Y:S04]  /*31de0*/  LDGSTS.E [R5+0x2080], desc[UR60][R8.64], P0 ;  /* 0x0208000008057fae */ /* 0x0009e8000812187c */
[----:B---3--:R-:W3:Y:S01]  /*31df0*/  LDL.LU R148, [R1+0x78c] ;  /* 0x00078c0001947983 */ /* 0x008ee20000300800 */
[----:B----4-:R-:W-:-:S03]  /*31e00*/  IMAD.MOV.U32 R8, RZ, RZ, R12 ;  /* 0x000000ffff087224 */ /* 0x010fc600078e000c */
[----:B------:R-:W4:Y:S01]  /*31e10*/  LDL.LU R12, [R1+0x748] ;  /* 0x00074800010c7983 */ /* 0x000f220000300800 */
[----:B------:R-:W-:-:S03]  /*31e20*/  IMAD.MOV.U32 R9, RZ, RZ, R151 ;  /* 0x000000ffff097224 */ /* 0x000fc600078e0097 */
[----:B-1----:R-:W4:Y:S01]  /*31e30*/  LDL.LU R151, [R1+0x788] ;  /* 0x0007880001977983 */ /* 0x002f220000300800 */
        /* <DEDUP_REMOVED lines=16> */
[----:B------:R-:W-:-:S03]  /*31f40*/  MOV R9, R150 ;  /* 0x0000009600097202 */ /* 0x000fc60000000f00 */
[----:B------:R-:W2:Y:S04]  /*31f50*/  LDL.LU R150, [R1+0x808] ;  /* 0x0008080001967983 */ /* 0x000ea80000300800 */
[----:B------:R1:W-:Y:S01]  /*31f60*/  LDGSTS.E [R5+0x2c80], desc[UR60][R8.64], P0 ;  /* 0x02c8000008057fae */ /* 0x0003e2000812187c */
[----:B------:R-:W-:-:S05]  /*31f70*/  IADD3 R6, P1, R6, R2, RZ ;  /* 0x0000000206067210 */ /* 0x000fca0007f3e0ff */
[----:B------:R4:W-:Y:S01]  /*31f80*/  STL [R1+0x74c], R6 ;  /* 0x00074c0601007387 */ /* 0x0009e20000100800 */
[----:B-1----:R-:W-:Y:S01]  /*31f90*/  IMAD.MOV.U32 R8, RZ, RZ, R6 ;  /* 0x000000ffff087224 */ /* 0x002fe200078e0006 */
[----:B---3--:R-:W-:Y:S01]  /*31fa0*/  IADD3 R148, P2, R148, R2, RZ ;  /* 0x0000000294947210 */ /* 0x008fe20007f5e0ff */
[----:B----4-:R-:W-:-:S04]  /*31fb0*/  IMAD.X R12, R12, 0x1, R0, P1 ;  /* 0x000000010c0c7824 */ /* 0x010fc800008e0600 */
[----:B------:R-:W-:Y:S01]  /*31fc0*/  IMAD.X R151, R151, 0x1, R0, P2 ;  /* 0x0000000197977824 */ /* 0x000fe200010e0600 */
[----:B------:R1:W-:Y:S01]  /*31fd0*/  STL [R1+0x748], R12 ;  /* 0x0007480c01007387 */ /* 0x0003e20000100800 */
[----:B------:R-:W-:-:S03]  /*31fe0*/  IMAD.MOV.U32 R9, RZ, RZ, R12 ;  /* 0x000000ffff097224 */ /* 0x000fc600078e000c */
        /* <DEDUP_REMOVED lines=9> */
[----:B--2---:R-:W-:-:S03]  /*32080*/  IADD3 R7, P1, R7, R2, RZ ;  /* 0x0000000207077210 */ /* 0x004fc60007f3e0ff */
[----:B------:R1:W-:Y:S04]  /*32090*/  LDGSTS.E [R5+0x3480], desc[UR60][R8.64], P0 ;  /* 0x0348000008057fae */ /* 0x0003e8000812187c */
[----:B------:R2:W-:Y:S01]  /*320a0*/  STL [R1+0x7cc], R7 ;  /* 0x0007cc0701007387 */ /* 0x0005e20000100800 */
[----:B------:R-:W-:Y:S02]  /*320b0*/  IADD3 R149, P2, R149, R2, RZ ;  /* 0x0000000295957210 */ /* 0x000fe40007f5e0ff */
[----:B-1----:R-:W-:Y:S01]  /*320c0*/  MOV R8, R7 ;  /* 0x0000000700087202 */ /* 0x002fe20000000f00 */
        /* <DEDUP_REMOVED lines=29> */
[----:B------:R-:W-:-:S03]  /*322a0*/  MOV R9, R151 ;  /* 0x0000009700097202 */ /* 0x000fc60000000f00 */
[----:B------:R-:W3:Y:S01]  /*322b0*/  LDL.LU R151, [R1+0x988] ;  /* 0x0009880001977983 */ /* 0x000ee20000300800 */
        /* <DEDUP_REMOVED lines=19> */
[----:B----4-:R-:W-:-:S04]  /*323f0*/  IADD3 R6, P1, R6, R2, RZ ;  /* 0x0000000206067210 */ /* 0x010fc80007f3e0ff */
[----:B-1----:R-:W-:Y:S01]  /*32400*/  MOV R8, R6 ;  /* 0x0000000600087202 */ /* 0x002fe20000000f00 */
[----:B------:R1:W-:Y:S01]  /*32410*/  STL [R1+0x94c], R6 ;  /* 0x00094c0601007387 */ /* 0x0003e20000100800 */
[----:B------:R-:W-:Y:S01]  /*32420*/  IADD3 R148, P2, R148, R2, RZ ;  /* 0x0000000294947210 */ /* 0x000fe20007f5e0ff */
[----:B---3--:R-:W-:-:S04]  /*32430*/  IMAD.X R12, R12, 0x1, R0, P1 ;  /* 0x000000010c0c7824 */ /* 0x008fc800008e0600 */
        /* <DEDUP_REMOVED lines=50> */
[----:B------:R-:W-:Y:S01]  /*32760*/  STL [R1+0xacc], R7 ;  /* 0x000acc0701007387 */ /* 0x000fe20000100800 */
[----:B------:R-:W-:Y:S02]  /*32770*/  IADD3 R147, P2, R147, R2, RZ ;  /* 0x0000000293937210 */ /* 0x000fe40007f5e0ff */
[----:B-1----:R-:W-:Y:S01]  /*32780*/  MOV R8, R7 ;  /* 0x0000000700087202 */ /* 0x002fe20000000f00 */
[--C-:B------:R-:W-:Y:S02]  /*32790*/  IMAD.X R149, R149, 0x1, R0.reuse, P1 ;  /* 0x0000000195957824 */ /* 0x100fe400008e0600 */
[----:B------:R-:W-:-:S03]  /*327a0*/  IMAD.X R150, R150, 0x1, R0, P2 ;  /* 0x0000000196967824 */ /* 0x000fc600010e0600 */
[----:B------:R1:W-:Y:S01]  /*327b0*/  STL [R1+0xac8], R149 ;  /* 0x000ac89501007387 */ /* 0x0003e20000100800 */
[----:B------:R-:W-:-:S03]  /*327c0*/  IMAD.MOV.U32 R9, RZ, RZ, R149 ;  /* 0x000000ffff097224 */ /* 0x000fc600078e0095 */
[----:B------:R-:W-:Y:S04]  /*327d0*/  STL [R1+0xb0c], R147 ;  /* 0x000b0c9301007387 */ /* 0x000fe80000100800 */
[----:B------:R2:W-:Y:S04]  /*327e0*/  LDGSTS.E [R5+0x6880], desc[UR60][R8.64], P0 ;  /* 0x0688000008057fae */ /* 0x0005e8000812187c */
[----:B-1----:R-:W3:Y:S04]  /*327f0*/  LDL.LU R149, [R1+0xbcc] ;  /* 0x000bcc0001957983 */ /* 0x002ee80000300800 */
[----:B------:R1:W-:Y:S04]  /*32800*/  STL [R1+0xb08], R150 ;  /* 0x000b089601007387 */ /* 0x0003e80000100800 */
[----:B------:R-:W3:Y:S01]  /*32810*/  LDL.LU R7, [R1+0xc0c] ;  /* 0x000c0c0001077983 */ /* 0x000ee20000300800 */
[----:B--2---:R-:W-:-:S02]  /*32820*/  IMAD.MOV.U32 R9, RZ, RZ, R150 ;  /* 0x000000ffff097224 */ /* 0x004fc400078e0096 */
[----:B------:R-:W-:Y:S01]  /*32830*/  IMAD.MOV.U32 R8, RZ, RZ, R147 ;  /* 0x000000ffff087224 */ /* 0x000fe200078e0093 */
[----:B-1----:R-:W2:Y:S04]  /*32840*/  LDL.LU R150, [R1+0xbc8] ;  /* 0x000bc80001967983 */ /* 0x002ea80000300800 */
        /* <DEDUP_REMOVED lines=18> */
[----:B------:R-:W3:Y:S04]  /*32970*/  LDL.LU R151, [R1+0x490] ;  /* 0x0004900001977983 */ /* 0x000ee80000300800 */
[----:B------:R1:W-:Y:S01]  /*32980*/  LDGSTS.E [R5+0x7480], desc[UR60][R8.64], P0 ;  /* 0x0748000008057fae */ /* 0x0003e2000812187c */
[-C--:B------:R-:W-:Y:S02]  /*32990*/  IADD3 R149, P1, R149, R2.reuse, RZ ;  /* 0x0000000295957210 */ /* 0x080fe40007f3e0ff */
[----:B------:R-:W-:-:S03]  /*329a0*/  IADD3 R7, P2, R7, R2, RZ ;  /* 0x0000000207077210 */ /* 0x000fc60007f5e0ff */
[--C-:B--2---:R-:W-:Y:S02]  /*329b0*/  IMAD.X R150, R150, 0x1, R0.reuse, P1 ;  /* 0x0000000196967824 */ /* 0x104fe400008e0600 */
[----:B-1----:R-:W-:Y:S02]  /*329c0*/  IMAD.MOV.U32 R8, RZ, RZ, R149 ;  /* 0x000000ffff087224 */ /* 0x002fe400078e0095 */
[----:B------:R-:W-:Y:S02]  /*329d0*/  IMAD.X R147, R147, 0x1, R0, P2 ;  /* 0x0000000193937824 */ /* 0x000fe400010e0600 */
[----:B------:R-:W-:Y:S01]  /*329e0*/  IMAD.MOV.U32 R9, RZ, RZ, R150 ;  /* 0x000000ffff097224 */ /* 0x000fe200078e0096 */
[----:B------:R1:W-:Y:S04]  /*329f0*/  STL [R1+0xbcc], R149 ;  /* 0x000bcc9501007387 */ /* 0x0003e80000100800 */
[----:B------:R-:W-:Y:S04]  /*32a00*/  STL [R1+0xbc8], R150 ;  /* 0x000bc89601007387 */ /* 0x000fe80000100800 */
[----:B------:R2:W-:Y:S04]  /*32a10*/  STL [R1+0xc0c], R7 ;  /* 0x000c0c0701007387 */ /* 0x0005e80000100800 */
[----:B------:R2:W-:Y:S04]  /*32a20*/  LDGSTS.E [R5+0x7880], desc[UR60][R8.64], P0 ;  /* 0x0788000008057fae */ /* 0x0005e8000812187c */
[----:B------:R2:W-:Y:S04]  /*32a30*/  STL [R1+0xc08], R147 ;  /* 0x000c089301007387 */ /* 0x0005e80000100800 */
[----:B-1----:R-:W3:Y:S01]  /*32a40*/  LDL.LU R149, [R1+0x4d0] ;  /* 0x0004d00001957983 */ /* 0x002ee20000300800 */
[----:B--2---:R-:W-:-:S03]  /*32a50*/  IMAD.MOV.U32 R8, RZ, RZ, R7 ;  /* 0x000000ffff087224 */ /* 0x004fc600078e0007 */
        /* <DEDUP_REMOVED lines=12> */
[----:B---3--:R-:W-:-:S04]  /*32b20*/  IMAD.X R148, R148, 0x1, R0, P1 ;  /* 0x0000000194947824 */ /* 0x008fc800008e0600 */
[----:B------:R-:W-:Y:S01]  /*32b30*/  IMAD.MOV.U32 R9, RZ, RZ, R148 ;  /* 0x000000ffff097224 */ /* 0x000fe200078e0094 */
[----:B------:R3:W-:Y:S01]  /*32b40*/  STL [R1+0x450], R148 ;  /* 0x0004509401007387 */ /* 0x0007e20000100800 */
[----:B------:R-:W-:-:S03]  /*32b50*/  IADD3.X R151, R151, R0, RZ, P2, !PT ;  /* 0x0000000097977210 */ /* 0x000fc600017fe4ff */
        /* <DEDUP_REMOVED lines=13> */
[----:B-1----:R-:W-:Y:S02]  /*32c30*/  IMAD.MOV.U32 R8, RZ, RZ, R7 ;  /* 0x000000ffff087224 */ /* 0x002fe400078e0007 */
[----:B------:R-:W-:Y:S01]  /*32c40*/  IMAD.MOV.U32 R9, RZ, RZ, R149 ;  /* 0x000000ffff097224 */ /* 0x000fe200078e0095 */
[----:B------:R1:W-:Y:S01]  /*32c50*/  STL [R1+0x4d0], R149 ;  /* 0x0004d09501007387 */ /* 0x0003e20000100800 */
[----:B------:R-:W-:-:S03]  /*32c60*/  IMAD.X R150, R150, 0x1, R0, P2 ;  /* 0x0000000196967824 */ /* 0x000fc600010e0600 */
[----:B------:R1:W-:Y:S04]  /*32c70*/  STL [R1+0x514], R147 ;  /* 0x0005149301007387 */ /* 0x0003e80000100800 */
[----:B--2---:R-:W2:Y:S04]  /*32c80*/  LDL.LU R7, [R1+0x5d4] ;  /* 0x0005d40001077983 */ /* 0x004ea80000300800 */
[----:B------:R1:W-:Y:S04]  /*32c90*/  STL [R1+0x510], R150 ;  /* 0x0005109601007387 */ /* 0x0003e80000100800 */
[----:B------:R1:W-:Y:S04]  /*32ca0*/  LDGSTS.E [R5+0x900], desc[UR60][R8.64], P0 ;  /* 0x0090000008057fae */ /* 0x0003e8000812187c */
[----:B-1----:R-:W2:Y:S01]  /*32cb0*/  LDL.LU R149, [R1+0x614] ;  /* 0x0006140001957983 */ /* 0x002ea20000300800 */
[----:B------:R-:W-:-:S03]  /*32cc0*/  MOV R8, R147 ;  /* 0x0000009300087202 */ /* 0x000fc60000000f00 */
        /* <DEDUP_REMOVED lines=19> */
[----:B------:R-:W-:-:S03]  /*32e00*/  IMAD.MOV.U32 R9, RZ, RZ, R151 ;  /* 0x000000ffff097224 */ /* 0x000fc600078e0097 */
[----:B------:R-:W4:Y:S04]  /*32e10*/  LDL.LU R151, [R1+0x690] ;  /* 0x0006900001977983 */ /* 0x000f280000300800 */
[----:B------:R1:W-:Y:S01]  /*32e20*/  LDGSTS.E [R5+0x1500], desc[UR60][R8.64], P0 ;  /* 0x0150000008057fae */ /* 0x0003e2000812187c */
[----:B--2---:R-:W-:-:S05]  /*32e30*/  IADD3 R7, P1, R7, R2, RZ ;  /* 0x0000000207077210 */ /* 0x004fca0007f3e0ff */
[----:B------:R2:W-:Y:S01]  /*32e40*/  STL [R1+0x5d4], R7 ;  /* 0x0005d40701007387 */ /* 0x0005e20000100800 */
[----:B-1----:R-:W-:Y:S01]  /*32e50*/  IMAD.MOV.U32 R8, RZ, RZ, R7 ;  /* 0x000000ffff087224 */ /* 0x002fe200078e0007 */
[----:B------:R-:W-:Y:S01]  /*32e60*/  IADD3 R149, P2, R149, R2, RZ ;  /* 0x0000000295957210 */ /* 0x000fe20007f5e0ff */
[----:B------:R-:W-:-:S03]  /*32e70*/  IMAD.X R147, R147, 0x1, R0, P1 ;  /* 0x0000000193937824 */ /* 0x000fc600008e0600 */
[----:B------:R-:W-:Y:S02]  /*32e80*/  IADD3.X R150, R150, R0, RZ, P2, !PT ;  /* 0x0000000096967210 */ /* 0x000fe400017fe4ff */
        /* <DEDUP_REMOVED lines=12> */
[----:B---3--:R-:W-:-:S05]  /*32f50*/  IADD3 R6, P1, R6, R2, RZ ;  /* 0x0000000206067210 */ /* 0x008fca0007f3e0ff */
[----:B------:R3:W-:Y:S01]  /*32f60*/  STL [R1+0x654], R6 ;  /* 0x0006540601007387 */ /* 0x0007e20000100800 */
[----:B-1----:R-:W-:Y:S01]  /*32f70*/  IMAD.MOV.U32 R8, RZ, RZ, R6 ;  /* 0x000000ffff087224 */ /* 0x002fe200078e0006 */
[----:B------:R-:W-:Y:S01]  /*32f80*/  IADD3 R12, P2, R12, R2, RZ ;  /* 0x000000020c0c7210 */ /* 0x000fe20007f5e0ff */
[----:B----4-:R-:W-:-:S04]  /*32f90*/  IMAD.X R148, R148, 0x1, R0, P1 ;  /* 0x0000000194947824 */ /* 0x010fc800008e0600 */
[----:B------:R-:W-:Y:S01]  /*32fa0*/  IMAD.X R151, R151, 0x1, R0, P2 ;  /* 0x0000000197977824 */ /* 0x000fe200010e0600 */
[----:B------:R1:W-:Y:S01]  /*32fb0*/  STL [R1+0x650], R148 ;  /* 0x0006509401007387 */ /* 0x0003e20000100800 */
[----:B------:R-:W-:-:S03]  /*32fc0*/  IMAD.MOV.U32 R9, RZ, RZ, R148 ;  /* 0x000000ffff097224 */ /* 0x000fc600078e0094 */
[----:B------:R4:W-:Y:S04]  /*32fd0*/  STL [R1+0x694], R12 ;  /* 0x0006940c01007387 */ /* 0x0009e80000100800 */
[----:B---3--:R-:W3:Y:S04]  /*32fe0*/  LDL.LU R6, [R1+0x754] ;  /* 0x0007540001067983 */ /* 0x008ee80000300800 */
[----:B------:R4:W-:Y:S04]  /*32ff0*/  STL [R1+0x690], R151 ;  /* 0x0006909701007387 */ /* 0x0009e80000100800 */
[----:B------:R4:W-:Y:S04]  /*33000*/  LDGSTS.E [R5+0x2100], desc[UR60][R8.64], P0 ;  /* 0x0210000008057fae */ /* 0x0009e8000812187c */
[----:B-1----:R-:W3:Y:S01]  /*33010*/  LDL.LU R148, [R1+0x794] ;  /* 0x0007940001947983 */ /* 0x002ee20000300800 */
[----:B----4-:R-:W-:-:S03]  /*33020*/  MOV R8, R12 ;  /* 0x0000000c00087202 */ /* 0x010fc60000000f00 */
        /* <DEDUP_REMOVED lines=8> */
[----:B------:R-:W-:-:S04]  /*330b0*/  IMAD.X R149, R149, 0x1, R0, P1 ;  /* 0x0000000195957824 */ /* 0x000fc800008e0600 */
[----:B------:R-:W-:Y:S01]  /*330c0*/  IMAD.X R150, R150, 0x1, R0, P2 ;  /* 0x0000000196967824 */ /* 0x000fe200010e0600 */
        /* <DEDUP_REMOVED lines=16> */
[----:B----4-:R-:W-:-:S03]  /*331d0*/  IMAD.X R12, R12, 0x1, R0, P1 ;  /* 0x000000010c0c7824 */ /* 0x010fc600008e0600 */
[----:B------:R-:W-:Y:S02]  /*331e0*/  IADD3.X R151, R151, R0, RZ, P2, !PT ;  /* 0x0000000097977210 */ /* 0x000fe400017fe4ff */
        /* <DEDUP_REMOVED lines=121> */
[----:B------:R-:W-:Y:S01]  /*33980*/  STL [R1+0xad4], R7 ;  /* 0x000ad40701007387 */ /* 0x000fe20000100800 */
[----:B-1----:R-:W-:Y:S01]  /*33990*/  IMAD.MOV.U32 R8, RZ, RZ, R7 ;  /* 0x000000ffff087224 */ /* 0x002fe200078e0007 */
[----:B------:R-:W-:Y:S01]  /*339a0*/  IADD3 R147, P2, R147, R2, RZ ;  /* 0x0000000293937210 */ /* 0x000fe20007f5e0ff */
[----:B------:R-:W-:-:S04]  /*339b0*/  IMAD.X R149, R149, 0x1, R0, P1 ;  /* 0x0000000195957824 */ /* 0x000fc800008e0600 */
[----:B------:R-:W-:Y:S01]  /*339c0*/  IMAD.X R150, R150, 0x1, R0, P2 ;  /* 0x0000000196967824 */ /* 0x000fe200010e0600 */
[----:B------:R1:W-:Y:S01]  /*339d0*/  STL [R1+0xad0], R149 ;  /* 0x000ad09501007387 */ /* 0x0003e20000100800 */
[----:B------:R-:W-:-:S03]  /*339e0*/  IMAD.MOV.U32 R9, RZ, RZ, R149 ;  /* 0x000000ffff097224 */ /* 0x000fc600078e0095 */
[----:B------:R-:W-:Y:S04]  /*339f0*/  STL [R1+0xb14], R147 ;  /* 0x000b149301007387 */ /* 0x000fe80000100800 */
[----:B------:R2:W-:Y:S04]  /*33a00*/  LDGSTS.E [R5+0x6900], desc[UR60][R8.64], P0 ;  /* 0x0690000008057fae */ /* 0x0005e8000812187c */
[----:B-1----:R-:W4:Y:S04]  /*33a10*/  LDL.LU R149, [R1+0xbd4] ;  /* 0x000bd40001957983 */ /* 0x002f280000300800 */
[----:B------:R1:W-:Y:S04]  /*33a20*/  STL [R1+0xb10], R150 ;  /* 0x000b109601007387 */ /* 0x0003e80000100800 */
[----:B------:R-:W4:Y:S01]  /*33a30*/  LDL.LU R7, [R1+0xc14] ;  /* 0x000c140001077983 */ /* 0x000f220000300800 */
[----:B--2---:R-:W-:Y:S01]  /*33a40*/  IMAD.MOV.U32 R9, RZ, RZ, R150 ;  /* 0x000000ffff097224 */ /* 0x004fe200078e0096 */
[----:B------:R-:W-:-:S02]  /*33a50*/  MOV R8, R147 ;  /* 0x0000009300087202 */ /* 0x000fc40000000f00 */
[----:B-1----:R-:W2:Y:S04]  /*33a60*/  LDL.LU R150, [R1+0xbd0] ;  /* 0x000bd00001967983 */ /* 0x002ea80000300800 */
        /* <DEDUP_REMOVED lines=20> */
[-C--:B------:R-:W-:Y:S02]  /*33bb0*/  IADD3 R149, P1, R149, R2.reuse, RZ ;  /* 0x0000000295957210 */ /* 0x080fe40007f3e0ff */
[----:B------:R-:W-:-:S03]  /*33bc0*/  IADD3 R7, P2, R7, R2, RZ ;  /* 0x0000000207077210 */ /* 0x000fc60007f5e0ff */
[----:B-1----:R-:W-:Y:S02]  /*33bd0*/  IMAD.MOV.U32 R8, RZ, RZ, R149 ;  /* 0x000000ffff087224 */ /* 0x002fe400078e0095 */
[----:B--2---:R-:W-:Y:S01]  /*33be0*/  IMAD.X R150, R150, 0x1, R0, P1 ;  /* 0x0000000196967824 */ /* 0x004fe200008e0600 */
[----:B------:R1:W-:Y:S01]  /*33bf0*/  STL [R1+0xbd4], R149 ;  /* 0x000bd49501007387 */ /* 0x0003e20000100800 */
[----:B------:R-:W-:Y:S02]  /*33c00*/  IADD3.X R147, R147, R0, RZ, P2, !PT ;  /* 0x0000000093937210 */ /* 0x000fe400017fe4ff */
[----:B------:R-:W-:Y:S01]  /*33c10*/  IMAD.MOV.U32 R9, RZ, RZ, R150 ;  /* 0x000000ffff097224 */ /* 0x000fe200078e0096 */
[----:B------:R-:W-:Y:S04]  /*33c20*/  STL [R1+0xbd0], R150 ;  /* 0x000bd09601007387 */ /* 0x000fe80000100800 */
[----:B------:R2:W-:Y:S04]  /*33c30*/  STL [R1+0xc14], R7 ;  /* 0x000c140701007387 */ /* 0x0005e80000100800 */
[----:B------:R2:W-:Y:S04]  /*33c40*/  LDGSTS.E [R5+0x7900], desc[UR60][R8.64], P0 ;  /* 0x0790000008057fae */ /* 0x0005e8000812187c */
[----:B------:R2:W-:Y:S04]  /*33c50*/  STL [R1+0xc10], R147 ;  /* 0x000c109301007387 */ /* 0x0005e80000100800 */
[----:B-1----:R-:W4:Y:S01]  /*33c60*/  LDL.LU R149, [R1+0x4d8] ;  /* 0x0004d80001957983 */ /* 0x002f220000300800 */
        /* <DEDUP_REMOVED lines=8> */
[----:B---3--:R-:W-:-:S05]  /*33cf0*/  IADD3 R6, P1, R6, R2, RZ ;  /* 0x0000000206067210 */ /* 0x008fca0007f3e0ff */
[----:B------:R1:W-:Y:S01]  /*33d00*/  STL [R1+0x45c], R6 ;  /* 0x00045c0601007387 */ /* 0x0003e20000100800 */
[----:B------:R-:W-:Y:S01]  /*33d10*/  IMAD.MOV.U32 R8, RZ, RZ, R6 ;  /* 0x000000ffff087224 */ /* 0x000fe200078e0006 */
[----:B------:R-:W-:Y:S01]  /*33d20*/  IADD3 R12, P2, R12, R2, RZ ;  /* 0x000000020c0c7210 */ /* 0x000fe20007f5e0ff */
[----:B----4-:R-:W-:-:S04]  /*33d30*/  IMAD.X R148, R148, 0x1, R0, P1 ;  /* 0x0000000194947824 */ /* 0x010fc800008e0600 */
[----:B------:R-:W-:Y:S01]  /*33d40*/  STL [R1+0x49c], R12 ;  /* 0x00049c0c01007387 */ /* 0x000fe20000100800 */
[----:B------:R-:W-:Y:S01]  /*33d50*/  IMAD.X R151, R151, 0x1, R0, P2 ;  /* 0x0000000197977824 */ /* 0x000fe200010e0600 */
[----:B------:R-:W-:Y:S02]  /*33d60*/  MOV R9, R148 ;  /* 0x0000009400097202 */ /* 0x000fe40000000f00 */
[----:B------:R3:W-:Y:S04]  /*33d70*/  STL [R1+0x458], R148 ;  /* 0x0004589401007387 */ /* 0x0007e80000100800 */
        /* <DEDUP_REMOVED lines=30> */
[----:B-1----:R-:W-:Y:S01]  /*33f60*/  IMAD.MOV.U32 R8, RZ, RZ, R6 ;  /* 0x000000ffff087224 */ /* 0x002fe200078e0006 */
[----:B------:R-:W-:Y:S01]  /*33f70*/  IADD3.X R12, R12, R0, RZ, P1, !PT ;  /* 0x000000000c0c7210 */ /* 0x000fe20000ffe4ff */
[----:B------:R-:W-:-:S04]  /*33f80*/  IMAD.X R151, R151, 0x1, R0, P2 ;  /* 0x0000000197977824 */ /* 0x000fc800010e0600 */
        /* <DEDUP_REMOVED lines=18> */
[----:B------:R-:W-:Y:S01]  /*340b0*/  MOV R9, R147 ;  /* 0x0000009300097202 */ /* 0x000fe20000000f00 */
        /* <DEDUP_REMOVED lines=32> */
[----:B------:R-:W-:Y:S02]  /*342c0*/  IADD3 R147, P2, R147, R2, RZ ;  /* 0x0000000293937210 */ /* 0x000fe40007f5e0ff */
[----:B------:R-:W-:-:S03]  /*342d0*/  IADD3.X R149, R149, R0, RZ, P1, !PT ;  /* 0x0000000095957210 */ /* 0x000fc60000ffe4ff */
[----:B------:R-:W-:Y:S02]  /*342e0*/  IMAD.X R150, R150, 0x1, R0, P2 ;  /* 0x0000000196967824 */ /* 0x000fe400010e0600 */
        /* <DEDUP_REMOVED lines=18> */
[----:B------:R-:W-:Y:S01]  /*34410*/  MOV R9, R12 ;  /* 0x0000000c00097202 */ /* 0x000fe20000000f00 */
[----:B------:R1:W-:Y:S04]  /*34420*/  STL [R1+0x758], R12 ;  /* 0x0007580c01007387 */ /* 0x0003e80000100800 */
        /* <DEDUP_REMOVED lines=31> */
[----:B------:R-:W-:Y:S02]  /*34620*/  IADD3 R12, P2, R12, R2, RZ ;  /* 0x000000020c0c7210 */ /* 0x000fe40007f5e0ff */
[----:B----4-:R-:W-:-:S03]  /*34630*/  IADD3.X R148, R148, R0, RZ, P1, !PT ;  /* 0x0000000094947210 */ /* 0x010fc60000ffe4ff */
[----:B------:R-:W-:Y:S02]  /*34640*/  IMAD.X R151, R151, 0x1, R0, P2 ;  /* 0x0000000197977824 */ /* 0x000fe400010e0600 */
        /* <DEDUP_REMOVED lines=97> */
[----:B--2---:R-:W-:-:S03]  /*34c60*/  IMAD.MOV.U32 R9, RZ, RZ, R150 ;  /* 0x000000ffff097224 */ /* 0x004fc600078e0096 */
[----:B-1----:R-:W2:Y:S01]  /*34c70*/  LDL.LU R150, [R1+0xbd8] ;  /* 0x000bd80001967983 */ /* 0x002ea20000300800 */
        /* <DEDUP_REMOVED lines=24> */
[--C-:B--2---:R-:W-:Y:S01]  /*34e00*/  IMAD.X R150, R150, 0x1, R0.reuse, P1 ;  /* 0x0000000196967824 */ /* 0x104fe200008e0600 */
[----:B------:R1:W-:Y:S01]  /*34e10*/  STL [R1+0xbdc], R149 ;  /* 0x000bdc9501007387 */ /* 0x0003e20000100800 */
[----:B------:R-:W-:-:S03]  /*34e20*/  IMAD.X R147, R147, 0x1, R0, P2 ;  /* 0x0000000193937824 */ /* 0x000fc600010e0600 */
[----:B------:R-:W-:Y:S01]  /*34e30*/  MOV R9, R150 ;  /* 0x0000009600097202 */ /* 0x000fe20000000f00 */
        /* <DEDUP_REMOVED lines=16> */
[----:B------:R-:W-:-:S05]  /*34f40*/  IADD3 R12, P2, R12, R2, RZ ;  /* 0x000000020c0c7210 */ /* 0x000fca0007f5e0ff */
[----:B------:R-:W-:Y:S01]  /*34f50*/  STL [R1+0x4a4], R12 ;  /* 0x0004a40c01007387 */ /* 0x000fe20000100800 */
[----:B----4-:R-:W-:-:S04]  /*34f60*/  IMAD.X R148, R148, 0x1, R0, P1 ;  /* 0x0000000194947824 */ /* 0x010fc800008e0600 */
[----:B------:R-:W-:Y:S01]  /*34f70*/  IMAD.MOV.U32 R9, RZ, RZ, R148 ;  /* 0x000000ffff097224 */ /* 0x000fe200078e0094 */
[----:B------:R3:W-:Y:S01]  /*34f80*/  STL [R1+0x460], R148 ;  /* 0x0004609401007387 */ /* 0x0007e20000100800 */
[----:B------:R-:W-:-:S03]  /*34f90*/  IMAD.X R151, R151, 0x1, R0, P2 ;  /* 0x0000000197977824 */ /* 0x000fc600010e0600 */
[----:B-1----:R-:W4:Y:S04]  /*34fa0*/  LDL.LU R6, [R1+0x564] ;  /* 0x0005640001067983 */ /* 0x002f280000300800 */
[----:B------:R1:W-:Y:S04]  /*34fb0*/  LDGSTS.E [R5+0x200], desc[UR60][R8.64], P0 ;  /* 0x0020000008057fae */ /* 0x0003e8000812187c */
[----:B---3--:R-:W3:Y:S04]  /*34fc0*/  LDL.LU R148, [R1+0x5a4] ;  /* 0x0005a40001947983 */ /* 0x008ee80000300800 */
[----:B------:R1:W-:Y:S02]  /*34fd0*/  STL [R1+0x4a0], R151 ;  /* 0x0004a09701007387 */ /* 0x0003e40000100800 */
[----:B-1----:R-:W-:-:S02]  /*34fe0*/  IMAD.MOV.U32 R8, RZ, RZ, R12 ;  /* 0x000000ffff087224 */ /* 0x002fc400078e000c */
[----:B------:R-:W3:Y:S01]  /*34ff0*/  LDL.LU R12, [R1+0x560] ;  /* 0x00056000010c7983 */ /* 0x000ee20000300800 */
[----:B------:R-:W-:-:S03]  /*35000*/  MOV R9, R151 ;  /* 0x0000009700097202 */ /* 0x000fc60000000f00 */
        /* <DEDUP_REMOVED lines=23> */
[----:B-1----:R-:W-:Y:S01]  /*35180*/  MOV R8, R6 ;  /* 0x0000000600087202 */ /* 0x002fe20000000f00 */
        /* <DEDUP_REMOVED lines=50> */
[----:B--2---:R-:W-:-:S04]  /*354b0*/  IADD3 R7, P1, R7, R2, RZ ;  /* 0x0000000207077210 */ /* 0x004fc80007f3e0ff */
[----:B-1----:R-:W-:Y:S01]  /*354c0*/  MOV R8, R7 ;  /* 0x0000000700087202 */ /* 0x002fe20000000f00 */
[----:B------:R1:W-:Y:S01]  /*354d0*/  STL [R1+0x6e4], R7 ;  /* 0x0006e40701007387 */ /* 0x0003e20000100800 */
[----:B------:R-:W-:Y:S01]  /*354e0*/  IADD3 R147, P2, R147, R2, RZ ;  /* 0x0000000293937210 */ /* 0x000fe20007f5e0ff */
[----:B------:R-:W-:-:S04]  /*354f0*/  IMAD.X R149, R149, 0x1, R0, P1 ;  /* 0x0000000195957824 */ /* 0x000fc800008e0600 */
[----:B------:R-:W-:Y:S01]  /*35500*/  IMAD.X R150, R150, 0x1, R0, P2 ;  /* 0x0000000196967824 */ /* 0x000fe200010e0600 */
[----:B------:R2:W-:Y:S01]  /*35510*/  STL [R1+0x6e0], R149 ;  /* 0x0006e09501007387 */ /* 0x0005e20000100800 */
[----:B------:R-:W-:-:S03]  /*35520*/  IMAD.MOV.U32 R9, RZ, RZ, R149 ;  /* 0x000000ffff097224 */ /* 0x000fc600078e0095 */
[----:B------:R2:W-:Y:S04]  /*35530*/  STL [R1+0x724], R147 ;  /* 0x0007249301007387 */ /* 0x0005e80000100800 */
[----:B-1----:R-:W4:Y:S04]  /*35540*/  LDL.LU R7, [R1+0x7e4] ;  /* 0x0007e40001077983 */ /* 0x002f280000300800 */
[----:B------:R1:W-:Y:S04]  /*35550*/  STL [R1+0x720], R150 ;  /* 0x0007209601007387 */ /* 0x0003e80000100800 */
[----:B------:R1:W-:Y:S04]  /*35560*/  LDGSTS.E [R5+0x2a00], desc[UR60][R8.64], P0 ;  /* 0x02a0000008057fae */ /* 0x0003e8000812187c */
[----:B--2---:R-:W2:Y:S01]  /*35570*/  LDL.LU R149, [R1+0x824] ;  /* 0x0008240001957983 */ /* 0x004ea20000300800 */
[----:B-1----:R-:W-:-:S03]  /*35580*/  IMAD.MOV.U32 R8, RZ, RZ, R147 ;  /* 0x000000ffff087224 */ /* 0x002fc600078e0093 */
        /* <DEDUP_REMOVED lines=20> */
[----:B------:R-:W4:Y:S04]  /*356d0*/  LDL.LU R151, [R1+0x8a0] ;  /* 0x0008a00001977983 */ /* 0x000f280000300800 */
[----:B------:R1:W-:Y:S01]  /*356e0*/  LDGSTS.E [R5+0x3600], desc[UR60][R8.64], P0 ;  /* 0x0360000008057fae */ /* 0x0003e2000812187c */
[----:B------:R-:W-:-:S05]  /*356f0*/  IADD3 R7, P1, R7, R2, RZ ;  /* 0x0000000207077210 */ /* 0x000fca0007f3e0ff */
[----:B------:R2:W-:Y:S01]  /*35700*/  STL [R1+0x7e4], R7 ;  /* 0x0007e40701007387 */ /* 0x0005e20000100800 */
[----:B-1----:R-:W-:Y:S01]  /*35710*/  IMAD.MOV.U32 R8, RZ, RZ, R7 ;  /* 0x000000ffff087224 */ /* 0x002fe200078e0007 */
[----:B--2---:R-:W-:Y:S01]  /*35720*/  IADD3 R149, P2, R149, R2, RZ ;  /* 0x0000000295957210 */ /* 0x004fe20007f5e0ff */
[----:B------:R-:W-:-:S04]  /*35730*/  IMAD.X R147, R147, 0x1, R0, P1 ;  /* 0x0000000193937824 */ /* 0x000fc800008e0600 */
        /* <DEDUP_REMOVED lines=8> */
[----:B--2---:R-:W-:-:S03]  /*357c0*/  IMAD.MOV.U32 R8, RZ, RZ, R149 ;  /* 0x000000ffff087224 */ /* 0x004fc600078e0095 */
        /* <DEDUP_REMOVED lines=17> */
[----:B-1----:R-:W-:-:S03]  /*358e0*/  IMAD.MOV.U32 R8, RZ, RZ, R12 ;  /* 0x000000ffff087224 */ /* 0x002fc600078e000c */
[----:B----4-:R-:W4:Y:S01]  /*358f0*/  LDL.LU R12, [R1+0x960] ;  /* 0x00096000010c7983 */ /* 0x010f220000300800 */
[----:B------:R-:W-:-:S03]  /*35900*/  IMAD.MOV.U32 R9, RZ, RZ, R151 ;  /* 0x000000ffff097224 */ /* 0x000fc600078e0097 */
[----:B------:R-:W4:Y:S04]  /*35910*/  LDL.LU R151, [R1+0x9a0] ;  /* 0x0009a00001977983 */ /* 0x000f280000300800 */
[----:B------:R1:W-:Y:S01]  /*35920*/  LDGSTS.E [R5+0x4600], desc[UR60][R8.64], P0 ;  /* 0x0460000008057fae */ /* 0x0003e2000812187c */
[----:B------:R-:W-:-:S05]  /*35930*/  IADD3 R7, P1, R7, R2, RZ ;  /* 0x0000000207077210 */ /* 0x000fca0007f3e0ff */
[----:B------:R2:W-:Y:S01]  /*35940*/  STL [R1+0x8e4], R7 ;  /* 0x0008e40701007387 */ /* 0x0005e20000100800 */
[----:B-1----:R-:W-:Y:S01]  /*35950*/  IMAD.MOV.U32 R8, RZ, RZ, R7 ;  /* 0x000000ffff087224 */ /* 0x002fe200078e0007 */
[----:B------:R-:W-:Y:S01]  /*35960*/  IADD3 R147, P2, R147, R2, RZ ;  /* 0x0000000293937210 */ /* 0x000fe20007f5e0ff */
[----:B--2---:R-:W-:-:S04]  /*35970*/  IMAD.X R149, R149, 0x1, R0, P1 ;  /* 0x0000000195957824 */ /* 0x004fc800008e0600 */
        /* <DEDUP_REMOVED lines=29> */
[----:B------:R-:W3:Y:S04]  /*35b50*/  LDL.LU R151, [R1+0xaa0] ;  /* 0x000aa00001977983 */ /* 0x000ee80000300800 */
[----:B------:R1:W-:Y:S01]  /*35b60*/  LDGSTS.E [R5+0x5600], desc[UR60][R8.64], P0 ;  /* 0x0560000008057fae */ /* 0x0003e2000812187c */
[----:B------:R-:W-:-:S04]  /*35b70*/  IADD3 R7, P1, R7, R2, RZ ;  /* 0x0000000207077210 */ /* 0x000fc80007f3e0ff */
[----:B-1----:R-:W-:Y:S01]  /*35b80*/  MOV R8, R7 ;  /* 0x0000000700087202 */ /* 0x002fe20000000f00 */
[----:B------:R1:W-:Y:S01]  /*35b90*/  STL [R1+0x9e4], R7 ;  /* 0x0009e40701007387 */ /* 0x0003e20000100800 */
[----:B------:R-:W-:Y:S01]  /*35ba0*/  IADD3 R149, P2, R149, R2, RZ ;  /* 0x0000000295957210 */ /* 0x000fe20007f5e0ff */
[----:B--2---:R-:W-:-:S04]  /*35bb0*/  IMAD.X R147, R147, 0x1, R0, P1 ;  /* 0x0000000193937824 */ /* 0x004fc800008e0600 */
[----:B------:R-:W-:Y:S01]  /*35bc0*/  IMAD.X R150, R150, 0x1, R0, P2 ;  /* 0x0000000196967824 */ /* 0x000fe200010e0600 */
[----:B------:R2:W-:Y:S01]  /*35bd0*/  STL [R1+0x9e0], R147 ;  /* 0x0009e09301007387 */ /* 0x0005e20000100800 */
[----:B------:R-:W-:-:S03]  /*35be0*/  IMAD.MOV.U32 R9, RZ, RZ, R147 ;  /* 0x000000ffff097224 */ /* 0x000fc600078e0093 */
[----:B------:R2:W-:Y:S04]  /*35bf0*/  STL [R1+0xa24], R149 ;  /* 0x000a249501007387 */ /* 0x0005e80000100800 */
[----:B-1----:R-:W3:Y:S04]  /*35c00*/  LDL.LU R7, [R1+0xae4] ;  /* 0x000ae40001077983 */ /* 0x002ee80000300800 */
        /* <DEDUP_REMOVED lines=26> */
[----:B------:R-:W-:-:S05]  /*35db0*/  IADD3 R7, P1, R7, R2, RZ ;  /* 0x0000000207077210 */ /* 0x000fca0007f3e0ff */
[----:B------:R-:W-:Y:S01]  /*35dc0*/  STL [R1+0xae4], R7 ;  /* 0x000ae40701007387 */ /* 0x000fe20000100800 */
[----:B-1----:R-:W-:Y:S01]  /*35dd0*/  IMAD.MOV.U32 R8, RZ, RZ, R7 ;  /* 0x000000ffff087224 */ /* 0x002fe200078e0007 */
[----:B--2---:R-:W-:Y:S01]  /*35de0*/  IADD3 R147, P2, R147, R2, RZ ;  /* 0x0000000293937210 */ /* 0x004fe20007f5e0ff */
[----:B------:R-:W-:-:S04]  /*35df0*/  IMAD.X R149, R149, 0x1, R0, P1 ;  /* 0x0000000195957824 */ /* 0x000fc800008e0600 */
[----:B------:R-:W-:Y:S01]  /*35e00*/  IMAD.X R150, R150, 0x1, R0, P2 ;  /* 0x0000000196967824 */ /* 0x000fe200010e0600 */
        /* <DEDUP_REMOVED lines=28> */
[----:B-1----:R-:W4:Y:S04]  /*35fd0*/  LDL.LU R151, [R1+0x4a8] ;  /* 0x0004a80001977983 */ /* 0x002f280000300800 */
[----:B------:R1:W-:Y:S01]  /*35fe0*/  LDGSTS.E [R5+0x7600], desc[UR60][R8.64], P0 ;  /* 0x0760000008057fae */ /* 0x0003e2000812187c */
[-C--:B------:R-:W-:Y:S02]  /*35ff0*/  IADD3 R149, P1, R149, R2.reuse, RZ ;  /* 0x0000000295957210 */ /* 0x080fe40007f3e0ff */
[----:B------:R-:W-:-:S03]  /*36000*/  IADD3 R7, P2, R7, R2, RZ ;  /* 0x0000000207077210 */ /* 0x000fc60007f5e0ff */
[----:B-1----:R-:W-:Y:S02]  /*36010*/  IMAD.MOV.U32 R8, RZ, RZ, R149 ;  /* 0x000000ffff087224 */ /* 0x002fe400078e0095 */
[--C-:B--2---:R-:W-:Y:S01]  /*36020*/  IMAD.X R150, R150, 0x1, R0.reuse, P1 ;  /* 0x0000000196967824 */ /* 0x104fe200008e0600 */
[----:B------:R1:W-:Y:S01]  /*36030*/  STL [R1+0xbe4], R149 ;  /* 0x000be49501007387 */ /* 0x0003e20000100800 */
[----:B------:R-:W-:Y:S02]  /*36040*/  IMAD.X R147, R147, 0x1, R0, P2 ;  /* 0x0000000193937824 */ /* 0x000fe400010e0600 */
        /* <DEDUP_REMOVED lines=8> */
[----:B------:R-:W-:-:S03]  /*360d0*/  MOV R9, R147 ;  /* 0x0000009300097202 */ /* 0x000fc60000000f00 */
[----:B------:R-:W2:Y:S04]  /*360e0*/  LDL.LU R150, [R1+0x528] ;  /* 0x0005280001967983 */ /* 0x000ea80000300800 */
[----:B------:R-:W2:Y:S04]  /*360f0*/  LDL.LU R147, [R1+0x52c] ;  /* 0x00052c0001937983 */ /* 0x000ea80000300800 */
[----:B------:R1:W-:Y:S02]  /*36100*/  LDGSTS.E [R5+0x7e00], desc[UR60][R8.64], P0 ;  /* 0x07e0000008057fae */ /* 0x0003e4000812187c */
[----:B-1----:R-:W-:-:S05]  /*36110*/  LOP3.LUT R5, R11, 0x50, RZ, 0x3c, !PT ;  /* 0x000000500b057812 */ /* 0x002fca00078e3cff */
[----:B------:R-:W-:Y:S01]  /*36120*/  VIADD R5, R5, UR5 ;  /* 0x0000000505057c36 */ /* 0x000fe20008000000 */
[----:B------:R-:W-:-:S05]  /*36130*/  IADD3 R6, P1, R6, R2, RZ ;  /* 0x0000000206067210 */ /* 0x000fca0007f3e0ff */
[----:B------:R1:W-:Y:S01]  /*36140*/  STL [R1+0x46c], R6 ;  /* 0x00046c0601007387 */ /* 0x0003e20000100800 */
[----:B------:R-:W-:Y:S01]  /*36150*/  IMAD.MOV.U32 R8, RZ, RZ, R6 ;  /* 0x000000ffff087224 */ /* 0x000fe200078e0006 */
[----:B---3--:R-:W-:-:S05]  /*36160*/  IADD3 R12, P2, R12, R2, RZ ;  /* 0x000000020c0c7210 */ /* 0x008fca0007f5e0ff */
        /* <DEDUP_REMOVED lines=15> */
[----:B------:R-:W-:Y:S01]  /*36260*/  IMAD.X R149, R149, 0x1, R0, P1 ;  /* 0x0000000195957824 */ /* 0x000fe200008e0600 */
[----:B------:R-:W-:Y:S01]  /*36270*/  IADD3 R147, P2, R147, R2, RZ ;  /* 0x0000000293937210 */ /* 0x000fe20007f5e0ff */
[----:B------:R2:W-:Y:S01]  /*36280*/  STL [R1+0x4ec], R7 ;  /* 0x0004ec0701007387 */ /* 0x0005e20000100800 */
[----:B-1----:R-:W-:Y:S02]  /*36290*/  IMAD.MOV.U32 R8, RZ, RZ, R7 ;  /* 0x000000ffff087224 */ /* 0x002fe400078e0007 */
[----:B------:R-:W-:Y:S01]  /*362a0*/  IADD3.X R150, R150, R0, RZ, P2, !PT ;  /* 0x0000000096967210 */ /* 0x000fe200017fe4ff */
        /* <DEDUP_REMOVED lines=214> */
[----:B------:R-:W-:-:S03]  /*37010*/  IMAD.X R149, R149, 0x1, R0, P1 ;  /* 0x0000000195957824 */ /* 0x000fc600008e0600 */
[----:B------:R-:W-:Y:S02]  /*37020*/  IADD3.X R150, R150, R0, RZ, P2, !PT ;  /* 0x0000000096967210 */ /* 0x000fe400017fe4ff */
[----:B------:R1:W-:Y:S01]  /*37030*/  STL [R1+0xae8], R149 ;  /* 0x000ae89501007387 */ /* 0x0003e20000100800 */
[----:B------:R-:W-:-:S03]  /*37040*/  IMAD.MOV.U32 R9, RZ, RZ, R149 ;  /* 0x000000ffff097224 */ /* 0x000fc600078e0095 */
[----:B------:R-:W-:Y:S04]  /*37050*/  STL [R1+0xb2c], R147 ;  /* 0x000b2c9301007387 */ /* 0x000fe80000100800 */
[----:B------:R2:W-:Y:S04]  /*37060*/  LDGSTS.E [R5+0x6a80], desc[UR60][R8.64], P0 ;  /* 0x06a8000008057fae */ /* 0x0005e8000812187c */
[----:B-1----:R-:W4:Y:S04]  /*37070*/  LDL.LU R149, [R1+0xbec] ;  /* 0x000bec0001957983 */ /* 0x002f280000300800 */
[----:B------:R1:W-:Y:S04]  /*37080*/  STL [R1+0xb28], R150 ;  /* 0x000b289601007387 */ /* 0x0003e80000100800 */
[----:B------:R-:W4:Y:S01]  /*37090*/  LDL.LU R7, [R1+0xc2c] ;  /* 0x000c2c0001077983 */ /* 0x000f220000300800 */
[----:B--2---:R-:W-:-:S02]  /*370a0*/  IMAD.MOV.U32 R9, RZ, RZ, R150 ;  /* 0x000000ffff097224 */ /* 0x004fc400078e0096 */
[----:B------:R-:W-:Y:S01]  /*370b0*/  IMAD.MOV.U32 R8, RZ, RZ, R147 ;  /* 0x000000ffff087224 */ /* 0x000fe200078e0093 */
        /* <DEDUP_REMOVED lines=39> */
[----:B-1----:R-:W-:-:S04]  /*37330*/  LOP3.LUT R5, R11, 0x60, RZ, 0x3c, !PT ;  /* 0x000000600b057812 */ /* 0x002fc800078e3cff */
[----:B------:R-:W-:Y:S02]  /*37340*/  IADD3 R5, R5, UR5, RZ ;  /* 0x0000000505057c10 */ /* 0x000fe4000fffe0ff */
        /* <DEDUP_REMOVED lines=23> */
[----:B------:R-:W-:Y:S01]  /*374c0*/  MOV R9, R149 ;  /* 0x0000009500097202 */ /* 0x000fe20000000f00 */
        /* <DEDUP_REMOVED lines=216> */
[----:B------:R-:W-:Y:S01]  /*38250*/  MOV R9, R149 ;  /* 0x0000009500097202 */ /* 0x000fe20000000f00 */
[----:B------:R1:W-:Y:S04]  /*38260*/  STL [R1+0xaf0], R149 ;  /* 0x000af09501007387 */ /* 0x0003e80000100800 */
        /* <DEDUP_REMOVED lines=30> */
[----:B-1----:R-:W-:Y:S01]  /*38450*/  IMAD.MOV.U32 R8, RZ, RZ, R149 ;  /* 0x000000ffff087224 */ /* 0x002fe200078e0095 */
[----:B--2---:R-:W-:Y:S01]  /*38460*/  IADD3.X R150, R150, R0, RZ, P1, !PT ;  /* 0x0000000096967210 */ /* 0x004fe20000ffe4ff */
[----:B------:R-:W-:Y:S01]  /*38470*/  STL [R1+0xbf4], R149 ;  /* 0x000bf49501007387 */ /* 0x000fe20000100800 */
[----:B------:R-:W-:-:S03]  /*38480*/  IMAD.X R147, R147, 0x1, R0, P2 ;  /* 0x0000000193937824 */ /* 0x000fc600010e0600 */
[----:B------:R-:W-:Y:S01]  /*38490*/  IMAD.MOV.U32 R9, RZ, RZ, R150 ;  /* 0x000000ffff097224 */ /* 0x000fe200078e0096 */
[----:B------:R-:W-:Y:S04]  /*384a0*/  STL [R1+0xbf0], R150 ;  /* 0x000bf09601007387 */ /* 0x000fe80000100800 */
[----:B------:R-:W-:Y:S04]  /*384b0*/  STL [R1+0xc34], R7 ;  /* 0x000c340701007387 */ /* 0x000fe80000100800 */
[----:B------:R1:W-:Y:S04]  /*384c0*/  LDGSTS.E [R5+0x7b00], desc[UR60][R8.64], P0 ;  /* 0x07b0000008057fae */ /* 0x0003e8000812187c */
[----:B------:R2:W-:Y:S01]  /*384d0*/  STL [R1+0xc30], R147 ;  /* 0x000c309301007387 */ /* 0x0005e20000100800 */
[----:B-1----:R-:W-:-:S02]  /*384e0*/  IMAD.MOV.U32 R9, RZ, RZ, R147 ;  /* 0x000000ffff097224 */ /* 0x002fc400078e0093 */
[----:B------:R-:W-:Y:S01]  /*384f0*/  IMAD.MOV.U32 R8, RZ, RZ, R7 ;  /* 0x000000ffff087224 */ /* 0x000fe200078e0007 */
[----:B--2---:R-:W2:Y:S04]  /*38500*/  LDL.LU R147, [R1+0x4f8] ;  /* 0x0004f80001937983 */ /* 0x004ea80000300800 */
[----:B------:R-:W2:Y:S04]  /*38510*/  LDL.LU R7, [R1+0x4fc] ;  /* 0x0004fc0001077983 */ /* 0x000ea80000300800 */
[----:B------:R-:W2:Y:S04]  /*38520*/  LDL.LU R150, [R1+0x538] ;  /* 0x0005380001967983 */ /* 0x000ea80000300800 */
[----:B------:R1:W-:Y:S04]  /*38530*/  LDGSTS.E [R5+0x7f00], desc[UR60][R8.64], P0 ;  /* 0x07f0000008057fae */ /* 0x0003e8000812187c */
[----:B------:R-:W2:Y:S01]  /*38540*/  LDL.LU R149, [R1+0x53c] ;  /* 0x00053c0001957983 */ /* 0x000ea20000300800 */
[----:B-1----:R-:W-:-:S05]  /*38550*/  LOP3.LUT R5, R11, 0x70, RZ, 0x3c, !PT ;  /* 0x000000700b057812 */ /* 0x002fca00078e3cff */
[----:B------:R-:W-:Y:S01]  /*38560*/  VIADD R5, R5, UR5 ;  /* 0x0000000505057c36 */ /* 0x000fe20008000000 */
[----:B---3--:R-:W-:-:S04]  /*38570*/  IADD3 R6, P1, R6, R2, RZ ;  /* 0x0000000206067210 */ /* 0x008fc80007f3e0ff */
[----:B------:R-:W-:Y:S01]  /*38580*/  MOV R8, R6 ;  /* 0x0000000600087202 */ /* 0x000fe20000000f00 */
[----:B------:R1:W-:Y:S01]  /*38590*/  STL [R1+0x47c], R6 ;  /* 0x00047c0601007387 */ /* 0x0003e20000100800 */
        /* <DEDUP_REMOVED lines=17> */
[----:B------:R2:W-:Y:S01]  /*386b0*/  STL [R1+0x4fc], R7 ;  /* 0x0004fc0701007387 */ /* 0x0005e20000100800 */
[----:B-1----:R-:W-:Y:S01]  /*386c0*/  IMAD.MOV.U32 R8, RZ, RZ, R7 ;  /* 0x000000ffff087224 */ /* 0x002fe200078e0007 */
[----:B------:R-:W-:Y:S02]  /*386d0*/  IADD3 R149, P2, R149, R2, RZ ;  /* 0x0000000295957210 */ /* 0x000fe40007f5e0ff */
[----:B------:R1:W-:Y:S01]  /*386e0*/  STL [R1+0x4f8], R147 ;  /* 0x0004f89301007387 */ /* 0x0003e20000100800 */
[----:B------:R-:W-:Y:S02]  /*386f0*/  IMAD.MOV.U32 R9, RZ, RZ, R147 ;  /* 0x000000ffff097224 */ /* 0x000fe400078e0093 */
[----:B------:R-:W-:Y:S01]  /*38700*/  IMAD.X R150, R150, 0x1, R0, P2 ;  /* 0x0000000196967824 */ /* 0x000fe200010e0600 */
[----:B------:R1:W-:Y:S04]  /*38710*/  STL [R1+0x53c], R149 ;  /* 0x00053c9501007387 */ /* 0x0003e80000100800 */
[----:B--2---:R-:W2:Y:S04]  /*38720*/  LDL.LU R7, [R1+0x5fc] ;  /* 0x0005fc0001077983 */ /* 0x004ea80000300800 */
[----:B------:R1:W-:Y:S04]  /*38730*/  STL [R1+0x538], R150 ;  /* 0x0005389601007387 */ /* 0x0003e80000100800 */
[----:B------:R1:W-:Y:S04]  /*38740*/  LDGSTS.E [R5+0xb80], desc[UR60][R8.64], P0 ;  /* 0x00b8000008057fae */ /* 0x0003e8000812187c */
[----:B-1----:R-:W2:Y:S01]  /*38750*/  LDL.LU R147, [R1+0x63c] ;  /* 0x00063c0001937983 */ /* 0x002ea20000300800 */
[----:B------:R-:W-:Y:S01]  /*38760*/  IMAD.MOV.U32 R8, RZ, RZ, R149 ;  /* 0x000000ffff087224 */ /* 0x000fe200078e0095 */
[----:B------:R-:W-:-:S02]  /*38770*/  MOV R9, R150 ;  /* 0x0000009600097202 */ /* 0x000fc40000000f00 */
[----:B------:R-:W2:Y:S04]  /*38780*/  LDL.LU R149, [R1+0x5f8] ;  /* 0x0005f80001957983 */ /* 0x000ea80000300800 */
        /* <DEDUP_REMOVED lines=33> */
[----:B-1----:R-:W-:-:S02]  /*389a0*/  IMAD.MOV.U32 R8, RZ, RZ, R147 ;  /* 0x000000ffff087224 */ /* 0x002fc400078e0093 */
[----:B------:R-:W-:Y:S01]  /*389b0*/  IMAD.MOV.U32 R9, RZ, RZ, R150 ;  /* 0x000000ffff097224 */ /* 0x000fe200078e0096 */
[----:B------:R-:W2:Y:S04]  /*389c0*/  LDL.LU R147, [R1+0x6f8] ;  /* 0x0006f80001937983 */ /* 0x000ea80000300800 */
        /* <DEDUP_REMOVED lines=33> */
[----:B--2---:R-:W-:-:S02]  /*38be0*/  IMAD.MOV.U32 R8, RZ, RZ, R149 ;  /* 0x000000ffff087224 */ /* 0x004fc400078e0095 */
[----:B------:R-:W-:Y:S01]  /*38bf0*/  IMAD.MOV.U32 R9, RZ, RZ, R150 ;  /* 0x000000ffff097224 */ /* 0x000fe200078e0096 */
[----:B------:R-:W2:Y:S04]  /*38c00*/  LDL.LU R149, [R1+0x7f8] ;  /* 0x0007f80001957983 */ /* 0x000ea80000300800 */
        /* <DEDUP_REMOVED lines=10> */
[----:B------:R-:W-:Y:S04]  /*38cb0*/  STL [R1+0x7bc], R148 ;  /* 0x0007bc9401007387 */ /* 0x000fe80000100800 */
[----:B-1----:R-:W4:Y:S04]  /*38cc0*/  LDL.LU R6, [R1+0x87c] ;  /* 0x00087c0001067983 */ /* 0x002f280000300800 */
[----:B------:R1:W-:Y:S04]  /*38cd0*/  STL [R1+0x7b8], R151 ;  /* 0x0007b89701007387 */ /* 0x0003e80000100800 */
[----:B------:R1:W-:Y:S04]  /*38ce0*/  LDGSTS.E [R5+0x3380], desc[UR60][R8.64], P0 ;  /* 0x0338000008057fae */ /* 0x0003e8000812187c */
[----:B---3--:R-:W3:Y:S01]  /*38cf0*/  LDL.LU R12, [R1+0x8bc] ;  /* 0x0008bc00010c7983 */ /* 0x008ee20000300800 */
[----:B-1----:R-:W-:-:S03]  /*38d00*/  IMAD.MOV.U32 R9, RZ, RZ, R151 ;  /* 0x000000ffff097224 */ /* 0x002fc600078e0097 */
[----:B------:R-:W3:Y:S01]  /*38d10*/  LDL.LU R151, [R1+0x878] ;  /* 0x0008780001977983 */ /* 0x000ee20000300800 */
[----:B------:R-:W-:-:S03]  /*38d20*/  IMAD.MOV.U32 R8, RZ, RZ, R148 ;  /* 0x000000ffff087224 */ /* 0x000fc600078e0094 */
[----:B------:R-:W3:Y:S04]  /*38d30*/  LDL.LU R148, [R1+0x8b8] ;  /* 0x0008b80001947983 */ /* 0x000ee80000300800 */
        /* <DEDUP_REMOVED lines=9> */
[----:B------:R-:W-:Y:S04]  /*38dd0*/  STL [R1+0x83c], R147 ;  /* 0x00083c9301007387 */ /* 0x000fe80000100800 */
[----:B------:R-:W2:Y:S04]  /*38de0*/  LDL.LU R7, [R1+0x8fc] ;  /* 0x0008fc0001077983 */ /* 0x000ea80000300800 */
        /* <DEDUP_REMOVED lines=8> */
[----:B----4-:R-:W-:-:S05]  /*38e70*/  IADD3 R6, P1, R6, R2, RZ ;  /* 0x0000000206067210 */ /* 0x010fca0007f3e0ff */
[----:B------:R4:W-:Y:S01]  /*38e80*/  STL [R1+0x87c], R6 ;  /* 0x00087c0601007387 */ /* 0x0009e20000100800 */
[----:B-1----:R-:W-:Y:S01]  /*38e90*/  IMAD.MOV.U32 R8, RZ, RZ, R6 ;  /* 0x000000ffff087224 */ /* 0x002fe200078e0006 */
[----:B---3--:R-:W-:Y:S01]  /*38ea0*/  IADD3 R12, P2, R12, R2, RZ ;  /* 0x000000020c0c7210 */ /* 0x008fe20007f5e0ff */
[----:B------:R-:W-:-:S04]  /*38eb0*/  IMAD.X R151, R151, 0x1, R0, P1 ;  /* 0x0000000197977824 */ /* 0x000fc800008e0600 */
        /* <DEDUP_REMOVED lines=13> */
[----:B--2---:R-:W-:-:S04]  /*38f90*/  IADD3 R7, P1, R7, R2, RZ ;  /* 0x0000000207077210 */ /* 0x004fc80007f3e0ff */
[----:B-1----:R-:W-:Y:S02]  /*38fa0*/  MOV R8, R7 ;  /* 0x0000000700087202 */ /* 0x002fe40000000f00 */
[----:B------:R-:W-:Y:S01]  /*38fb0*/  IADD3 R149, P2, R149, R2, RZ ;  /* 0x0000000295957210 */ /* 0x000fe20007f5e0ff */
[----:B------:R-:W-:-:S04]  /*38fc0*/  IMAD.X R150, R150, 0x1, R0, P1 ;  /* 0x0000000196967824 */ /* 0x000fc800008e0600 */
[----:B------:R-:W-:Y:S02]  /*38fd0*/  IMAD.MOV.U32 R9, RZ, RZ, R150 ;  /* 0x000000ffff097224 */ /* 0x000fe400078e0096 */
[----:B------:R-:W-:-:S03]  /*38fe0*/  IMAD.X R147, R147, 0x1, R0, P2 ;  /* 0x0000000193937824 */ /* 0x000fc600010e0600 */
[----:B------:R1:W-:Y:S04]  /*38ff0*/  LDGSTS.E [R5+0x4b80], desc[UR60][R8.64], P0 ;  /* 0x04b8000008057fae */ /* 0x0003e8000812187c */
[----:B------:R-:W-:Y:S04]  /*39000*/  STL [R1+0x8fc], R7 ;  /* 0x0008fc0701007387 */ /* 0x000fe80000100800 */
[----:B------:R2:W-:Y:S01]  /*39010*/  STL [R1+0x8f8], R150 ;  /* 0x0008f89601007387 */ /* 0x0005e20000100800 */
[----:B-1----:R-:W-:Y:S02]  /*39020*/  IMAD.MOV.U32 R8, RZ, RZ, R149 ;  /* 0x000000ffff087224 */ /* 0x002fe400078e0095 */
[----:B------:R-:W-:Y:S01]  /*39030*/  IMAD.MOV.U32 R9, RZ, RZ, R147 ;  /* 0x000000ffff097224 */ /* 0x000fe200078e0093 */
[----:B------:R-:W-:Y:S04]  /*39040*/  STL [R1+0x93c], R149 ;  /* 0x00093c9501007387 */ /* 0x000fe80000100800 */
[----:B--2---:R-:W2:Y:S04]  /*39050*/  LDL.LU R150, [R1+0x9fc] ;  /* 0x0009fc0001967983 */ /* 0x004ea80000300800 */
[----:B------:R1:W-:Y:S04]  /*39060*/  LDGSTS.E [R5+0x4f80], desc[UR60][R8.64], P0 ;  /* 0x04f8000008057fae */ /* 0x0003e8000812187c */
[----:B------:R1:W-:Y:S04]  /*39070*/  STL [R1+0x938], R147 ;  /* 0x0009389301007387 */ /* 0x0003e80000100800 */
[----:B------:R-:W2:Y:S04]  /*39080*/  LDL.LU R7, [R1+0xa3c] ;  /* 0x000a3c0001077983 */ /* 0x000ea80000300800 */
[----:B-1----:R-:W5:Y:S04]  /*39090*/  LDL.LU R147, [R1+0x1544] ;  /* 0x0015440001937983 */ /* 0x002f680000300800 */
[----:B------:R-:W2:Y:S01]  /*390a0*/  LDL.LU R149, [R1+0xa38] ;  /* 0x000a380001957983 */ /* 0x000ea20000300800 */
[----:B----4-:R-:W-:-:S05]  /*390b0*/  IADD3 R6, P1, R6, R2, RZ ;  /* 0x0000000206067210 */ /* 0x010fca0007f3e0ff */
[----:B------:R-:W-:Y:S01]  /*390c0*/  IMAD.MOV.U32 R8, RZ, RZ, R6 ;  /* 0x000000ffff087224 */ /* 0x000fe200078e0006 */
[----:B------:R-:W-:Y:S01]  /*390d0*/  IADD3 R151, P2, R151, R2, RZ ;  /* 0x0000000297977210 */ /* 0x000fe20007f5e0ff */
[----:B------:R-:W-:Y:S01]  /*390e0*/  STL [R1+0x97c], R6 ;  /* 0x00097c0601007387 */ /* 0x000fe20000100800 */
[----:B---3--:R-:W-:-:S04]  /*390f0*/  IMAD.X R12, R12, 0x1, R0, P1 ;  /* 0x000000010c0c7824 */ /* 0x008fc800008e0600 */
[----:B------:R-:W-:Y:S02]  /*39100*/  IMAD.MOV.U32 R9, RZ, RZ, R12 ;  /* 0x000000ffff097224 */ /* 0x000fe400078e000c */
[----:B------:R-:W-:Y:S01]  /*39110*/  IMAD.X R148, R148, 0x1, R0, P2 ;  /* 0x0000000194947824 */ /* 0x000fe200010e0600 */
[----:B------:R1:W-:Y:S04]  /*39120*/  STL [R1+0x978], R12 ;  /* 0x0009780c01007387 */ /* 0x0003e80000100800 */
[----:B------:R3:W-:Y:S04]  /*39130*/  LDGSTS.E [R5+0x5380], desc[UR60][R8.64], P0 ;  /* 0x0538000008057fae */ /* 0x0007e8000812187c */
[----:B------:R-:W-:Y:S04]  /*39140*/  STL [R1+0x9bc], R151 ;  /* 0x0009bc9701007387 */ /* 0x000fe80000100800 */
[----:B-1----:R-:W4:Y:S01]  /*39150*/  LDL.LU R12, [R1+0xa7c] ;  /* 0x000a7c00010c7983 */ /* 0x002f220000300800 */
[----:B---3--:R-:W-:Y:S01]  /*39160*/  IMAD.MOV.U32 R8, RZ, RZ, R151 ;  /* 0x000000ffff087224 */ /* 0x008fe200078e0097 */
[----:B------:R-:W-:-:S02]  /*39170*/  MOV R9, R148 ;  /* 0x0000009400097202 */ /* 0x000fc40000000f00 */
[----:B------:R1:W-:Y:S04]  /*39180*/  STL [R1+0x9b8], R148 ;  /* 0x0009b89401007387 */ /* 0x0003e80000100800 */
[----:B------:R-:W3:Y:S04]  /*39190*/  LDL.LU R6, [R1+0xabc] ;  /* 0x000abc0001067983 */ /* 0x000ee80000300800 */
[----:B------:R2:W-:Y:S04]  /*391a0*/  LDGSTS.E [R5+0x5780], desc[UR60][R8.64], P0 ;  /* 0x0578000008057fae */ /* 0x0005e8000812187c */
[----:B-1----:R-:W5:Y:S04]  /*391b0*/  LDL.LU R148, [R1+0x1540] ;  /* 0x0015400001947983 */ /* 0x002f680000300800 */
[----:B------:R-:W3:Y:S04]  /*391c0*/  LDL.LU R151, [R1+0xab8] ;  /* 0x000ab80001977983 */ /* 0x000ee80000300800 */
[----:B------:R-:W4:Y:S01]  /*391d0*/  LDL.LU R9, [R1+0x9f8] ;  /* 0x0009f80001097983 */ /* 0x000f220000300800 */
[----:B--2---:R-:W-:-:S05]  /*391e0*/  IADD3 R150, P1, R150, R2, RZ ;  /* 0x0000000296967210 */ /* 0x004fca0007f3e0ff */
[----:B------:R-:W-:Y:S01]  /*391f0*/  IMAD.MOV.U32 R8, RZ, RZ, R150 ;  /* 0x000000ffff087224 */ /* 0x000fe200078e0096 */
[----:B------:R-:W-:Y:S01]  /*39200*/  IADD3 R7, P2, R7, R2, RZ ;  /* 0x0000000207077210 */ /* 0x000fe20007f5e0ff */
[----:B------:R1:W-:Y:S04]  /*39210*/  STL [R1+0x9fc], R150 ;  /* 0x0009fc9601007387 */ /* 0x0003e80000100800 */
[--C-:B------:R-:W-:Y:S02]  /*39220*/  IMAD.X R149, R149, 0x1, R0.reuse, P2 ;  /* 0x0000000195957824 */ /* 0x100fe400010e0600 */
[----:B----4-:R-:W-:-:S05]  /*39230*/  IMAD.X R9, R9, 0x1, R0, P1 ;  /* 0x0000000109097824 */ /* 0x010fca00008e0600 */
[----:B------:R2:W-:Y:S04]  /*39240*/  STL [R1+0x9f8], R9 ;  /* 0x0009f80901007387 */ /* 0x0005e80000100800 */
[----:B------:R4:W-:Y:S04]  /*39250*/  LDGSTS.E [R5+0x5b80], desc[UR60][R8.64], P0 ;  /* 0x05b8000008057fae */ /* 0x0009e8000812187c */
[----:B------:R-:W-:Y:S04]  /*39260*/  STL [R1+0xa3c], R7 ;  /* 0x000a3c0701007387 */ /* 0x000fe80000100800 */
[----:B-1----:R-:W3:Y:S01]  /*39270*/  LDL.LU R150, [R1+0xb3c] ;  /* 0x000b3c0001967983 */ /* 0x002ee20000300800 */
[----:B----4-:R-:W-:-:S02]  /*39280*/  IMAD.MOV.U32 R8, RZ, RZ, R7 ;  /* 0x000000ffff087224 */ /* 0x010fc400078e0007 */
[----:B--2---:R-:W-:Y:S01]  /*39290*/  IMAD.MOV.U32 R9, RZ, RZ, R149 ;  /* 0x000000ffff097224 */ /* 0x004fe200078e0095 */
[----:B------:R1:W-:Y:S04]  /*392a0*/  STL [R1+0xa38], R149 ;  /* 0x000a389501007387 */ /* 0x0003e80000100800 */
[----:B------:R2:W-:Y:S04]  /*392b0*/  LDGSTS.E [R5+0x5f80], desc[UR60][R8.64], P0 ;  /* 0x05f8000008057fae */ /* 0x0005e8000812187c */
[----:B-1----:R-:W4:Y:S04]  /*392c0*/  LDL.LU R149, [R1+0xb38] ;  /* 0x000b380001957983 */ /* 0x002f280000300800 */
[----:B------:R-:W4:Y:S04]  /*392d0*/  LDL.LU R7, [R1+0xbbc] ;  /* 0x000bbc0001077983 */ /* 0x000f280000300800 */
[----:B------:R-:W4:Y:S01]  /*392e0*/  LDL.LU R9, [R1+0xa78] ;  /* 0x000a780001097983 */ /* 0x000f220000300800 */
[----:B------:R-:W-:-:S02]  /*392f0*/  IADD3 R12, P1, R12, R2, RZ ;  /* 0x000000020c0c7210 */ /* 0x000fc40007f3e0ff */
[----:B---3--:R-:W-:-:S03]  /*39300*/  IADD3 R6, P2, R6, R2, RZ ;  /* 0x0000000206067210 */ /* 0x008fc60007f5e0ff */
[----:B--2---:R-:W-:Y:S02]  /*39310*/  IMAD.MOV.U32 R8, RZ, RZ, R12 ;  /* 0x000000ffff087224 */ /* 0x004fe400078e000c */
[--C-:B------:R-:W-:Y:S01]  /*39320*/  IMAD.X R151, R151, 0x1, R0.reuse, P2 ;  /* 0x0000000197977824 */ /* 0x100fe200010e0600 */
[----:B------:R1:W-:Y:S01]  /*39330*/  STL [R1+0xa7c], R12 ;  /* 0x000a7c0c01007387 */ /* 0x0003e20000100800 */
[----:B----4-:R-:W-:-:S05]  /*39340*/  IMAD.X R9, R9, 0x1, R0, P1 ;  /* 0x0000000109097824 */ /* 0x010fca00008e0600 */
[----:B------:R2:W-:Y:S04]  /*39350*/  STL [R1+0xa78], R9 ;  /* 0x000a780901007387 */ /* 0x0005e80000100800 */
[----:B------:R3:W-:Y:S04]  /*39360*/  LDGSTS.E [R5+0x6380], desc[UR60][R8.64], P0 ;  /* 0x0638000008057fae */ /* 0x0007e8000812187c */
[----:B------:R-:W-:Y:S04]  /*39370*/  STL [R1+0xabc], R6 ;  /* 0x000abc0601007387 */ /* 0x000fe80000100800 */
[----:B-1----:R-:W4:Y:S01]  /*39380*/  LDL.LU R12, [R1+0xbb8] ;  /* 0x000bb800010c7983 */ /* 0x002f220000300800 */
[----:B---3--:R-:W-:Y:S01]  /*39390*/  MOV R8, R6 ;  /* 0x0000000600087202 */ /* 0x008fe20000000f00 */
[----:B--2---:R-:W-:-:S02]  /*393a0*/  IMAD.MOV.U32 R9, RZ, RZ, R151 ;  /* 0x000000ffff097224 */ /* 0x004fc400078e0097 */
[----:B------:R1:W-:Y:S04]  /*393b0*/  STL [R1+0xab8], R151 ;  /* 0x000ab89701007387 */ /* 0x0003e80000100800 */
[----:B------:R2:W-:Y:S04]  /*393c0*/  LDGSTS.E [R5+0x6780], desc[UR60][R8.64], P0 ;  /* 0x0678000008057fae */ /* 0x0005e8000812187c */
[----:B-1----:R-:W3:Y:S04]  /*393d0*/  LDL.LU R151, [R1+0xc38] ;  /* 0x000c380001977983 */ /* 0x002ee80000300800 */
[----:B------:R-:W3:Y:S04]  /*393e0*/  LDL.LU R6, [R1+0xc3c] ;  /* 0x000c3c0001067983 */ /* 0x000ee80000300800 */
[----:B------:R-:W4:Y:S04]  /*393f0*/  LDL.LU R8, [R1+0xaf8] ;  /* 0x000af80001087983 */ /* 0x000f280000300800 */
[----:B------:R-:W2:Y:S01]  /*39400*/  LDL.LU R9, [R1+0xafc] ;  /* 0x000afc0001097983 */ /* 0x000ea20000300800 */
[----:B------:R-:W-:-:S05]  /*39410*/  IADD3 R150, P2, R150, R2, RZ ;  /* 0x0000000296967210 */ /* 0x000fca0007f5e0ff */
[----:B------:R-:W-:Y:S01]  /*39420*/  IMAD.X R149, R149, 0x1, R0, P2 ;  /* 0x0000000195957824 */ /* 0x000fe200010e0600 */
[----:B--2---:R-:W-:-:S05]  /*39430*/  IADD3 R9, P1, R9, R2, RZ ;  /* 0x0000000209097210 */ /* 0x004fca0007f3e0ff */
[----:B----4-:R-:W-:Y:S01]  /*39440*/  IMAD.X R8, R8, 0x1, R0, P1 ;  /* 0x0000000108087824 */ /* 0x010fe200008e0600 */
[----:B------:R1:W-:Y:S04]  /*39450*/  STL [R1+0xafc], R9 ;  /* 0x000afc0901007387 */ /* 0x0003e80000100800 */
[----:B------:R2:W-:Y:S01]  /*39460*/  STL [R1+0xaf8], R8 ;  /* 0x000af80801007387 */ /* 0x0005e20000100800 */
[----:B-1----:R-:W-:-:S04]  /*39470*/  LOP3.LUT R9, R9, R8, RZ, 0x3c, !PT ;  /* 0x0000000809097212 */ /* 0x002fc800078e3cff */
[----:B--2---:R-:W-:-:S04]  /*39480*/  LOP3.LUT R8, R9, R8, RZ, 0x3c, !PT ;  /* 0x0000000809087212 */ /* 0x004fc800078e3cff */
[----:B------:R-:W-:Y:S01]  /*39490*/  LOP3.LUT R9, R9, R8, RZ, 0x3c, !PT ;  /* 0x0000000809097212 */ /* 0x000fe200078e3cff */
[----:B------:R-:W-:Y:S04]  /*394a0*/  STL [R1+0xb3c], R150 ;  /* 0x000b3c9601007387 */ /* 0x000fe80000100800 */
[----:B------:R1:W-:Y:S04]  /*394b0*/  LDGSTS.E [R5+0x6b80], desc[UR60][R8.64], P0 ;  /* 0x06b8000008057fae */ /* 0x0003e8000812187c */
[----:B------:R2:W-:Y:S01]  /*394c0*/  STL [R1+0xb38], R149 ;  /* 0x000b389501007387 */ /* 0x0005e20000100800 */
[----:B-1----:R-:W-:-:S02]  /*394d0*/  IMAD.MOV.U32 R8, RZ, RZ, R150 ;  /* 0x000000ffff087224 */ /* 0x002fc400078e0096 */
[----:B------:R-:W-:Y:S02]  /*394e0*/  IMAD.MOV.U32 R9, RZ, RZ, R149 ;  /* 0x000000ffff097224 */ /* 0x000fe400078e0095 */
[----:B--2---:R-:W5:Y:S04]  /*394f0*/  LDL.LU R149, [R1+0x153c] ;  /* 0x00153c0001957983 */ /* 0x004f680000300800 */
[----:B------:R-:W5:Y:S04]  /*39500*/  LDL.LU R150, [R1+0x1538] ;  /* 0x0015380001967983 */ /* 0x000f680000300800 */
[----:B------:R1:W-:Y:S04]  /*39510*/  LDGSTS.E [R5+0x6f80], desc[UR60][R8.64], P0 ;  /* 0x06f8000008057fae */ /* 0x0003e8000812187c */
[----:B------:R-:W2:Y:S04]  /*39520*/  LDL.LU R8, [R1+0xb78] ;  /* 0x000b780001087983 */ /* 0x000ea80000300800 */
[----:B------:R-:W1:Y:S01]  /*39530*/  LDL.LU R9, [R1+0xb7c] ;  /* 0x000b7c0001097983 */ /* 0x000e620000300800 */
[----:B------:R-:W-:-:S05]  /*39540*/  IADD3 R7, P2, R7, R2, RZ ;  /* 0x0000000207077210 */ /* 0x000fca0007f5e0ff */
[----:B------:R-:W-:Y:S01]  /*39550*/  IMAD.X R12, R12, 0x1, R0, P2 ;  /* 0x000000010c0c7824 */ /* 0x000fe200010e0600 */
[----:B-1----:R-:W-:-:S05]  /*39560*/  IADD3 R9, P1, R9, R2, RZ ;  /* 0x0000000209097210 */ /* 0x002fca0007f3e0ff */
[----:B--2---:R-:W-:Y:S01]  /*39570*/  IMAD.X R8, R8, 0x1, R0, P1 ;  /* 0x0000000108087824 */ /* 0x004fe200008e0600 */
[----:B------:R1:W-:Y:S04]  /*39580*/  STL [R1+0xb7c], R9 ;  /* 0x000b7c0901007387 */ /* 0x0003e80000100800 */
[----:B------:R2:W-:Y:S01]  /*39590*/  STL [R1+0xb78], R8 ;  /* 0x000b780801007387 */ /* 0x0005e20000100800 */
[----:B-1----:R-:W-:-:S04]  /*395a0*/  LOP3.LUT R9, R9, R8, RZ, 0x3c, !PT ;  /* 0x0000000809097212 */ /* 0x002fc800078e3cff */
[----:B--2---:R-:W-:-:S04]  /*395b0*/  LOP3.LUT R8, R9, R8, RZ, 0x3c, !PT ;  /* 0x0000000809087212 */ /* 0x004fc800078e3cff */
[----:B------:R-:W-:Y:S01]  /*395c0*/  LOP3.LUT R9, R9, R8, RZ, 0x3c, !PT ;  /* 0x0000000809097212 */ /* 0x000fe200078e3cff */
[----:B------:R1:W-:Y:S04]  /*395d0*/  STL [R1+0xbbc], R7 ;  /* 0x000bbc0701007387 */ /* 0x0003e80000100800 */
[----:B------:R2:W-:Y:S04]  /*395e0*/  LDGSTS.E [R5+0x7380], desc[UR60][R8.64], P0 ;  /* 0x0738000008057fae */ /* 0x0005e8000812187c */
[----:B------:R4:W-:Y:S01]  /*395f0*/  STL [R1+0xbb8], R12 ;  /* 0x000bb80c01007387 */ /* 0x0009e20000100800 */
[----:B--2---:R-:W-:Y:S01]  /*39600*/  IMAD.MOV.U32 R8, RZ, RZ, R7 ;  /* 0x000000ffff087224 */ /* 0x004fe200078e0007 */
[----:B------:R-:W-:Y:S01]  /*39610*/  MOV R9, R12 ;  /* 0x0000000c00097202 */ /* 0x000fe20000000f00 */
[----:B-1----:R-:W1:Y:S01]  /*39620*/  LDC R7, c[0x0][0x230] ;  /* 0x00008c00ff077b82 */ /* 0x002e620000000800 */
[----:B----4-:R-:W2:Y:S04]  /*39630*/  LDL.LU R12, [R1+0x1534] ;  /* 0x00153400010c7983 */ /* 0x010ea80000300800 */
[----:B------:R4:W-:Y:S04]  /*39640*/  LDGSTS.E [R5+0x7780], desc[UR60][R8.64], P0 ;  /* 0x0778000008057fae */ /* 0x0009e8000812187c */
[----:B------:R-:W2:Y:S04]  /*39650*/  LDL.LU R8, [R1+0xbf8] ;  /* 0x000bf80001087983 */ /* 0x000ea80000300800 */
[----:B------:R-:W4:Y:S01]  /*39660*/  LDL.LU R9, [R1+0xbfc] ;  /* 0x000bfc0001097983 */ /* 0x000f220000300800 */
[----:B---3--:R-:W-:Y:S01]  /*39670*/  IADD3 R6, P2, R6, R2, RZ ;  /* 0x0000000206067210 */ /* 0x008fe20007f5e0ff */
[----:B-1----:R-:W-:-:S04]  /*39680*/  VIADD R7, R7, 0x7f ;  /* 0x0000007f07077836 */ /* 0x002fc80000000000 */
[----:B------:R-:W-:Y:S01]  /*39690*/  IMAD.X R151, R151, 0x1, R0, P2 ;  /* 0x0000000197977824 */ /* 0x000fe200010e0600 */
[----:B----4-:R-:W-:-:S05]  /*396a0*/  IADD3 R9, P1, R9, R2, RZ ;  /* 0x0000000209097210 */ /* 0x010fca0007f3e0ff */
        /* <DEDUP_REMOVED lines=10> */
[----:B-1----:R-:W-:Y:S01]  /*39750*/  SHF.R.S32.HI R6, RZ, 0x1f, R7 ;  /* 0x0000001fff067819 */ /* 0x002fe20000011407 */
[----:B------:R-:W-:-:S02]  /*39760*/  IMAD.MOV.U32 R9, RZ, RZ, R151 ;  /* 0x000000ffff097224 */ /* 0x000fc400078e0097 */
[----:B---3--:R-:W5:Y:S01]  /*39770*/  LDL.LU R151, [R1+0x1530] ;  /* 0x0015300001977983 */ /* 0x008f620000300800 */
[----:B------:R-:W-:-:S03]  /*39780*/  LEA.HI R6, R6, R7, RZ, 0x7 ;  /* 0x0000000706067211 */ /* 0x000fc600078f38ff */
[----:B------:R-:W5:Y:S01]  /*39790*/  LDL.LU R7, [R1+0x152c] ;  /* 0x00152c0001077983 */ /* 0x000f620000300800 */
[----:B------:R-:W-:Y:S01]  /*397a0*/  VIADD R12, R12, 0x1 ;  /* 0x000000010c0c7836 */ /* 0x000fe20000000000 */
[----:B------:R-:W-:Y:S02]  /*397b0*/  SHF.R.S32.HI R6, RZ, 0x7, R6 ;  /* 0x00000007ff067819 */ /* 0x000fe40000011406 */
[----:B------:R1:W-:Y:S02]  /*397c0*/  LDGSTS.E [R5+0x7f80], desc[UR60][R8.64], P0 ;  /* 0x07f8000008057fae */ /* 0x0003e4000812187c */
[----:B------:R-:W-:Y:S02]  /*397d0*/  ISETP.NE.U32.AND P0, PT, R12, R6, PT ;  /* 0x000000060c00720c */ /* 0x000fe40003f05070 */
[----:B------:R-:W0:Y:S01]  /*397e0*/  LDGDEPBAR ;  /* 0x00000000000079af */ /* 0x000e220000000000 */
[----:B-1----:R-:W-:-:S10]  /*397f0*/  IMAD.U32 R5, RZ, RZ, UR4 ;  /* 0x00000004ff057e24 */ /* 0x002fd4000f8e00ff */
[----:B------:R-:W-:Y:S05]  /*39800*/  @P0 BRA `(.L_x_1) ;  /* 0xfffffef4003c0947 */ /* 0x000fea000383ffff */
.L_x_0:
[----:B------:R-:W2:Y:S01]  /*39810*/  LDL.LU R2, [R1+0xc48] ;  /* 0x000c480001027983 */ /* 0x000ea20000300800 */
[----:B------:R-:W-:Y:S01]  /*39820*/  ULDC UR5, c[0x0][0x22c] ;  /* 0x00008b0000057ab9 */ /* 0x000fe20000000800 */
[----:B------:R-:W-:Y:S01]  /*39830*/  ULDC UR4, c[0x0][0x22c] ;  /* 0x00008b0000047ab9 */ /* 0x000fe20000000800 */
[----:B------:R-:W-:-:S04]  /*39840*/  DEPBAR.LE SB0, 0x0 ;  /* 0x000080000000791a */ /* 0x000fc80000000000 */
[----:B------:R-:W3:Y:S04]  /*39850*/  LDL.LU R251, [R1+0xce8] ;  /* 0x000ce80001fb7983 */ /* 0x000ee80000300800 */
[----:B------:R-:W4:Y:S04]  /*39860*/  LDL.LU R4, [R1+0xcec] ;  /* 0x000cec0001047983 */ /* 0x000f280000300800 */
[----:B------:R-:W4:Y:S04]  /*39870*/  LDL.LU R8, [R1+0x113c] ;  /* 0x00113c0001087983 */ /* 0x000f280000300800 */
[----:B------:R-:W4:Y:S04]  /*39880*/  LDL.LU R12, [R1+0x1138] ;  /* 0x00113800010c7983 */ /* 0x000f280000300800 */
[----:B------:R-:W4:Y:S04]  /*39890*/  LDL.LU R5, [R1+0x1134] ;  /* 0x0011340001057983 */ /* 0x000f280000300800 */
[----:B------:R-:W4:Y:S04]  /*398a0*/  LDL.LU R9, [R1+0x1130] ;  /* 0x0011300001097983 */ /* 0x000f280000300800 */
[----:B------:R-:W3:Y:S01]  /*398b0*/  LDL.LU R6, [R1+0xc4c] ;  /* 0x000c4c0001067983 */ /* 0x000ee20000300800 */
[----:B------:R-:W1:Y:S02]  /*398c0*/  S2R R0, SR_TID.X ;  /* 0x0000000000007919 */ /* 0x000e640000002100 */
[----:B-1----:R-:W-:-:S05]  /*398d0*/  IMAD.SHL.U32 R3, R0, 0x10, RZ ;  /* 0x0000001000037824 */ /* 0x002fca00078e00ff */
[----:B------:R-:W-:Y:S01]  /*398e0*/  LOP3.LUT R3, R3, 0xf0, RZ, 0xc0, !PT ;  /* 0x000000f003037812 */ /* 0x000fe200078ec0ff */
[----:B------:R-:W-:Y:S02]  /*398f0*/  IMAD.MOV.U32 R14, RZ, RZ, R24 ;  /* 0x000000ffff0e7224 */ /* 0x000fe400078e0018 */
[----:B------:R-:W-:Y:S01]  /*39900*/  IMAD.MOV.U32 R15, RZ, RZ, R26 ;  /* 0x000000ffff0f7224 */ /* 0x000fe200078e001a */
[----:B------:R-:W-:Y:S01]  /*39910*/  BAR.SYNC.DEFER_BLOCKING 0x0 ;  /* 0x0000000000007b1d */ /* 0x000fe20000010000 */
[----:B--2---:R-:W-:Y:S02]  /*39920*/  R2UR UR6, R2 ;  /* 0x00000000020672ca */ /* 0x004fe400000e0000 */
[C---:B------:R-:W-:Y:S02]  /*39930*/  SHF.L.U32 R2, R0.reuse, 0x6, RZ ;  /* 0x0000000600027819 */ /* 0x040fe400000006ff */
[----:B------:R-:W-:Y:S02]  /*39940*/  LOP3.LUT R0, R0, 0x60, RZ, 0xc0, !PT ;  /* 0x0000006000007812 */ /* 0x000fe400078ec0ff */
[----:B------:R-:W-:-:S07]  /*39950*/  LOP3.LUT R2, R2, 0x400, RZ, 0xc0, !PT ;  /* 0x0000040002027812 */ /* 0x000fce00078ec0ff */
[----:B------:R-:W-:-:S05]  /*39960*/  IADD3 R2, R2, UR6, R3 ;  /* 0x0000000602027c10 */ /* 0x000fca000fffe003 */
[----:B------:R-:W-:Y:S01]  /*39970*/  IMAD R2, R0, 0x8, R2 ;  /* 0x0000000800027824 */ /* 0x000fe200078e0202 */
[----:B---3--:R-:W-:-:S04]  /*39980*/  ISETP.GE.AND P0, PT, R6, R251, PT ;  /* 0x000000fb0600720c */ /* 0x008fc80003f06270 */
[----:B----4-:R-:W-:Y:S01]  /*39990*/  ISETP.LT.AND P3, PT, R12, UR5, !P0 ;  /* 0x000000050c007c0c */ /* 0x010fe2000c761270 */
[----:B------:R-:W-:Y:S01]  /*399a0*/  ULDC UR5, c[0x0][0x22c] ;  /* 0x00008b0000057ab9 */ /* 0x000fe20000000800 */
[----:B------:R-:W2:Y:S01]  /*399b0*/  LDL.LU R12, [R1] ;  /* 0x00000000010c7983 */ /* 0x000ea20000300800 */
[----:B------:R-:W-:Y:S01]  /*399c0*/  ISETP.LT.AND P4, PT, R8, UR4, !P0 ;  /* 0x0000000408007c0c */ /* 0x000fe2000c781270 */
[----:B------:R-:W-:Y:S01]  /*399d0*/  IMAD.MOV.U32 R10, RZ, RZ, R25 ;  /* 0x000000ffff0a7224 */ /* 0x000fe200078e0019 */
[----:B------:R-:W-:Y:S01]  /*399e0*/  ISETP.LT.AND P1, PT, R9, UR5, !P0 ;  /* 0x0000000509007c0c */ /* 0x000fe2000c721270 */
[----:B------:R-:W2:Y:S01]  /*399f0*/  LDL.LU R13, [R1+0x8] ;  /* 0x00000800010d7983 */ /* 0x000ea20000300800 */
[----:B------:R-:W-:Y:S01]  /*39a00*/  IMAD.MOV.U32 R11, RZ, RZ, R27 ;  /* 0x000000ffff0b7224 */ /* 0x000fe200078e001b */
[----:B------:R-:W-:Y:S01]  /*39a10*/  ULDC UR4, c[0x0][0x22c] ;  /* 0x00008b0000047ab9 */ /* 0x000fe20000000800 */
[----:B------:R-:W-:Y:S01]  /*39a20*/  IMAD.MOV.U32 R22, RZ, RZ, R41 ;  /* 0x000000ffff167224 */ /* 0x000fe200078e0029 */
[----:B------:R-:W1:Y:S01]  /*39a30*/  S2R R8, SR_TID.X ;  /* 0x0000000000087919 */ /* 0x000e620000002100 */
[----:B------:R-:W-:Y:S01]  /*39a40*/  IMAD.MOV.U32 R23, RZ, RZ, R43 ;  /* 0x000000ffff177224 */ /* 0x000fe200078e002b */
[----:B------:R-:W-:Y:S01]  /*39a50*/  ISETP.LT.AND P2, PT, R5, UR4, !P0 ;  /* 0x0000000405007c0c */ /* 0x000fe2000c741270 */
[----:B------:R-:W-:Y:S01]  /*39a60*/  IMAD.MOV.U32 R154, RZ, RZ, R61 ;  /* 0x000000ffff9a7224 */ /* 0x000fe200078e003d */
[----:B------:R-:W-:Y:S01]  /*39a70*/  ULDC UR5, c[0x0][0x244] ;  /* 0x0000910000057ab9 */ /* 0x000fe20000000800 */
[----:B------:R-:W-:Y:S01]  /*39a80*/  IMAD.MOV.U32 R155, RZ, RZ, R63 ;  /* 0x000000ffff9b7224 */ /* 0x000fe200078e003f */
[----:B------:R-:W-:Y:S01]  /*39a90*/  ULDC UR4, c[0x0][0x248] ;  /* 0x0000920000047ab9 */ /* 0x000fe20000000800 */
[----:B------:R-:W-:Y:S01]  /*39aa0*/  IMAD.MOV.U32 R158, RZ, RZ, R65 ;  /* 0x000000ffff9e7224 */ /* 0x000fe200078e0041 */
[----:B-----5:R-:W-:-:S02]  /*39ab0*/  ISETP.LT.AND P5, PT, R7, R4, !P0 ;  /* 0x000000040700720c */ /* 0x020fc400047a1270 */
[----:B-1----:R-:W-:-:S04]  /*39ac0*/  LOP3.LUT R8, R8, 0x7f, RZ, 0xc0, !PT ;  /* 0x0000007f08087812 */ /* 0x002fc800078ec0ff */
[----:B------:R-:W-:Y:S01]  /*39ad0*/  LEA R0, R8, UR6, 0x4 ;  /* 0x0000000608007c11 */ /* 0x000fe2000f8e20ff */
[----:B--2---:R-:W-:Y:S01]  /*39ae0*/  STSM.16.M88.4 [R2], R12 ;  /* 0x0000000c02007844 */ /* 0x004fe20000000200 */
[----:B------:R-:W-:Y:S01]  /*39af0*/  IMAD.MOV.U32 R159, RZ, RZ, R67 ;  /* 0x000000ffff9f7224 */ /* 0x000fe200078e0043 */
[----:B------:R-:W-:Y:S02]  /*39b00*/  ULDC.64 UR6, c[0x0][0x220] ;  /* 0x0000880000067ab9 */ /* 0x000fe40000000a00 */
[----:B------:R-:W2:Y:S04]  /*39b10*/  LDL.LU R8, [R1+0x4] ;  /* 0x0000040001087983 */ /* 0x000ea80000300800 */
[----:B------:R-:W2:Y:S01]  /*39b20*/  LDL.LU R9, [R1+0xc] ;  /* 0x00000c0001097983 */ /* 0x000ea20000300800 */
[----:B------:R-:W-:Y:S06]  /*39b30*/  BAR.SYNC.DEFER_BLOCKING 0x0 ;  /* 0x0000000000007b1d */ /* 0x000fec0000010000 */
[----:B------:R-:W1:Y:S02]  /*39b40*/  LDS.128 R12, [R0] ;  /* 0x00000000000c7984 */ /* 0x000e640000000c00 */
[----:B------:R-:W-:Y:S06]  /*39b50*/  BAR.SYNC.DEFER_BLOCKING 0x0 ;  /* 0x0000000000007b1d */ /* 0x000fec0000010000 */
[----:B-1----:R1:W-:Y:S04]  /*39b60*/  STL.64 [R1+0x200], R12 ;  /* 0x0002000c01007387 */ /* 0x0023e80000100a00 */
[----:B------:R3:W-:Y:S04]  /*39b70*/  STL.64 [R1+0x208], R14 ;  /* 0x0002080e01007387 */ /* 0x0007e80000100a00 */
[----:B-1----:R-:W4:Y:S04]  /*39b80*/  LDL.LU R12, [R1+0x10] ;  /* 0x00001000010c7983 */ /* 0x002f280000300800 */
[----:B------:R-:W4:Y:S01]  /*39b90*/  LDL.LU R13, [R1+0x18] ;  /* 0x00001800010d7983 */ /* 0x000f220000300800 */
[----:B---3--:R-:W-:-:S02]  /*39ba0*/  IMAD.MOV.U32 R14, RZ, RZ, R28 ;  /* 0x000000ffff0e7224 */ /* 0x008fc400078e001c */
[----:B------:R-:W-:Y:S01]  /*39bb0*/  IMAD.MOV.U32 R15, RZ, RZ, R30 ;  /* 0x000000ffff0f7224 */ /* 0x000fe200078e001e */
[----:B--2---:R1:W-:Y:S01]  /*39bc0*/  STSM.16.M88.4 [R2], R8 ;  /* 0x0000000802007844 */ /* 0x0043e20000000200 */
[----:B------:R-:W-:Y:S06]  /*39bd0*/  BAR.SYNC.DEFER_BLOCKING 0x0 ;  /* 0x0000000000007b1d */ /* 0x000fec0000010000 */
[----:B-1----:R-:W2:Y:S04]  /*39be0*/  LDL.LU R8, [R1+0x14] ;  /* 0x0000140001087983 */ /* 0x002ea80000300800 */
[----:B------:R-:W2:Y:S04]  /*39bf0*/  LDL.LU R9, [R1+0x1c] ;  /* 0x00001c0001097983 */ /* 0x000ea80000300800 */
[----:B------:R-:W1:Y:S01]  /*39c00*/  LDS.128 R16, [R0] ;  /* 0x0000000000107984 */ /* 0x000e620000000c00 */
[----:B------:R-:W-:Y:S06]  /*39c10*/  BAR.SYNC.DEFER_BLOCKING 0x0 ;  /* 0x0000000000007b1d */ /* 0x000fec0000010000 */
[----:B----4-:R-:W-:Y:S04]  /*39c20*/  STSM.16.M88.4 [R2], R12 ;  /* 0x0000000c02007844 */ /* 0x010fe80000000200 */
[----:B-1----:R-:W-:Y:S04]  /*39c30*/  STL.64 [R1], R16 ;  /* 0x0000001001007387 */ /* 0x002fe80000100a00 */
[----:B------:R-:W-:Y:S01]  /*39c40*/  STL.64 [R1+0x8], R18 ;  /* 0x0000081201007387 */ /* 0x000fe20000100a00 */
[----:B------:R-:W-:Y:S06]  /*39c50*/  BAR.SYNC.DEFER_BLOCKING 0x0 ;  /* 0x0000000000007b1d */ /* 0x000fec0000010000 */
[----:B------:R-:W1:Y:S02]  /*39c60*/  LDS.128 R16, [R0] ;  /* 0x0000000000107984 */ /* 0x000e640000000c00 */
[----:B-1----:R-:W-:-:S02]  /*39c70*/  IMAD.MOV.U32 R252, RZ, RZ, R19 ;  /* 0x000000fffffc7224 */ /* 0x002fc400078e0013 */
[----:B------:R-:W-:Y:S04]  /*39c80*/  STL.64 [R1+0x10], R16 ;  /* 0x0000101001007387 */ /* 0x000fe80000100a00 */
[----:B------:R-:W-:Y:S04]  /*39c90*/  STL [R1+0x18], R18 ;  /* 0x0000181201007387 */ /* 0x000fe80000100800 */
[----:B------:R-:W-:Y:S04]  /*39ca0*/  STL [R1+0x152c], R252 ;  /* 0x00152cfc01007387 */ /* 0x000fe80000100800 */
[----:B------:R-:W3:Y:S04]  /*39cb0*/  LDL.LU R12, [R1+0x20] ;  /* 0x00002000010c7983 */ /* 0x000ee80000300800 */
[----:B------:R-:W3:Y:S01]  /*39cc0*/  LDL.LU R13, [R1+0x28] ;  /* 0x00002800010d7983 */ /* 0x000ee20000300800 */
[----:B------:R-:W-:Y:S01]  /*39cd0*/  BAR.SYNC.DEFER_BLOCKING 0x0 ;  /* 0x0000000000007b1d */ /* 0x000fe20000010000 */
[----:B------:R-:W-:Y:S01]  /*39ce0*/  IMAD.MOV.U32 R10, RZ, RZ, R29 ;  /* 0x000000ffff0a7224 */ /* 0x000fe200078e001d */
[----:B------:R-:W-:-:S05]  /*39cf0*/  MOV R11, R31 ;  /* 0x0000001f000b7202 */ /* 0x000fca0000000f00 */
[----:B--2---:R1:W-:Y:S01]  /*39d00*/  STSM.16.M88.4 [R2], R8 ;  /* 0x0000000802007844 */ /* 0x0043e20000000200 */
[----:B------:R-:W-:Y:S06]  /*39d10*/  BAR.SYNC.DEFER_BLOCKING 0x0 ;  /* 0x0000000000007b1d */ /* 0x000fec0000010000 */
[----:B-1----:R-:W2:Y:S04]  /*39d20*/  LDL.LU R8, [R1+0x24] ;  /* 0x0000240001087983 */ /* 0x002ea80000300800 */
[----:B------:R-:W2:Y:S04]  /*39d30*/  LDL.LU R9, [R1+0x2c] ;  /* 0x00002c0001097983 */ /* 0x000ea80000300800 */
[----:B------:R-:W1:Y:S01]  /*39d40*/  LDS.128 R248, [R0] ;  /* 0x0000000000f87984 */ /* 0x000e620000000c00 */
[----:B------:R-:W-:-:S02]  /*39d50*/  IMAD.MOV.U32 R14, RZ, RZ, R32 ;  /* 0x000000ffff0e7224 */ /* 0x000fc400078e0020 */
[----:B------:R-:W-:Y:S01]  /*39d60*/  IMAD.MOV.U32 R15, RZ, RZ, R34 ;  /* 0x000000ffff0f7224 */ /* 0x000fe200078e0022 */
[----:B------:R-:W-:Y:S01]  /*39d70*/  BAR.SYNC.DEFER_BLOCKING 0x0 ;  /* 0x0000000000007b1d */ /* 0x000fe20000010000 */
[----:B------:R-:W-:Y:S02]  /*39d80*/  IMAD.MOV.U32 R10, RZ, RZ, R33 ;  /* 0x000000ffff0a7224 */ /* 0x000fe400078e0021 */
[----:B------:R-:W-:-:S03]  /*39d90*/  IMAD.MOV.U32 R11, RZ, RZ, R35 ;  /* 0x000000ffff0b7224 */ /* 0x000fc600078e0023 */
[----:B-1----:R-:W-:Y:S04]  /*39da0*/  STL [R1+0x1534], R250 ;  /* 0x001534fa01007387 */ /* 0x002fe80000100800 */
[----:B------:R-:W-:Y:S04]  /*39db0*/  STL [R1+0x1530], R251 ;  /* 0x001530fb01007387 */ /* 0x000fe80000100800 */
[----:B---3--:R-:W-:Y:S01]  /*39dc0*/  STSM.16.M88.4 [R2], R12 ;  /* 0x0000000c02007844 */ /* 0x008fe20000000200 */
[----:B------:R-:W-:Y:S06]  /*39dd0*/  BAR.SYNC.DEFER_BLOCKING 0x0 ;  /* 0x0000000000007b1d */ /* 0x000fec0000010000 */
[----:B------:R-:W1:Y:S02]  /*39de0*/  LDS.128 R244, [R0] ;  /* 0x0000000000f47984 */ /* 0x000e640000000c00 */
[----:B------:R-:W-:Y:S06]  /*39df0*/  BAR.SYNC.DEFER_BLOCKING 0x0 ;  /* 0x0000000000007b1d */ /* 0x000fec0000010000 */
[----:B--2---:R2:W-:Y:S02]  /*39e00*/  STSM.16.M88.4 [R2], R8 ;  /* 0x0000000802007844 */ /* 0x0045e40000000200 */
[----:B------:R-:W-:Y:S06]  /*39e10*/  BAR.SYNC.DEFER_BLOCKING 0x0 ;  /* 0x0000000000007b1d */ /* 0x000fec0000010000 */
[----:B--2---:R-:W2:Y:S04]  /*39e20*/  LDL.LU R8, [R1+0x30] ;  /* 0x0000300001087983 */ /* 0x004ea80000300800 */
[----:B------:R-:W2:Y:S04]  /*39e30*/  LDL.LU R9, [R1+0x38] ;  /* 0x0000380001097983 */ /* 0x000ea80000300800 */
[----:B------:R-:W3:Y:S04]  /*39e40*/  LDL.LU R12, [R1+0x34] ;  /* 0x00003400010c7983 */ /* 0x000ee80000300800 */
[----:B------:R-:W3:Y:S04]  /*39e50*/  LDL.LU R13, [R1+0x3c] ;  /* 0x00003c00010d7983 */ /* 0x000ee80000300800 */
[----:B------:R-:W4:Y:S01]  /*39e60*/  LDS.128 R16, [R0] ;  /* 0x0000000000107984 */ /* 0x000f220000000c00 */
[----:B------:R-:W-:-:S02]  /*39e70*/  IMAD.MOV.U32 R10, RZ, RZ, R36 ;  /* 0x000000ffff0a7224 */ /* 0x000fc400078e0024 */
[----:B------:R-:W-:Y:S01]  /*39e80*/  IMAD.MOV.U32 R11, RZ, RZ, R38 ;  /* 0x000000ffff0b7224 */ /* 0x000fe200078e0026 */
[----:B------:R-:W-:Y:S01]  /*39e90*/  BAR.SYNC.DEFER_BLOCKING 0x0 ;  /* 0x0000000000007b1d */ /* 0x000fe20000010000 */
[----:B------:R-:W-:Y:S01]  /*39ea0*/  IMAD.MOV.U32 R14, RZ, RZ, R37 ;  /* 0x000000ffff0e7224 */ /* 0x000fe200078e0025 */
[----:B------:R-:W-:-:S04]  /*39eb0*/  MOV R15, R39 ;  /* 0x00000027000f7202 */ /* 0x000fc80000000f00 */
[----:B--2---:R-:W-:Y:S02]  /*39ec0*/  STSM.16.M88.4 [R2], R8 ;  /* 0x0000000802007844 */ /* 0x004fe40000000200 */
[----:B------:R-:W-:Y:S06]  /*39ed0*/  BAR.SYNC.DEFER_BLOCKING 0x0 ;  /* 0x0000000000007b1d */ /* 0x000fec0000010000 */
[----:B------:R-:W2:Y:S02]  /*39ee0*/  LDS.128 R8, [R0] ;  /* 0x0000000000087984 */ /* 0x000ea40000000c00 */
[----:B------:R-:W-:Y:S06]  /*39ef0*/  BAR.SYNC.DEFER_BLOCKING 0x0 ;  /* 0x0000000000007b1d */ /* 0x000fec0000010000 */
[----:B---3--:R3:W-:Y:S02]  /*39f00*/  STSM.16.M88.4 [R2], R12 ;  /* 0x0000000c02007844 */ /* 0x0087e40000000200 */
[----:B------:R-:W-:Y:S06]  /*39f10*/  BAR.SYNC.DEFER_BLOCKING 0x0 ;  /* 0x0000000000007b1d */ /* 0x000fec0000010000 */
[----:B---3--:R-:W3:Y:S04]  /*39f20*/  LDL.LU R12, [R1+0x40] ;  /* 0x00004000010c7983 */ /* 0x008ee80000300800 */
[----:B------:R-:W3:Y:S04]  /*39f30*/  LDL.LU R13, [R1+0x48] ;  /* 0x00004800010d7983 */ /* 0x000ee80000300800 */
[----:B------:R-:W4:Y:S04]  /*39f40*/  LDL.LU R20, [R1+0x44] ;  /* 0x0000440001147983 */ /* 0x000f280000300800 */
[----:B------:R-:W4:Y:S04]  /*39f50*/  LDL.LU R21, [R1+0x4c] ;  /* 0x00004c0001157983 */ /* 0x000f280000300800 */
[----:B------:R-:W2:Y:S01]  /*39f60*/  LDS.128 R24, [R0] ;  /* 0x0000000000187984 */ /* 0x000ea20000000c00 */
[----:B------:R-:W-:-:S02]  /*39f70*/  IMAD.MOV.U32 R14, RZ, RZ, R40 ;  /* 0x000000ffff0e7224 */ /* 0x000fc400078e0028 */
[----:B------:R-:W-:Y:S01]  /*39f80*/  IMAD.MOV.U32 R15, RZ, RZ, R42 ;  /* 0x000000ffff0f7224 */ /* 0x000fe200078e002a */
[----:B------:R-:W-:Y:S06]  /*39f90*/  BAR.SYNC.DEFER_BLOCKING 0x0 ;  /* 0x0000000000007b1d */ /* 0x000fec0000010000 */
[----:B---3--:R-:W-:Y:S02]  /*39fa0*/  STSM.16.M88.4 [R2], R12 ;  /* 0x0000000c02007844 */ /* 0x008fe40000000200 */
[----:B------:R-:W-:Y:S06]  /*39fb0*/  BAR.SYNC.DEFER_BLOCKING 0x0 ;  /* 0x0000000000007b1d */ /* 0x000fec0000010000 */
[----:B------:R-:W3:Y:S02]  /*39fc0*/  LDS.128 R12, [R0] ;  /* 0x00000000000c7984 */ /* 0x000ee40000000c00 */
[----:B------:R-:W-:Y:S06]  /*39fd0*/  BAR.SYNC.DEFER_BLOCKING 0x0 ;  /* 0x0000000000007b1d */ /* 0x000fec0000010000 */
[----:B----4-:R4:W-:Y:S02]  /*39fe0*/  STSM.16.M88.4 [R2], R20 ;  /* 0x0000001402007844 */ /* 0x0109e40000000200 */
[----:B------:R-:W-:Y:S06]  /*39ff0*/  BAR.SYNC.DEFER_BLOCKING 0x0 ;  /* 0x0000000000007b1d */ /* 0x000fec0000010000 */
[----:B----4-:R-:W4:Y:S04]  /*3a000*/  LDL.LU R20, [R1+0x50] ;  /* 0x0000500001147983 */ /* 0x010f280000300800 */
[----:B------:R-:W4:Y:S04]  /*3a010*/  LDL.LU R21, [R1+0x58] ;  /* 0x0000580001157983 */ /* 0x000f280000300800 */
[----:B------:R-:W2:Y:S04]  /*3a020*/  LDL.LU R28, [R1+0x54] ;  /* 0x00005400011c7983 */ /* 0x000ea80000300800 */
[----:B------:R-:W2:Y:S04]  /*3a030*/  LDL.LU R29, [R1+0x5c] ;  /* 0x00005c00011d7983 */ /* 0x000ea80000300800 */
[----:B------:R-:W3:Y:S01]  /*3a040*/  LDS.128 R32, [R0] ;  /* 0x0000000000207984 */ /* 0x000ee20000000c00 */
[----:B------:R-:W-:-:S02]  /*3a050*/  IMAD.MOV.U32 R22, RZ, RZ, R44 ;  /* 0x000000ffff167224 */ /* 0x000fc400078e002c */
[----:B------:R-:W-:Y:S01]  /*3a060*/  IMAD.MOV.U32 R23, RZ, RZ, R46 ;  /* 0x000000ffff177224 */ /* 0x000fe200078e002e */
[----:B------:R-:W-:Y:S01]  /*3a070*/  BAR.SYNC.DEFER_BLOCKING 0x0 ;  /* 0x0000000000007b1d */ /* 0x000fe20000010000 */
[----:B------:R-:W-:Y:S02]  /*3a080*/  IMAD.MOV.U32 R30, RZ, RZ, R45 ;  /* 0x000000ffff1e7224 */ /* 0x000fe400078e002d */
[----:B------:R-:W-:-:S03]  /*3a090*/  IMAD.MOV.U32 R31, RZ, RZ, R47 ;  /* 0x000000ffff1f7224 */ /* 0x000fc600078e002f */
[----:B----4-:R-:W-:Y:S02]  /*3a0a0*/  STSM.16.M88.4 [R2], R20 ;  /* 0x0000001402007844 */ /* 0x010fe40000000200 */
[----:B------:R-:W-:Y:S06]  /*3a0b0*/  BAR.SYNC.DEFER_BLOCKING 0x0 ;  /* 0x0000000000007b1d */ /* 0x000fec0000010000 */
[----:B------:R-:W4:Y:S02]  /*3a0c0*/  LDS.128 R20, [R0] ;  /* 0x0000000000147984 */ /* 0x000f240000000c00 */
        /* <DEDUP_REMOVED lines=8> */
[----:B------:R-:W-:Y:S01]  /*3a150*/  MOV R30, R48 ;  /* 0x00000030001e7202 */ /* 0x000fe20000000f00 */
[----:B------:R-:W-:Y:S01]  /*3a160*/  IMAD.MOV.U32 R31, RZ, RZ, R50 ;  /* 0x000000ffff1f7224 */ /* 0x000fe200078e0032 */
[----:B------:R-:W-:Y:S01]  /*3a170*/  BAR.SYNC.DEFER_BLOCKING 0x0 ;  /* 0x0000000000007b1d */ /* 0x000fe20000010000 */
[----:B------:R-:W-:-:S02]  /*3a180*/  IMAD.MOV.U32 R38, RZ, RZ, R49 ;  /* 0x000000ffff267224 */ /* 0x000fc400078e0031 */
[----:B------:R-:W-:-:S03]  /*3a190*/  IMAD.MOV.U32 R39, RZ, RZ, R51 ;  /* 0x000000ffff277224 */ /* 0x000fc600078e0033 */
        /* <DEDUP_REMOVED lines=13> */
[----:B------:R-:W-:Y:S01]  /*3a270*/  BAR.SYNC.DEFER_BLOCKING 0x0 ;  /* 0x0000000000007b1d */ /* 0x000fe20000010000 */
[----:B------:R-:W-:Y:S02]  /*3a280*/  IMAD.MOV.U32 R46, RZ, RZ, R53 ;  /* 0x000000ffff2e7224 */ /* 0x000fe400078e0035 */
[----:B------:R-:W-:-:S03]  /*3a290*/  IMAD.MOV.U32 R47, RZ, RZ, R55 ;  /* 0x000000ffff2f7224 */ /* 0x000fc600078e0037 */
[----:B---3--:R-:W-:Y:S02]  /*3a2a0*/  STSM.16.M88.4 [R2], R36 ;  /* 0x0000002402007844 */ /* 0x008fe40000000200 */
[----:B------:R-:W-:Y:S06]  /*3a2b0*/  BAR.SYNC.DEFER_BLOCKING 0x0 ;  /* 0x0000000000007b1d */ /* 0x000fec0000010000 */
[----:B------:R-:W3:Y:S02]  /*3a2c0*/  LDS.128 R36, [R0] ;  /* 0x0000000000247984 */ /* 0x000ee40000000c00 */
[----:B------:R-:W-:Y:S06]  /*3a2d0*/  BAR.SYNC.DEFER_BLOCKING 0x0 ;  /* 0x0000000000007b1d */ /* 0x000fec0000010000 */
[----:B----4-:R4:W-:Y:S04]  /*3a2e0*/  STSM.16.M88.4 [R2], R44 ;  /* 0x0000002c02007844 */ /* 0x0109e80000000200 */
[----:B----4-:R-:W4:Y:S04]  /*3a2f0*/  LDL.LU R44, [R1+0x80] ;  /* 0x00008000012c7983 */ /* 0x010f280000300800 */
[----:B------:R-:W4:Y:S04]  /*3a300*/  LDL.LU R45, [R1+0x88] ;  /* 0x00008800012d7983 */ /* 0x000f280000300800 */
[----:B------:R-:W2:Y:S04]  /*3a310*/  LDL.LU R52, [R1+0x84] ;  /* 0x0000840001347983 */ /* 0x000ea80000300800 */
[----:B------:R-:W2:Y:S01]  /*3a320*/  LDL.LU R53, [R1+0x8c] ;  /* 0x00008c0001357983 */ /* 0x000ea20000300800 */
[----:B------:R-:W-:Y:S01]  /*3a330*/  MOV R46, R56 ;  /* 0x00000038002e7202 */ /* 0x000fe20000000f00 */
[----:B------:R-:W-:Y:S01]  /*3a340*/  IMAD.MOV.U32 R47, RZ, RZ, R58 ;  /* 0x000000ffff2f7224 */ /* 0x000fe200078e003a */
[----:B------:R-:W-:Y:S01]  /*3a350*/  BAR.SYNC.DEFER_BLOCKING 0x0 ;  /* 0x0000000000007b1d */ /* 0x000fe20000010000 */
[----:B------:R-:W-:-:S02]  /*3a360*/  IMAD.MOV.U32 R54, RZ, RZ, R57 ;  /* 0x000000ffff367224 */ /* 0x000fc400078e0039 */
[----:B------:R-:W-:-:S03]  /*3a370*/  IMAD.MOV.U32 R55, RZ, RZ, R59 ;  /* 0x000000ffff377224 */ /* 0x000fc600078e003b */
[----:B------:R-:W3:Y:S02]  /*3a380*/  LDS.128 R56, [R0] ;  /* 0x0000000000387984 */ /* 0x000ee40000000c00 */
[----:B------:R-:W-:Y:S06]  /*3a390*/  BAR.SYNC.DEFER_BLOCKING 0x0 ;  /* 0x0000000000007b1d */ /* 0x000fec0000010000 */
[----:B----4-:R-:W-:Y:S02]  /*3a3a0*/  STSM.16.M88.4 [R2], R44 ;  /* 0x0000002c02007844 */ /* 0x010fe40000000200 */
[----:B------:R-:W-:Y:S06]  /*3a3b0*/  BAR.SYNC.DEFER_BLOCKING 0x0 ;  /* 0x0000000000007b1d */ /* 0x000fec0000010000 */
[----:B------:R-:W4:Y:S02]  /*3a3c0*/  LDS.128 R44, [R0] ;  /* 0x00000000002c7984 */ /* 0x000f240000000c00 */
[----:B------:R-:W-:Y:S06]  /*3a3d0*/  BAR.SYNC.DEFER_BLOCKING 0x0 ;  /* 0x0000000000007b1d */ /* 0x000fec0000010000 */
[----:B--2---:R2:W-:Y:S04]  /*3a3e0*/  STSM.16.M88.4 [R2], R52 ;  /* 0x0000003402007844 */ /* 0x0045e80000000200 */
[----:B--2---:R-:W2:Y:S04]  /*3a3f0*/  LDL.LU R52, [R1+0x90] ;  /* 0x0000900001347983 */ /* 0x004ea80000300800 */
[----:B------:R-:W2:Y:S04]  /*3a400*/  LDL.LU R53, [R1+0x98] ;  /* 0x0000980001357983 */ /* 0x000ea80000300800 */
[----:B------:R-:W3:Y:S04]  /*3a410*/  LDL.LU R152, [R1+0x94] ;  /* 0x0000940001987983 */ /* 0x000ee80000300800 */
[----:B------:R-:W3:Y:S01]  /*3a420*/  LDL.LU R153, [R1+0x9c] ;  /* 0x00009c0001997983 */ /* 0x000ee20000300800 */
[----:B------:R-:W-:Y:S01]  /*3a430*/  BAR.SYNC.DEFER_BLOCKING 0x0 ;  /* 0x0000000000007b1d */ /* 0x000fe20000010000 */
[----:B------:R-:W-:-:S02]  /*3a440*/  IMAD.MOV.U32 R54, RZ, RZ, R60 ;  /* 0x000000ffff367224 */ /* 0x000fc400078e003c */
[----:B------:R-:W-:-:S03]  /*3a450*/  IMAD.MOV.U32 R55, RZ, RZ, R62 ;  /* 0x000000ffff377224 */ /* 0x000fc600078e003e */
[----:B------:R-:W4:Y:S02]  /*3a460*/  LDS.128 R60, [R0] ;  /* 0x00000000003c7984 */ /* 0x000f240000000c00 */
[----:B------:R-:W-:Y:S06]  /*3a470*/  BAR.SYNC.DEFER_BLOCKING 0x0 ;  /* 0x0000000000007b1d */ /* 0x000fec0000010000 */
[----:B--2---:R-:W-:Y:S02]  /*3a480*/  STSM.16.M88.4 [R2], R52 ;  /* 0x0000003402007844 */ /* 0x004fe40000000200 */
[----:B------:R-:W-:Y:S06]  /*3a490*/  BAR.SYNC.DEFER_BLOCKING 0x0 ;  /* 0x0000000000007b1d */ /* 0x000fec0000010000 */
[----:B------:R-:W2:Y:S02]  /*3a4a0*/  LDS.128 R52, [R0] ;  /* 0x0000000000347984 */ /* 0x000ea40000000c00 */
[----:B------:R-:W-:Y:S06]  /*3a4b0*/  BAR.SYNC.DEFER_BLOCKING 0x0 ;  /* 0x0000000000007b1d */ /* 0x000fec0000010000 */
[----:B---3--:R3:W-:Y:S04]  /*3a4c0*/  STSM.16.M88.4 [R2], R152 ;  /* 0x0000009802007844 */ /* 0x0087e80000000200 */
[----:B---3--:R-:W3:Y:S04]  /*3a4d0*/  LDL.LU R152, [R1+0xa0] ;  /* 0x0000a00001987983 */ /* 0x008ee80000300800 */
[----:B------:R-:W3:Y:S04]  /*3a4e0*/  LDL.LU R153, [R1+0xa8] ;  /* 0x0000a80001997983 */ /* 0x000ee80000300800 */
[----:B------:R-:W4:Y:S04]  /*3a4f0*/  LDL.LU R156, [R1+0xa4] ;  /* 0x0000a400019c7983 */ /* 0x000f280000300800 */
[----:B------:R-:W4:Y:S01]  /*3a500*/  LDL.LU R157, [R1+0xac] ;  /* 0x0000ac00019d7983 */ /* 0x000f220000300800 */
[----:B------:R-:W-:Y:S01]  /*3a510*/  BAR.SYNC.DEFER_BLOCKING 0x0 ;  /* 0x0000000000007b1d */ /* 0x000fe20000010000 */
[----:B------:R-:W-:Y:S01]  /*3a520*/  MOV R154, R64 ;  /* 0x00000040009a7202 */ /* 0x000fe20000000f00 */
[----:B------:R-:W-:-:S04]  /*3a530*/  IMAD.MOV.U32 R155, RZ, RZ, R66 ;  /* 0x000000ffff9b7224 */ /* 0x000fc800078e0042 */
[----:B------:R-:W2:Y:S02]  /*3a540*/  LDS.128 R64, [R0] ;  /* 0x0000000000407984 */ /* 0x000ea40000000c00 */
[----:B------:R-:W-:Y:S06]  /*3a550*/  BAR.SYNC.DEFER_BLOCKING 0x0 ;  /* 0x0000000000007b1d */ /* 0x000fec0000010000 */
        /* <DEDUP_REMOVED lines=9> */
[----:B------:R-:W-:-:S02]  /*3a5f0*/  IMAD.MOV.U32 R158, RZ, RZ, R68 ;  /* 0x000000ffff9e7224 */ /* 0x000fc400078e0044 */
[----:B------:R-:W-:Y:S01]  /*3a600*/  IMAD.MOV.U32 R159, RZ, RZ, R70 ;  /* 0x000000ffff9f7224 */ /* 0x000fe200078e0046 */
[----:B------:R-:W-:Y:S01]  /*3a610*/  BAR.SYNC.DEFER_BLOCKING 0x0 ;  /* 0x0000000000007b1d */ /* 0x000fe20000010000 */
[----:B------:R-:W-:Y:S02]  /*3a620*/  IMAD.MOV.U32 R162, RZ, RZ, R69 ;  /* 0x000000ffffa27224 */ /* 0x000fe400078e0045 */
        /* <DEDUP_REMOVED lines=12> */
[----:B------:R-:W-:Y:S01]  /*3a6f0*/  MOV R162, R72 ;  /* 0x0000004800a27202 */ /* 0x000fe20000000f00 */
[----:B------:R-:W-:Y:S01]  /*3a700*/  IMAD.MOV.U32 R163, RZ, RZ, R74 ;  /* 0x000000ffffa37224 */ /* 0x000fe200078e004a */
        /* <DEDUP_REMOVED lines=14> */
[----:B------:R-:W-:-:S02]  /*3a7f0*/  IMAD.MOV.U32 R166, RZ, RZ, R76 ;  /* 0x000000ffffa67224 */ /* 0x000fc400078e004c */
[----:B------:R-:W-:Y:S01]  /*3a800*/  IMAD.MOV.U32 R167, RZ, RZ, R78 ;  /* 0x000000ffffa77224 */ /* 0x000fe200078e004e */
[----:B------:R-:W-:Y:S01]  /*3a810*/  BAR.SYNC.DEFER_BLOCKING 0x0 ;  /* 0x0000000000007b1d */ /* 0x000fe20000010000 */
[----:B------:R-:W-:Y:S02]  /*3a820*/  IMAD.MOV.U32 R170, RZ, RZ, R77 ;  /* 0x000000ffffaa7224 */ /* 0x000fe400078e004d */
[----:B------:R-:W-:-:S03]  /*3a830*/  IMAD.MOV.U32 R171, RZ, RZ, R79 ;  /* 0x000000ffffab7224 */ /* 0x000fc600078e004f */
        /* <DEDUP_REMOVED lines=27> */
[----:B------:R-:W-:-:S02]  /*3a9f0*/  IMAD.MOV.U32 R174, RZ, RZ, R84 ;  /* 0x000000ffffae7224 */ /* 0x000fc400078e0054 */
[----:B------:R-:W-:Y:S01]  /*3aa00*/  IMAD.MOV.U32 R175, RZ, RZ, R86 ;  /* 0x000000ffffaf7224 */ /* 0x000fe200078e0056 */
[----:B------:R-:W-:Y:S01]  /*3aa10*/  BAR.SYNC.DEFER_BLOCKING 0x0 ;  /* 0x0000000000007b1d */ /* 0x000fe20000010000 */
[----:B------:R-:W-:Y:S02]  /*3aa20*/  IMAD.MOV.U32 R178, RZ, RZ, R85 ;  /* 0x000000ffffb27224 */ /* 0x000fe400078e0055 */
        /* <DEDUP_REMOVED lines=12> */
[----:B------:R-:W-:Y:S01]  /*3aaf0*/  MOV R178, R88 ;  /* 0x0000005800b27202 */ /* 0x000fe20000000f00 */
[----:B------:R-:W-:Y:S01]  /*3ab00*/  IMAD.MOV.U32 R179, RZ, RZ, R90 ;  /* 0x000000ffffb37224 */ /* 0x000fe200078e005a */
[----:B------:R-:W-:Y:S01]  /*3ab10*/  BAR.SYNC.DEFER_BLOCKING 0x0 ;  /* 0x0000000000007b1d */ /* 0x000fe20000010000 */
[----:B------:R-:W-:-:S02]  /*3ab20*/  IMAD.MOV.U32 R182, RZ, RZ, R89 ;  /* 0x000000ffffb67224 */ /* 0x000fc400078e0059 */
        /* <DEDUP_REMOVED lines=233> */
[----:B------:R-:W4:Y:S04]  /*3b9c0*/  LDL.LU R250, [R1] ;  /* 0x0000000001fa7983 */ /* 0x000f280000300800 */
[----:B------:R-:W3:Y:S01]  /*3b9d0*/  LDL.LU R237, [R1+0x1f8] ;  /* 0x0001f80001ed7983 */ /* 0x000ee20000300800 */
[----:B------:R-:W-:-:S02]  /*3b9e0*/  IMAD.MOV.U32 R238, RZ, RZ, R148 ;  /* 0x000000ffffee7224 */ /* 0x000fc400078e0094 */
[----:B------:R-:W-:Y:S01]  /*3b9f0*/  IMAD R242, R6, UR5, RZ ;  /* 0x0000000506f27c24 */ /* 0x000fe2000f8e02ff */
[----:B------:R-:W-:Y:S01]  /*3ba00*/  ULDC UR5, c[0x0][0x22c] ;  /* 0x00008b0000057ab9 */ /* 0x000fe20000000800 */
[----:B------:R-:W-:Y:S01]  /*3ba10*/  IMAD R148, R7, UR4, RZ ;  /* 0x0000000407947c24 */ /* 0x000fe2000f8e02ff */
[----:B------:R-:W-:Y:S01]  /*3ba20*/  BAR.SYNC.DEFER_BLOCKING 0x0 ;  /* 0x0000000000007b1d */ /* 0x000fe20000010000 */
[----:B------:R-:W-:-:S05]  /*3ba30*/  IMAD.MOV.U32 R239, RZ, RZ, R150 ;  /* 0x000000ffffef7224 */ /* 0x000fca00078e0096 */
[----:B------:R-:W2:Y:S02]  /*3ba40*/  LDS.128 R4, [R0] ;  /* 0x0000000000047984 */ /* 0x000ea40000000c00 */
[----:B------:R-:W-:Y:S06]  /*3ba50*/  BAR.SYNC.DEFER_BLOCKING 0x0 ;  /* 0x0000000000007b1d */ /* 0x000fec0000010000 */
[----:B---3--:R3:W-:Y:S04]  /*3ba60*/  STSM.16.M88.4 [R2], R236 ;  /* 0x000000ec02007844 */ /* 0x0087e80000000200 */
[----:B---3--:R-:W3:Y:S04]  /*3ba70*/  LDL.LU R236, [R1+0x1f4] ;  /* 0x0001f40001ec7983 */ /* 0x008ee80000300800 */
[----:B------:R-:W3:Y:S01]  /*3ba80*/  LDL.LU R237, [R1+0x1fc] ;  /* 0x0001fc0001ed7983 */ /* 0x000ee20000300800 */
[----:B------:R-:W-:Y:S01]  /*3ba90*/  BAR.SYNC.DEFER_BLOCKING 0x0 ;  /* 0x0000000000007b1d */ /* 0x000fe20000010000 */
[----:B------:R-:W-:-:S04]  /*3baa0*/  LEA R3, P6, R242, UR6, 0x2 ;  /* 0x00000006f2037c11 */ /* 0x000fc8000f8c10ff */
[----:B------:R-:W-:Y:S02]  /*3bab0*/  LEA.HI.X.SX32 R242, R242, UR7, 0x2, P6 ;  /* 0x00000007f2f27c11 */ /* 0x000fe4000b0f16ff */
[CC--:B------:R-:W-:Y:S01]  /*3bac0*/  LEA R240, P6, R148.reuse, R3.reuse, 0x2 ;  /* 0x0000000394f07211 */ /* 0x0c0fe200078c10ff */
[----:B------:R-:W-:Y:S01]  /*3bad0*/  IMAD.MOV.U32 R238, RZ, RZ, R149 ;  /* 0x000000ffffee7224 */ /* 0x000fe200078e0095 */
[C---:B------:R-:W-:Y:S01]  /*3bae0*/  IADD3 R243, R148.reuse, UR4, RZ ;  /* 0x0000000494f37c10 */ /* 0x040fe2000fffe0ff */
[----:B------:R-:W-:Y:S01]  /*3baf0*/  IMAD.MOV.U32 R239, RZ, RZ, R151 ;  /* 0x000000ffffef7224 */ /* 0x000fe200078e0097 */
[----:B------:R-:W-:Y:S01]  /*3bb00*/  LEA.HI.X.SX32 R241, R148, R242, 0x2, P6 ;  /* 0x000000f294f17211 */ /* 0x000fe200030f16ff */
[----:B------:R-:W2:Y:S04]  /*3bb10*/  LDL.LU R251, [R1+0x1158] ;  /* 0x0011580001fb7983 */ /* 0x000ea80000300800 */
[----:B------:R-:W4:Y:S04]  /*3bb20*/  LDL.LU R252, [R1+0x1160] ;  /* 0x0011600001fc7983 */ /* 0x000f280000300800 */
[----:B------:R-:W1:Y:S01]  /*3bb30*/  LDS.128 R148, [R0] ;  /* 0x0000000000947984 */ /* 0x000e620000000c00 */
[----:B------:R-:W-:Y:S06]  /*3bb40*/  BAR.SYNC.DEFER_BLOCKING 0x0 ;  /* 0x0000000000007b1d */ /* 0x000fec0000010000 */
[----:B---3--:R3:W-:Y:S04]  /*3bb50*/  STSM.16.M88.4 [R2], R236 ;  /* 0x000000ec02007844 */ /* 0x0087e80000000200 */
[----:B---3--:R-:W3:Y:S01]  /*3bb60*/  LDL.LU R239, [R1+0x200] ;  /* 0x0002000001ef7983 */ /* 0x008ee20000300800 */
[----:B------:R-:W-:Y:S01]  /*3bb70*/  BAR.SYNC.DEFER_BLOCKING 0x0 ;  /* 0x0000000000007b1d */ /* 0x000fe20000010000 */
[C---:B------:R-:W-:Y:S01]  /*3bb80*/  VIADD R2, R243.reuse, UR4 ;  /* 0x00000004f3027c36 */ /* 0x040fe20008000000 */
[----:B------:R-:W-:-:S04]  /*3bb90*/  LEA R236, P6, R243, R3, 0x2 ;  /* 0x00000003f3ec7211 */ /* 0x000fc800078c10ff */
[-C--:B------:R-:W-:Y:S02]  /*3bba0*/  LEA.HI.X.SX32 R237, R243, R242.reuse, 0x2, P6 ;  /* 0x000000f2f3ed7211 */ /* 0x080fe400030f16ff */
[C---:B------:R-:W-:Y:S01]  /*3bbb0*/  LEA R238, P6, R2.reuse, R3, 0x2 ;  /* 0x0000000302ee7211 */ /* 0x040fe200078c10ff */
[----:B---3--:R3:W-:Y:S01]  /*3bbc0*/  @P5 STG.E desc[UR60][R240.64], R239 ;  /* 0x000000eff0005986 */ /* 0x0087e2000c10193c */
[----:B--2---:R-:W-:Y:S01]  /*3bbd0*/  ISETP.LT.AND P5, PT, R251, UR5, !P0 ;  /* 0x00000005fb007c0c */ /* 0x004fe2000c7a1270 */
[----:B------:R-:W-:Y:S02]  /*3bbe0*/  ULDC UR5, c[0x0][0x22c] ;  /* 0x00008b0000057ab9 */ /* 0x000fe40000000800 */
[----:B----4-:R2:W-:Y:S04]  /*3bbf0*/  @P4 STG.E desc[UR60][R236.64], R250 ;  /* 0x000000faec004986 */ /* 0x0105e8000c10193c */
[----:B---3--:R-:W3:Y:S01]  /*3bc00*/  LDL.LU R241, [R1+0x1164] ;  /* 0x0011640001f17983 */ /* 0x008ee20000300800 */
[C---:B------:R-:W-:Y:S01]  /*3bc10*/  VIADD R240, R2.reuse, UR4 ;  /* 0x0000000402f07c36 */ /* 0x040fe20008000000 */
[----:B------:R-:W-:-:S02]  /*3bc20*/  LEA.HI.X.SX32 R239, R2, R242, 0x2, P6 ;  /* 0x000000f202ef7211 */ /* 0x000fc400030f16ff */
[----:B------:R-:W4:Y:S04]  /*3bc30*/  LDL.LU R251, [R1+0x8] ;  /* 0x0000080001fb7983 */ /* 0x000f280000300800 */
[----:B------:R-:W4:Y:S04]  /*3bc40*/  LDL.LU R243, [R1+0x20c] ;  /* 0x00020c0001f37983 */ /* 0x000f280000300800 */
[----:B------:R-:W3:Y:S04]  /*3bc50*/  LDL.LU R2, [R1+0x204] ;  /* 0x0002040001027983 */ /* 0x000ee80000300800 */
[----:B--2---:R-:W2:Y:S04]  /*3bc60*/  LDL.LU R250, [R1+0x1534] ;  /* 0x0015340001fa7983 */ /* 0x004ea80000300800 */
[----:B------:R-:W4:Y:S01]  /*3bc70*/  LDL.LU R237, [R1+0x115c] ;  /* 0x00115c0001ed7983 */ /* 0x000f220000300800 */
[----:B------:R-:W-:-:S03]  /*3bc80*/  LEA R236, P6, R240, R3, 0x2 ;  /* 0x00000003f0ec7211 */ /* 0x000fc600078c10ff */
[----:B---3--:R3:W-:Y:S01]  /*3bc90*/  @P3 STG.E desc[UR60][R238.64], R2 ;  /* 0x00000002ee003986 */ /* 0x0087e2000c10193c */
[----:B----4-:R-:W-:Y:S01]  /*3bca0*/  ISETP.LT.AND P4, PT, R237, UR5, !P0 ;  /* 0x00000005ed007c0c */ /* 0x010fe2000c781270 */
[----:B------:R-:W-:Y:S01]  /*3bcb0*/  ULDC UR5, c[0x0][0x22c] ;  /* 0x00008b0000057ab9 */ /* 0x000fe20000000800 */
[C---:B---3--:R-:W-:Y:S01]  /*3bcc0*/  VIADD R2, R240.reuse, UR4 ;  /* 0x00000004f0027c36 */ /* 0x048fe20008000000 */
[----:B------:R-:W-:-:S04]  /*3bcd0*/  LEA.HI.X.SX32 R237, R240, R242, 0x2, P6 ;  /* 0x000000f2f0ed7211 */ /* 0x000fc800030f16ff */
[C---:B------:R-:W-:Y:S01]  /*3bce0*/  LEA R238, P6, R2.reuse, R3, 0x2 ;  /* 0x0000000302ee7211 */ /* 0x040fe200078c10ff */
[----:B------:R-:W-:Y:S01]  /*3bcf0*/  VIADD R240, R2, UR4 ;  /* 0x0000000402f07c36 */ /* 0x000fe20008000000 */
[----:B------:R-:W-:Y:S01]  /*3bd00*/  ISETP.LT.AND P3, PT, R252, UR5, !P0 ;  /* 0x00000005fc007c0c */ /* 0x000fe2000c761270 */
[----:B------:R-:W-:Y:S01]  /*3bd10*/  ULDC UR5, c[0x0][0x22c] ;  /* 0x00008b0000057ab9 */ /* 0x000fe20000000800 */
[----:B------:R-:W3:Y:S01]  /*3bd20*/  LDL.LU R252, [R1+0xc] ;  /* 0x00000c0001fc7983 */ /* 0x000ee20000300800 */
[----:B------:R-:W-:-:S03]  /*3bd30*/  LEA.HI.X.SX32 R239, R2, R242, 0x2, P6 ;  /* 0x000000f202ef7211 */ /* 0x000fc600030f16ff */
[----:B------:R-:W4:Y:S04]  /*3bd40*/  LDL.LU R2, [R1+0x4] ;  /* 0x0000040001027983 */ /* 0x000f280000300800 */
[----:B----4-:R4:W-:Y:S01]  /*3bd50*/  @P2 STG.E desc[UR60][R236.64], R2 ;  /* 0x00000002ec002986 */ /* 0x0109e2000c10193c */
[----:B------:R-:W-:Y:S01]  /*3bd60*/  ISETP.LT.AND P2, PT, R241, UR5, !P0 ;  /* 0x00000005f1007c0c */ /* 0x000fe2000c741270 */
[----:B------:R-:W-:Y:S02]  /*3bd70*/  ULDC UR5, c[0x0][0x22c] ;  /* 0x00008b0000057ab9 */ /* 0x000fe40000000800 */
[----:B------:R-:W2:Y:S04]  /*3bd80*/  LDL.LU R241, [R1+0x1180] ;  /* 0x0011800001f17983 */ /* 0x000ea80000300800 */
[----:B----4-:R-:W4:Y:S01]  /*3bd90*/  LDL.LU R237, [R1+0x208] ;  /* 0x0002080001ed7983 */ /* 0x010f220000300800 */
[C---:B------:R-:W-:Y:S01]  /*3bda0*/  LEA R236, P6, R240.reuse, R3, 0x2 ;  /* 0x00000003f0ec7211 */ /* 0x040fe200078c10ff */
[----:B------:R-:W-:-:S02]  /*3bdb0*/  VIADD R2, R240, UR4 ;  /* 0x00000004f0027c36 */ /* 0x000fc40008000000 */
[----:B----4-:R4:W-:Y:S02]  /*3bdc0*/  @P1 STG.E desc[UR60][R238.64], R237 ;  /* 0x000000edee001986 */ /* 0x0109e4000c10193c */
[----:B----4-:R-:W-:Y:S02]  /*3bdd0*/  LEA.HI.X.SX32 R237, R240, R242, 0x2, P6 ;  /* 0x000000f2f0ed7211 */ /* 0x010fe400030f16ff */
[----:B------:R-:W4:Y:S01]  /*3bde0*/  LDL.LU R240, [R1+0x1170] ;  /* 0x0011700001f07983 */ /* 0x000f220000300800 */
[----:B------:R-:W-:-:S04]  /*3bdf0*/  LEA R238, P6, R2, R3, 0x2 ;  /* 0x0000000302ee7211 */ /* 0x000fc800078c10ff */
[----:B------:R-:W-:Y:S02]  /*3be00*/  LEA.HI.X.SX32 R239, R2, R242, 0x2, P6 ;  /* 0x000000f202ef7211 */ /* 0x000fe400030f16ff */
[----:B----4-:R-:W-:Y:S01]  /*3be10*/  ISETP.LT.AND P1, PT, R240, UR5, !P0 ;  /* 0x00000005f0007c0c */ /* 0x010fe2000c721270 */
[----:B------:R-:W-:Y:S01]  /*3be20*/  VIADD R240, R2, UR4 ;  /* 0x0000000402f07c36 */ /* 0x000fe20008000000 */
[----:B------:R-:W-:Y:S01]  /*3be30*/  ULDC UR5, c[0x0][0x22c] ;  /* 0x00008b0000057ab9 */ /* 0x000fe20000000800 */
[----:B------:R-:W4:Y:S04]  /*3be40*/  LDL.LU R2, [R1+0x117c] ;  /* 0x00117c0001027983 */ /* 0x000f280000300800 */
[----:B------:R1:W-:Y:S04]  /*3be50*/  @P5 STG.E desc[UR60][R236.64], R251 ;  /* 0x000000fbec005986 */ /* 0x0003e8000c10193c */
[----:B------:R2:W-:Y:S01]  /*3be60*/  @P4 STG.E desc[UR60][R238.64], R243 ;  /* 0x000000f3ee004986 */ /* 0x0005e2000c10193c */
[----:B-1----:R-:W-:-:S03]  /*3be70*/  LEA R236, P6, R240, R3, 0x2 ;  /* 0x00000003f0ec7211 */ /* 0x002fc600078c10ff */
[----:B------:R-:W2:Y:S01]  /*3be80*/  LDL.LU R251, [R1+0x1530] ;  /* 0x0015300001fb7983 */ /* 0x000ea20000300800 */
[----:B------:R-:W-:-:S05]  /*3be90*/  LEA.HI.X.SX32 R237, R240, R242, 0x2, P6 ;  /* 0x000000f2f0ed7211 */ /* 0x000fca00030f16ff */
[----:B---3--:R1:W-:Y:S01]  /*3bea0*/  @P3 STG.E desc[UR60][R236.64], R252 ;  /* 0x000000fcec003986 */ /* 0x0083e2000c10193c */
[----:B----4-:R-:W-:Y:S01]  /*3beb0*/  ISETP.LT.AND P5, PT, R2, UR5, !P0 ;  /* 0x0000000502007c0c */ /* 0x010fe2000c7a1270 */
[----:B------:R-:W-:Y:S01]  /*3bec0*/  VIADD R2, R240, UR4 ;  /* 0x00000004f0027c36 */ /* 0x000fe20008000000 */
[----:B------:R-:W-:Y:S01]  /*3bed0*/  ULDC UR5, c[0x0][0x22c] ;  /* 0x00008b0000057ab9 */ /* 0x000fe20000000800 */
[----:B------:R-:W3:Y:S03]  /*3bee0*/  LDL.LU R240, [R1+0x1184] ;  /* 0x0011840001f07983 */ /* 0x000ee60000300800 */
[C---:B--2---:R-:W-:Y:S01]  /*3bef0*/  LEA R238, P6, R2.reuse, R3, 0x2 ;  /* 0x0000000302ee7211 */ /* 0x044fe200078c10ff */
[----:B------:R-:W2:Y:S01]  /*3bf00*/  LDL.LU R243, [R1+0x1190] ;  /* 0x0011900001f37983 */ /* 0x000ea20000300800 */
[----:B------:R-:W-:Y:S01]  /*3bf10*/  ISETP.LT.AND P4, PT, R241, UR5, !P0 ;  /* 0x00000005f1007c0c */ /* 0x000fe2000c781270 */
[----:B------:R-:W-:Y:S01]  /*3bf20*/  ULDC UR5, c[0x0][0x22c] ;  /* 0x00008b0000057ab9 */ /* 0x000fe20000000800 */
[----:B------:R-:W-:-:S02]  /*3bf30*/  IADD3 R241, R2, UR4, RZ ;  /* 0x0000000402f17c10 */ /* 0x000fc4000fffe0ff */
[----:B------:R-:W-:Y:S02]  /*3bf40*/  LEA.HI.X.SX32 R239, R2, R242, 0x2, P6 ;  /* 0x000000f202ef7211 */ /* 0x000fe400030f16ff */
[----:B------:R-:W4:Y:S04]  /*3bf50*/  LDL.LU R2, [R1+0x118c] ;  /* 0x00118c0001027983 */ /* 0x000f280000300800 */
[----:B-1----:R-:W2:Y:S04]  /*3bf60*/  LDL.LU R252, [R1+0x152c] ;  /* 0x00152c0001fc7983 */ /* 0x002ea80000300800 */
[----:B------:R-:W4:Y:S01]  /*3bf70*/  LDL.LU R237, [R1+0x10] ;  /* 0x0000100001ed7983 */ /* 0x000f220000300800 */
[----:B------:R-:W-:-:S02]  /*3bf80*/  LEA R236, P6, R241, R3, 0x2 ;  /* 0x00000003f1ec7211 */ /* 0x000fc400078c10ff */
[----:B---3--:R-:W-:Y:S01]  /*3bf90*/  ISETP.LT.AND P3, PT, R240, UR5, !P0 ;  /* 0x00000005f0007c0c */ /* 0x008fe2000c761270 */
[C---:B------:R-:W-:Y:S01]  /*3bfa0*/  VIADD R240, R241.reuse, UR4 ;  /* 0x00000004f1f07c36 */ /* 0x040fe20008000000 */
[----:B------:R-:W-:Y:S01]  /*3bfb0*/  ULDC UR5, c[0x0][0x22c] ;  /* 0x00008b0000057ab9 */ /* 0x000fe20000000800 */
[----:B----4-:R1:W-:Y:S01]  /*3bfc0*/  @P2 STG.E desc[UR60][R238.64], R237 ;  /* 0x000000edee002986 */ /* 0x0103e2000c10193c */
[----:B------:R-:W-:Y:S01]  /*3bfd0*/  ISETP.LT.AND P2, PT, R2, UR5, !P0 ;  /* 0x0000000502007c0c */ /* 0x000fe2000c741270 */
[C---:B------:R-:W-:Y:S01]  /*3bfe0*/  VIADD R2, R240.reuse, UR4 ;  /* 0x00000004f0027c36 */ /* 0x040fe20008000000 */
[----:B------:R-:W-:Y:S01]  /*3bff0*/  ULDC UR5, c[0x0][0x22c] ;  /* 0x00008b0000057ab9 */ /* 0x000fe20000000800 */
[-C--:B-1----:R-:W-:Y:S02]  /*3c000*/  LEA.HI.X.SX32 R237, R241, R242.reuse, 0x2, P6 ;  /* 0x000000f2f1ed7211 */ /* 0x082fe400030f16ff */
[CC--:B------:R-:W-:Y:S01]  /*3c010*/  LEA R238, P6, R240.reuse, R3.reuse, 0x2 ;  /* 0x00000003f0ee7211 */ /* 0x0c0fe200078c10ff */
[----:B------:R-:W3:Y:S03]  /*3c020*/  LDL.LU R241, [R1+0x11a4] ;  /* 0x0011a40001f17983 */ /* 0x000ee60000300800 */
[----:B------:R-:W-:Y:S01]  /*3c030*/  LEA.HI.X.SX32 R239, R240, R242, 0x2, P6 ;  /* 0x000000f2f0ef7211 */ /* 0x000fe200030f16ff */
[----:B------:R1:W-:Y:S04]  /*3c040*/  @P1 STG.E desc[UR60][R236.64], R248 ;  /* 0x000000f8ec001986 */ /* 0x0003e8000c10193c */
[----:B------:R-:W4:Y:S04]  /*3c050*/  LDL.LU R240, [R1+0x11a0] ;  /* 0x0011a00001f07983 */ /* 0x000f280000300800 */
[----:B-1----:R-:W3:Y:S01]  /*3c060*/  LDL.LU R248, [R1+0x14] ;  /* 0x0000140001f87983 */ /* 0x002ee20000300800 */
[----:B------:R-:W-:-:S04]  /*3c070*/  LEA R236, P6, R2, R3, 0x2 ;  /* 0x0000000302ec7211 */ /* 0x000fc800078c10ff */
[----:B------:R-:W-:Y:S02]  /*3c080*/  LEA.HI.X.SX32 R237, R2, R242, 0x2, P6 ;  /* 0x000000f202ed7211 */ /* 0x000fe400030f16ff */
[----:B--2---:R-:W-:Y:S01]  /*3c090*/  ISETP.LT.AND P1, PT, R243, UR5, !P0 ;  /* 0x00000005f3007c0c */ /* 0x004fe2000c721270 */
[----:B------:R-:W-:Y:S01]  /*3c0a0*/  ULDC UR5, c[0x0][0x22c] ;  /* 0x00008b0000057ab9 */ /* 0x000fe20000000800 */
[----:B------:R-:W2:Y:S04]  /*3c0b0*/  LDL.LU R243, [R1+0x11a8] ;  /* 0x0011a80001f37983 */ /* 0x000ea80000300800 */
[----:B---3--:R1:W-:Y:S04]  /*3c0c0*/  @P5 STG.E desc[UR60][R238.64], R248 ;  /* 0x000000f8ee005986 */ /* 0x0083e8000c10193c */
[----:B------:R3:W-:Y:S04]  /*3c0d0*/  @P4 STG.E desc[UR60][R236.64], R249 ;  /* 0x000000f9ec004986 */ /* 0x0007e8000c10193c */
[----:B-1----:R-:W2:Y:S04]  /*3c0e0*/  LDL.LU R248, [R1+0x11ac] ;  /* 0x0011ac0001f87983 */ /* 0x002ea80000300800 */
[----:B---3--:R-:W3:Y:S01]  /*3c0f0*/  LDL.LU R249, [R1+0x18] ;  /* 0x0000180001f97983 */ /* 0x008ee20000300800 */
[----:B----4-:R-:W-:Y:S01]  /*3c100*/  ISETP.LT.AND P5, PT, R240, UR5, !P0 ;  /* 0x00000005f0007c0c */ /* 0x010fe2000c7a1270 */
[----:B------:R-:W-:-:S02]  /*3c110*/  ULDC UR5, c[0x0][0x22c] ;  /* 0x00008b0000057ab9 */ /* 0x000fc40000000800 */
[----:B------:R-:W-:Y:S01]  /*3c120*/  ISETP.LT.AND P4, PT, R241, UR5, !P0 ;  /* 0x00000005f1007c0c */ /* 0x000fe2000c781270 */
[----:B------:R-:W-:Y:S01]  /*3c130*/  VIADD R239, R2, UR4 ;  /* 0x0000000402ef7c36 */ /* 0x000fe20008000000 */
[----:B------:R-:W4:Y:S01]  /*3c140*/  LDL.LU R241, [R1+0x11b4] ;  /* 0x0011b40001f17983 */ /* 0x000f220000300800 */
[----:B------:R-:W-:Y:S02]  /*3c150*/  ULDC UR5, c[0x0][0x22c] ;  /* 0x00008b0000057ab9 */ /* 0x000fe40000000800 */
[C---:B------:R-:W-:Y:S01]  /*3c160*/  VIADD R2, R239.reuse, UR4 ;  /* 0x00000004ef027c36 */ /* 0x040fe20008000000 */
[----:B------:R-:W-:-:S03]  /*3c170*/  LEA R238, P6, R239, R3, 0x2 ;  /* 0x00000003efee7211 */ /* 0x000fc600078c10ff */
[C---:B------:R-:W-:Y:S01]  /*3c180*/  VIADD R240, R2.reuse, UR4 ;  /* 0x0000000402f07c36 */ /* 0x040fe20008000000 */
[----:B------:R-:W-:Y:S02]  /*3c190*/  LEA.HI.X.SX32 R239, R239, R242, 0x2, P6 ;  /* 0x000000f2efef7211 */ /* 0x000fe400030f16ff */
[----:B------:R-:W-:-:S04]  /*3c1a0*/  LEA R236, P6, R2, R3, 0x2 ;  /* 0x0000000302ec7211 */ /* 0x000fc800078c10ff */
[----:B------:R-:W-:Y:S01]  /*3c1b0*/  LEA.HI.X.SX32 R237, R2, R242, 0x2, P6 ;  /* 0x000000f202ed7211 */ /* 0x000fe200030f16ff */
[----:B---3--:R1:W-:Y:S01]  /*3c1c0*/  @P3 STG.E desc[UR60][R238.64], R249 ;  /* 0x000000f9ee003986 */ /* 0x0083e2000c10193c */
[----:B--2---:R-:W-:Y:S01]  /*3c1d0*/  ISETP.LT.AND P3, PT, R243, UR5, !P0 ;  /* 0x00000005f3007c0c */ /* 0x004fe2000c761270 */
[----:B------:R-:W-:Y:S02]  /*3c1e0*/  ULDC UR5, c[0x0][0x22c] ;  /* 0x00008b0000057ab9 */ /* 0x000fe40000000800 */
[----:B------:R-:W2:Y:S01]  /*3c1f0*/  LDL.LU R243, [R1+0x11c0] ;  /* 0x0011c00001f37983 */ /* 0x000ea20000300800 */
[----:B-1----:R-:W-:-:S03]  /*3c200*/  LEA R238, P6, R240, R3, 0x2 ;  /* 0x00000003f0ee7211 */ /* 0x002fc600078c10ff */
[----:B------:R1:W-:Y:S01]  /*3c210*/  @P2 STG.E desc[UR60][R236.64], R250 ;  /* 0x000000faec002986 */ /* 0x0003e2000c10193c */
[-C--:B------:R-:W-:Y:S02]  /*3c220*/  LEA.HI.X.SX32 R239, R240, R242.reuse, 0x2, P6 ;  /* 0x000000f2f0ef7211 */ /* 0x080fe400030f16ff */
[----:B------:R-:W-:Y:S01]  /*3c230*/  ISETP.LT.AND P2, PT, R248, UR5, !P0 ;  /* 0x00000005f8007c0c */ /* 0x000fe2000c741270 */
[----:B------:R-:W-:Y:S02]  /*3c240*/  ULDC UR5, c[0x0][0x22c] ;  /* 0x00008b0000057ab9 */ /* 0x000fe40000000800 */
[----:B------:R3:W-:Y:S01]  /*3c250*/  @P1 STG.E desc[UR60][R238.64], R252 ;  /* 0x000000fcee001986 */ /* 0x0007e2000c10193c */
[----:B----4-:R-:W-:Y:S01]  /*3c260*/  ISETP.LT.AND P1, PT, R241, UR5, !P0 ;  /* 0x00000005f1007c0c */ /* 0x010fe2000c721270 */
[----:B------:R-:W-:Y:S01]  /*3c270*/  VIADD R2, R240, UR4 ;  /* 0x00000004f0027c36 */ /* 0x000fe20008000000 */
[----:B------:R-:W-:Y:S01]  /*3c280*/  ULDC UR5, c[0x0][0x22c] ;  /* 0x00008b0000057ab9 */ /* 0x000fe20000000800 */
[----:B------:R-:W4:Y:S03]  /*3c290*/  LDL.LU R241, [R1+0x11c8] ;  /* 0x0011c80001f17983 */ /* 0x000f260000300800 */
[CC--:B-1----:R-:W-:Y:S01]  /*3c2a0*/  LEA R236, P6, R2.reuse, R3.reuse, 0x2 ;  /* 0x0000000302ec7211 */ /* 0x0c2fe200078c10ff */
[----:B------:R-:W4:Y:S03]  /*3c2b0*/  LDL.LU R250, [R1+0x11cc] ;  /* 0x0011cc0001fa7983 */ /* 0x000f260000300800 */
[C---:B------:R-:W-:Y:S01]  /*3c2c0*/  LEA.HI.X.SX32 R237, R2.reuse, R242, 0x2, P6 ;  /* 0x000000f202ed7211 */ /* 0x040fe200030f16ff */
[----:B---3--:R-:W-:Y:S01]  /*3c2d0*/  VIADD R239, R2, UR4 ;  /* 0x0000000402ef7c36 */ /* 0x008fe20008000000 */
[----:B------:R-:W3:Y:S04]  /*3c2e0*/  LDL.LU R249, [R1+0x11d4] ;  /* 0x0011d40001f97983 */ /* 0x000ee80000300800 */
[----:B------:R-:W3:Y:S01]  /*3c2f0*/  LDL.LU R248, [R1+0x11dc] ;  /* 0x0011dc0001f87983 */ /* 0x000ee20000300800 */
[----:B------:R-:W-:-:S03]  /*3c300*/  LEA R238, P6, R239, R3, 0x2 ;  /* 0x00000003efee7211 */ /* 0x000fc600078c10ff */
[----:B------:R1:W-:Y:S01]  /*3c310*/  @P5 STG.E desc[UR60][R236.64], R251 ;  /* 0x000000fbec005986 */ /* 0x0003e2000c10193c */
[C---:B------:R-:W-:Y:S02]  /*3c320*/  IADD3 R2, R239.reuse, UR4, RZ ;  /* 0x00000004ef027c10 */ /* 0x040fe4000fffe0ff */
[----:B------:R-:W-:-:S03]  /*3c330*/  LEA.HI.X.SX32 R239, R239, R242, 0x2, P6 ;  /* 0x000000f2efef7211 */ /* 0x000fc600030f16ff */
[C---:B------:R-:W-:Y:S02]  /*3c340*/  VIADD R240, R2.reuse, UR4 ;  /* 0x0000000402f07c36 */ /* 0x040fe40008000000 */
[----:B------:R1:W-:Y:S02]  /*3c350*/  @P4 STG.E desc[UR60][R238.64], R244 ;  /* 0x000000f4ee004986 */ /* 0x0003e4000c10193c */
[----:B-1----:R-:W-:-:S04]  /*3c360*/  LEA R236, P6, R2, R3, 0x2 ;  /* 0x0000000302ec7211 */ /* 0x002fc800078c10ff */
[----:B------:R-:W-:Y:S02]  /*3c370*/  LEA.HI.X.SX32 R237, R2, R242, 0x2, P6 ;  /* 0x000000f202ed7211 */ /* 0x000fe400030f16ff */
[C---:B------:R-:W-:Y:S01]  /*3c380*/  LEA R238, P6, R240.reuse, R3, 0x2 ;  /* 0x00000003f0ee7211 */ /* 0x040fe200078c10ff */
[----:B------:R-:W-:-:S03]  /*3c390*/  VIADD R2, R240, UR4 ;  /* 0x00000004f0027c36 */ /* 0x000fc60008000000 */
[----:B------:R-:W-:Y:S02]  /*3c3a0*/  LEA.HI.X.SX32 R239, R240, R242, 0x2, P6 ;  /* 0x000000f2f0ef7211 */ /* 0x000fe400030f16ff */
[----:B--2---:R-:W-:Y:S01]  /*3c3b0*/  ISETP.LT.AND P5, PT, R243, UR5, !P0 ;  /* 0x00000005f3007c0c */ /* 0x004fe2000c7a1270 */
[----:B------:R-:W-:Y:S01]  /*3c3c0*/  ULDC UR5, c[0x0][0x22c] ;  /* 0x00008b0000057ab9 */ /* 0x000fe20000000800 */
[----:B------:R-:W2:Y:S01]  /*3c3d0*/  LDL.LU R243, [R1+0x11e4] ;  /* 0x0011e40001f37983 */ /* 0x000ea20000300800 */
[----:B----4-:R-:W-:-:S03]  /*3c3e0*/  ISETP.LT.AND P4, PT, R241, UR5, !P0 ;  /* 0x00000005f1007c0c */ /* 0x010fc6000c781270 */
[----:B------:R1:W-:Y:S01]  /*3c3f0*/  @P3 STG.E desc[UR60][R236.64], R16 ;  /* 0x00000010ec003986 */ /* 0x0003e2000c10193c */
[----:B------:R-:W-:-:S03]  /*3c400*/  ULDC UR5, c[0x0][0x22c] ;  /* 0x00008b0000057ab9 */ /* 0x000fc60000000800 */
[----:B------:R-:W4:Y:S04]  /*3c410*/  LDL.LU R241, [R1+0x11e8] ;  /* 0x0011e80001f17983 */ /* 0x000f280000300800 */
[----:B------:R-:W4:Y:S01]  /*3c420*/  LDL.LU R240, [R1+0x11ec] ;  /* 0x0011ec0001f07983 */ /* 0x000f220000300800 */
[CC--:B-1----:R-:W-:Y:S01]  /*3c430*/  LEA R236, P6, R2.reuse, R3.reuse, 0x2 ;  /* 0x0000000302ec7211 */ /* 0x0c2fe200078c10ff */
[C---:B------:R-:W-:Y:S02]  /*3c440*/  VIADD R16, R2.reuse, UR4 ;  /* 0x0000000402107c36 */ /* 0x040fe40008000000 */
[----:B------:R1:W-:Y:S01]  /*3c450*/  @P2 STG.E desc[UR60][R238.64], R245 ;  /* 0x000000f5ee002986 */ /* 0x0003e2000c10193c */
[-C--:B------:R-:W-:Y:S02]  /*3c460*/  LEA.HI.X.SX32 R237, R2, R242.reuse, 0x2, P6 ;  /* 0x000000f202ed7211 */ /* 0x080fe400030f16ff */
[----:B------:R-:W-:Y:S01]  /*3c470*/  ISETP.LT.AND P3, PT, R250, UR5, !P0 ;  /* 0x00000005fa007c0c */ /* 0x000fe2000c761270 */
[----:B------:R-:W-:Y:S01]  /*3c480*/  ULDC UR5, c[0x0][0x22c] ;  /* 0x00008b0000057ab9 */ /* 0x000fe20000000800 */
[C---:B------:R-:W-:Y:S01]  /*3c490*/  VIADD R2, R16.reuse, UR4 ;  /* 0x0000000410027c36 */ /* 0x040fe20008000000 */
[----:B---3--:R-:W-:Y:S01]  /*3c4a0*/  ISETP.LT.AND P2, PT, R249, UR5, !P0 ;  /* 0x00000005f9007c0c */ /* 0x008fe2000c741270 */
[----:B------:R-:W-:Y:S01]  /*3c4b0*/  ULDC UR5, c[0x0][0x22c] ;  /* 0x00008b0000057ab9 */ /* 0x000fe20000000800 */
[CC--:B-1----:R-:W-:Y:S01]  /*3c4c0*/  LEA R238, P6, R16.reuse, R3.reuse, 0x2 ;  /* 0x0000000310ee7211 */ /* 0x0c2fe200078c10ff */
[----:B------:R-:W3:Y:S03]  /*3c4d0*/  LDL.LU R245, [R1+0x11f4] ;  /* 0x0011f40001f57983 */ /* 0x000ee60000300800 */
[-C--:B------:R-:W-:Y:S01]  /*3c4e0*/  LEA.HI.X.SX32 R239, R16, R242.reuse, 0x2, P6 ;  /* 0x000000f210ef7211 */ /* 0x080fe200030f16ff */
[----:B------:R1:W-:Y:S01]  /*3c4f0*/  @P1 STG.E desc[UR60][R236.64], R17 ;  /* 0x00000011ec001986 */ /* 0x0003e2000c10193c */
[----:B------:R-:W-:Y:S01]  /*3c500*/  ISETP.LT.AND P1, PT, R248, UR5, !P0 ;  /* 0x00000005f8007c0c */ /* 0x000fe2000c721270 */
[----:B------:R-:W-:Y:S01]  /*3c510*/  ULDC UR5, c[0x0][0x22c] ;  /* 0x00008b0000057ab9 */ /* 0x000fe20000000800 */
[C---:B------:R-:W-:Y:S01]  /*3c520*/  LEA R16, P6, R2.reuse, R3, 0x2 ;  /* 0x0000000302107211 */ /* 0x040fe200078c10ff */
[----:B------:R-:W3:Y:S04]  /*3c530*/  LDL.LU R244, [R1+0x11fc] ;  /* 0x0011fc0001f47983 */ /* 0x000ee80000300800 */
[----:B------:R-:W-:Y:S01]  /*3c540*/  @P5 STG.E desc[UR60][R238.64], R246 ;  /* 0x000000f6ee005986 */ /* 0x000fe2000c10193c */
[C---:B-1----:R-:W-:Y:S01]  /*3c550*/  VIADD R237, R2.reuse, UR4 ;  /* 0x0000000402ed7c36 */ /* 0x042fe20008000000 */
[----:B------:R-:W-:-:S03]  /*3c560*/  LEA.HI.X.SX32 R17, R2, R242, 0x2, P6 ;  /* 0x000000f202117211 */ /* 0x000fc600030f16ff */
[C---:B------:R-:W-:Y:S01]  /*3c570*/  VIADD R2, R237.reuse, UR4 ;  /* 0x00000004ed027c36 */ /* 0x040fe20008000000 */
[C---:B------:R-:W-:Y:S01]  /*3c580*/  LEA R236, P6, R237.reuse, R3, 0x2 ;  /* 0x00000003edec7211 */ /* 0x040fe200078c10ff */
[----:B------:R1:W-:Y:S03]  /*3c590*/  @P4 STG.E desc[UR60][R16.64], R18 ;  /* 0x0000001210004986 */ /* 0x0003e6000c10193c */
[----:B------:R-:W-:-:S05]  /*3c5a0*/  LEA.HI.X.SX32 R237, R237, R242, 0x2, P6 ;  /* 0x000000f2eded7211 */ /* 0x000fca00030f16ff */
[----:B------:R1:W-:Y:S02]  /*3c5b0*/  @P3 STG.E desc[UR60][R236.64], R247 ;  /* 0x000000f7ec003986 */ /* 0x0003e4000c10193c */
[C---:B-1----:R-:W-:Y:S01]  /*3c5c0*/  LEA R16, P6, R2.reuse, R3, 0x2 ;  /* 0x0000000302107211 */ /* 0x042fe200078c10ff */
[----:B------:R-:W-:-:S03]  /*3c5d0*/  VIADD R18, R2, UR4 ;  /* 0x0000000402127c36 */ /* 0x000fc60008000000 */
[-C--:B------:R-:W-:Y:S02]  /*3c5e0*/  LEA.HI.X.SX32 R17, R2, R242.reuse, 0x2, P6 ;  /* 0x000000f202117211 */ /* 0x080fe400030f16ff */
[C---:B------:R-:W-:Y:S02]  /*3c5f0*/  IADD3 R2, R18.reuse, UR4, RZ ;  /* 0x0000000412027c10 */ /* 0x040fe4000fffe0ff */
[CC--:B------:R-:W-:Y:S01]  /*3c600*/  LEA R236, P6, R18.reuse, R3.reuse, 0x2 ;  /* 0x0000000312ec7211 */ /* 0x0c0fe200078c10ff */
[----:B------:R1:W-:Y:S03]  /*3c610*/  @P2 STG.E desc[UR60][R16.64], R19 ;  /* 0x0000001310002986 */ /* 0x0003e6000c10193c */
[----:B------:R-:W-:Y:S02]  /*3c620*/  LEA.HI.X.SX32 R237, R18, R242, 0x2, P6 ;  /* 0x000000f212ed7211 */ /* 0x000fe400030f16ff */
[----:B-1----:R-:W-:-:S03]  /*3c630*/  LEA R16, P6, R2, R3, 0x2 ;  /* 0x0000000302107211 */ /* 0x002fc600078c10ff */
[----:B------:R1:W-:Y:S01]  /*3c640*/  @P1 STG.E desc[UR60][R236.64], R8 ;  /* 0x00000008ec001986 */ /* 0x0003e2000c10193c */
[----:B------:R-:W-:Y:S02]  /*3c650*/  LEA.HI.X.SX32 R17, R2, R242, 0x2, P6 ;  /* 0x000000f202117211 */ /* 0x000fe400030f16ff */
[----:B--2---:R-:W-:Y:S01]  /*3c660*/  ISETP.LT.AND P5, PT, R243, UR5, !P0 ;  /* 0x00000005f3007c0c */ /* 0x004fe2000c7a1270 */
[----:B------:R-:W-:Y:S01]  /*3c670*/  ULDC UR5, c[0x0][0x22c] ;  /* 0x00008b0000057ab9 */ /* 0x000fe20000000800 */
[----:B------:R-:W2:Y:S01]  /*3c680*/  LDL.LU R243, [R1+0x1208] ;  /* 0x0012080001f37983 */ /* 0x000ea20000300800 */
[----:B----4-:R-:W-:Y:S01]  /*3c690*/  ISETP.LT.AND P4, PT, R241, UR5, !P0 ;  /* 0x00000005f1007c0c */ /* 0x010fe2000c781270 */
[----:B------:R-:W-:Y:S02]  /*3c6a0*/  ULDC UR5, c[0x0][0x22c] ;  /* 0x00008b0000057ab9 */ /* 0x000fe40000000800 */
[----:B------:R-:W4:Y:S01]  /*3c6b0*/  LDL.LU R241, [R1+0x120c] ;  /* 0x00120c0001f17983 */ /* 0x000f220000300800 */
[----:B------:R-:W-:Y:S01]  /*3c6c0*/  ISETP.LT.AND P3, PT, R240, UR5, !P0 ;  /* 0x00000005f0007c0c */ /* 0x000fe2000c761270 */
[----:B------:R-:W-:-:S02]  /*3c6d0*/  VIADD R19, R2, UR4 ;  /* 0x0000000402137c36 */ /* 0x000fc40008000000 */
[----:B------:R-:W4:Y:S01]  /*3c6e0*/  LDL.LU R240, [R1+0x1210] ;  /* 0x0012100001f07983 */ /* 0x000f220000300800 */
[----:B------:R-:W-:-:S03]  /*3c6f0*/  ULDC UR5, c[0x0][0x22c] ;  /* 0x00008b0000057ab9 */ /* 0x000fc60000000800 */
[----:B------:R-:W4:Y:S04]  /*3c700*/  LDL.LU R239, [R1+0x1214] ;  /* 0x0012140001ef7983 */ /* 0x000f280000300800 */
[----:B------:R-:W4:Y:S04]  /*3c710*/  LDL.LU R238, [R1+0x121c] ;  /* 0x00121c0001ee7983 */ /* 0x000f280000300800 */
[----:B-1----:R-:W4:Y:S04]  /*3c720*/  LDL.LU R237, [R1+0x1230] ;  /* 0x0012300001ed7983 */ /* 0x002f280000300800 */
[----:B------:R1:W-:Y:S04]  /*3c730*/  @P5 STG.E desc[UR60][R16.64], R24 ;  /* 0x0000001810005986 */ /* 0x0003e8000c10193c */
[----:B-1----:R-:W4:Y:S01]  /*3c740*/  LDL.LU R24, [R1+0x1234] ;  /* 0x0012340001187983 */ /* 0x002f220000300800 */
[CC--:B------:R-:W-:Y:S01]  /*3c750*/  LEA R18, P6, R19.reuse, R3.reuse, 0x2 ;  /* 0x0000000313127211 */ /* 0x0c0fe200078c10ff */
[----:B------:R-:W-:Y:S01]  /*3c760*/  VIADD R2, R19, UR4 ;  /* 0x0000000413027c36 */ /* 0x000fe20008000000 */
[----:B---3--:R-:W-:Y:S01]  /*3c770*/  ISETP.LT.AND P2, PT, R245, UR5, !P0 ;  /* 0x00000005f5007c0c */ /* 0x008fe2000c741270 */
[----:B------:R-:W-:Y:S01]  /*3c780*/  ULDC UR5, c[0x0][0x22c] ;  /* 0x00008b0000057ab9 */ /* 0x000fe20000000800 */
[-C--:B------:R-:W-:Y:S01]  /*3c790*/  LEA.HI.X.SX32 R19, R19, R242.reuse, 0x2, P6 ;  /* 0x000000f213137211 */ /* 0x080fe200030f16ff */
[C---:B------:R-:W-:Y:S01]  /*3c7a0*/  VIADD R17, R2.reuse, UR4 ;  /* 0x0000000402117c36 */ /* 0x040fe20008000000 */
[-C--:B------:R-:W-:Y:S01]  /*3c7b0*/  LEA R8, P6, R2, R3.reuse, 0x2 ;  /* 0x0000000302087211 */ /* 0x080fe200078c10ff */
[----:B------:R-:W3:Y:S04]  /*3c7c0*/  LDL.LU R236, [R1+0x1238] ;  /* 0x0012380001ec7983 */ /* 0x000ee80000300800 */
[----:B------:R1:W-:Y:S01]  /*3c7d0*/  @P4 STG.E desc[UR60][R18.64], R9 ;  /* 0x0000000912004986 */ /* 0x0003e2000c10193c */
[----:B------:R-:W-:Y:S01]  /*3c7e0*/  ISETP.LT.AND P1, PT, R244, UR5, !P0 ;  /* 0x00000005f4007c0c */ /* 0x000fe2000c721270 */
[----:B------:R-:W-:Y:S01]  /*3c7f0*/  ULDC UR5, c[0x0][0x22c] ;  /* 0x00008b0000057ab9 */ /* 0x000fe20000000800 */
[----:B-1----:R-:W-:Y:S01]  /*3c800*/  LEA.HI.X.SX32 R9, R2, R242, 0x2, P6 ;  /* 0x000000f202097211 */ /* 0x002fe200030f16ff */
[C---:B------:R-:W-:Y:S01]  /*3c810*/  VIADD R2, R17.reuse, UR4 ;  /* 0x0000000411027c36 */ /* 0x040fe20008000000 */
[----:B------:R-:W-:-:S03]  /*3c820*/  LEA R16, P6, R17, R3, 0x2 ;  /* 0x0000000311107211 */ /* 0x000fc600078c10ff */
[----:B------:R1:W-:Y:S01]  /*3c830*/  @P3 STG.E desc[UR60][R8.64], R25 ;  /* 0x0000001908003986 */ /* 0x0003e2000c10193c */
[----:B------:R-:W-:Y:S01]  /*3c840*/  LEA.HI.X.SX32 R17, R17, R242, 0x2, P6 ;  /* 0x000000f211117211 */ /* 0x000fe200030f16ff */
[----:B------:R-:W-:-:S04]  /*3c850*/  VIADD R18, R2, UR4 ;  /* 0x0000000402127c36 */ /* 0x000fc80008000000 */
[----:B------:R1:W-:Y:S02]  /*3c860*/  @P2 STG.E desc[UR60][R16.64], R10 ;  /* 0x0000000a10002986 */ /* 0x0003e4000c10193c */
[CC--:B-1----:R-:W-:Y:S02]  /*3c870*/  LEA R8, P6, R2.reuse, R3.reuse, 0x2 ;  /* 0x0000000302087211 */ /* 0x0c2fe400078c10ff */
[----:B------:R-:W3:Y:S02]  /*3c880*/  LDL.LU R25, [R1+0x123c] ;  /* 0x00123c0001197983 */ /* 0x000ee40000300800 */
[----:B------:R-:W-:Y:S02]  /*3c890*/  LEA.HI.X.SX32 R9, R2, R242, 0x2, P6 ;  /* 0x000000f202097211 */ /* 0x000fe400030f16ff */
[----:B------:R-:W3:Y:S01]  /*3c8a0*/  LDL.LU R19, [R1+0x1240] ;  /* 0x0012400001137983 */ /* 0x000ee20000300800 */
[C---:B------:R-:W-:Y:S01]  /*3c8b0*/  LEA R16, P6, R18.reuse, R3, 0x2 ;  /* 0x0000000312107211 */ /* 0x040fe200078c10ff */
[----:B------:R-:W-:-:S03]  /*3c8c0*/  VIADD R2, R18, UR4 ;  /* 0x0000000412027c36 */ /* 0x000fc60008000000 */
[----:B------:R-:W-:Y:S01]  /*3c8d0*/  LEA.HI.X.SX32 R17, R18, R242, 0x2, P6 ;  /* 0x000000f212117211 */ /* 0x000fe200030f16ff */
[----:B------:R1:W-:Y:S04]  /*3c8e0*/  @P1 STG.E desc[UR60][R8.64], R26 ;  /* 0x0000001a08001986 */ /* 0x0003e8000c10193c */
[----:B------:R-:W3:Y:S01]  /*3c8f0*/  LDL.LU R18, [R1+0x1250] ;  /* 0x0012500001127983 */ /* 0x000ee20000300800 */
[----:B-1----:R-:W-:-:S04]  /*3c900*/  LEA R8, P6, R2, R3, 0x2 ;  /* 0x0000000302087211 */ /* 0x002fc800078c10ff */
[----:B------:R-:W-:Y:S02]  /*3c910*/  LEA.HI.X.SX32 R9, R2, R242, 0x2, P6 ;  /* 0x000000f202097211 */ /* 0x000fe400030f16ff */
[----:B--2---:R-:W-:Y:S01]  /*3c920*/  ISETP.LT.AND P5, PT, R243, UR5, !P0 ;  /* 0x00000005f3007c0c */ /* 0x004fe2000c7a1270 */
[----:B------:R-:W-:-:S12]  /*3c930*/  ULDC UR5, c[0x0][0x22c] ;  /* 0x00008b0000057ab9 */ /* 0x000fd80000000800 */
[----:B------:R1:W-:Y:S01]  /*3c940*/  @P5 STG.E desc[UR60][R16.64], R11 ;  /* 0x0000000b10005986 */ /* 0x0003e2000c10193c */
[----:B----4-:R-:W-:Y:S01]  /*3c950*/  ISETP.LT.AND P4, PT, R241, UR5, !P0 ;  /* 0x00000005f1007c0c */ /* 0x010fe2000c781270 */
[----:B------:R-:W-:Y:S01]  /*3c960*/  ULDC UR5, c[0x0][0x22c] ;  /* 0x00008b0000057ab9 */ /* 0x000fe20000000800 */
[----:B-1----:R-:W-:Y:S01]  /*3c970*/  VIADD R11, R2, UR4 ;  /* 0x00000004020b7c36 */ /* 0x002fe20008000000 */
[----:B------:R-:W-:Y:S01]  /*3c980*/  ISETP.LT.AND P3, PT, R240, UR5, !P0 ;  /* 0x00000005f0007c0c */ /* 0x000fe2000c761270 */
[----:B------:R-:W-:-:S03]  /*3c990*/  ULDC UR5, c[0x0][0x22c] ;  /* 0x00008b0000057ab9 */ /* 0x000fc60000000800 */
[-C--:B------:R-:W-:Y:S02]  /*3c9a0*/  LEA R10, P6, R11, R3.reuse, 0x2 ;  /* 0x000000030b0a7211 */ /* 0x080fe400078c10ff */
[----:B------:R-:W-:Y:S01]  /*3c9b0*/  ISETP.LT.AND P2, PT, R239, UR5, !P0 ;  /* 0x00000005ef007c0c */ /* 0x000fe2000c741270 */
[----:B------:R-:W-:Y:S01]  /*3c9c0*/  ULDC UR5, c[0x0][0x22c] ;  /* 0x00008b0000057ab9 */ /* 0x000fe20000000800 */
[C---:B------:R-:W-:Y:S02]  /*3c9d0*/  IADD3 R2, R11.reuse, UR4, RZ ;  /* 0x000000040b027c10 */ /* 0x040fe4000fffe0ff */
[----:B------:R-:W-:Y:S01]  /*3c9e0*/  ISETP.LT.AND P1, PT, R238, UR5, !P0 ;  /* 0x00000005ee007c0c */ /* 0x000fe2000c721270 */
[----:B------:R-:W-:Y:S01]  /*3c9f0*/  ULDC UR5, c[0x0][0x22c] ;  /* 0x00008b0000057ab9 */ /* 0x000fe20000000800 */
[----:B------:R-:W-:Y:S01]  /*3ca00*/  LEA.HI.X.SX32 R11, R11, R242, 0x2, P6 ;  /* 0x000000f20b0b7211 */ /* 0x000fe200030f16ff */
[----:B------:R1:W-:Y:S01]  /*3ca10*/  @P4 STG.E desc[UR60][R8.64], R27 ;  /* 0x0000001b08004986 */ /* 0x0003e2000c10193c */
[----:B------:R-:W-:Y:S01]  /*3ca20*/  ISETP.LT.AND P5, PT, R237, UR5, !P0 ;  /* 0x00000005ed007c0c */ /* 0x000fe2000c7a1270 */
[C---:B------:R-:W-:Y:S01]  /*3ca30*/  VIADD R16, R2.reuse, UR4 ;  /* 0x0000000402107c36 */ /* 0x040fe20008000000 */
[----:B------:R-:W-:Y:S01]  /*3ca40*/  ULDC UR5, c[0x0][0x22c] ;  /* 0x00008b0000057ab9 */ /* 0x000fe20000000800 */
[----:B------:R2:W-:Y:S01]  /*3ca50*/  @P3 STG.E desc[UR60][R10.64], R12 ;  /* 0x0000000c0a003986 */ /* 0x0005e2000c10193c */
[----:B-1----:R-:W-:-:S02]  /*3ca60*/  LEA R8, P6, R2, R3, 0x2 ;  /* 0x0000000302087211 */ /* 0x002fc400078c10ff */
[----:B------:R-:W-:Y:S01]  /*3ca70*/  ISETP.LT.AND P4, PT, R24, UR5, !P0 ;  /* 0x0000000518007c0c */ /* 0x000fe2000c781270 */
[----:B------:R-:W-:Y:S01]  /*3ca80*/  ULDC UR5, c[0x0][0x22c] ;  /* 0x00008b0000057ab9 */ /* 0x000fe20000000800 */
[----:B------:R-:W4:Y:S01]  /*3ca90*/  LDL.LU R24, [R1+0x1258] ;  /* 0x0012580001187983 */ /* 0x000f220000300800 */
[-C--:B------:R-:W-:Y:S02]  /*3caa0*/  LEA.HI.X.SX32 R9, R2, R242.reuse, 0x2, P6 ;  /* 0x000000f202097211 */ /* 0x080fe400030f16ff */
[CC--:B--2---:R-:W-:Y:S01]  /*3cab0*/  LEA R10, P6, R16.reuse, R3.reuse, 0x2 ;  /* 0x00000003100a7211 */ /* 0x0c4fe200078c10ff */
[----:B------:R-:W2:Y:S01]  /*3cac0*/  LDL.LU R17, [R1+0x125c] ;  /* 0x00125c0001117983 */ /* 0x000ea20000300800 */
[C---:B------:R-:W-:Y:S02]  /*3cad0*/  VIADD R2, R16.reuse, UR4 ;  /* 0x0000000410027c36 */ /* 0x040fe40008000000 */
[----:B------:R-:W-:Y:S02]  /*3cae0*/  LEA.HI.X.SX32 R11, R16, R242, 0x2, P6 ;  /* 0x000000f2100b7211 */ /* 0x000fe400030f16ff */
[----:B------:R-:W2:Y:S04]  /*3caf0*/  LDL.LU R16, [R1+0x1264] ;  /* 0x0012640001107983 */ /* 0x000ea80000300800 */
[----:B------:R1:W-:Y:S04]  /*3cb00*/  @P2 STG.E desc[UR60][R8.64], R32 ;  /* 0x0000002008002986 */ /* 0x0003e8000c10193c */
[----:B------:R1:W-:Y:S01]  /*3cb10*/  @P1 STG.E desc[UR60][R10.64], R13 ;  /* 0x0000000d0a001986 */ /* 0x0003e2000c10193c */
[----:B---3--:R-:W-:Y:S01]  /*3cb20*/  ISETP.LT.AND P3, PT, R236, UR5, !P0 ;  /* 0x00000005ec007c0c */ /* 0x008fe2000c761270 */
[----:B------:R-:W-:Y:S01]  /*3cb30*/  ULDC UR5, c[0x0][0x22c] ;  /* 0x00008b0000057ab9 */ /* 0x000fe20000000800 */
[C---:B-1----:R-:W-:Y:S01]  /*3cb40*/  LEA R8, P6, R2.reuse, R3, 0x2 ;  /* 0x0000000302087211 */ /* 0x042fe200078c10ff */
[----:B------:R-:W-:-:S03]  /*3cb50*/  VIADD R11, R2, UR4 ;  /* 0x00000004020b7c36 */ /* 0x000fc60008000000 */
[----:B------:R-:W-:Y:S01]  /*3cb60*/  LEA.HI.X.SX32 R9, R2, R242, 0x2, P6 ;  /* 0x000000f202097211 */ /* 0x000fe200030f16ff */
[C---:B------:R-:W-:Y:S01]  /*3cb70*/  VIADD R2, R11.reuse, UR4 ;  /* 0x000000040b027c36 */ /* 0x040fe20008000000 */
[----:B------:R-:W-:-:S03]  /*3cb80*/  LEA R10, P6, R11, R3, 0x2 ;  /* 0x000000030b0a7211 */ /* 0x000fc600078c10ff */
[----:B------:R1:W-:Y:S01]  /*3cb90*/  @P5 STG.E desc[UR60][R8.64], R33 ;  /* 0x0000002108005986 */ /* 0x0003e2000c10193c */
[----:B------:R-:W-:Y:S01]  /*3cba0*/  ISETP.LT.AND P2, PT, R25, UR5, !P0 ;  /* 0x0000000519007c0c */ /* 0x000fe2000c741270 */
[----:B------:R-:W-:Y:S01]  /*3cbb0*/  ULDC UR5, c[0x0][0x22c] ;  /* 0x00008b0000057ab9 */ /* 0x000fe20000000800 */
[----:B------:R-:W-:Y:S01]  /*3cbc0*/  LEA.HI.X.SX32 R11, R11, R242, 0x2, P6 ;  /* 0x000000f20b0b7211 */ /* 0x000fe200030f16ff */
[C---:B------:R-:W-:Y:S01]  /*3cbd0*/  VIADD R12, R2.reuse, UR4 ;  /* 0x00000004020c7c36 */ /* 0x040fe20008000000 */
[----:B------:R-:W-:Y:S01]  /*3cbe0*/  ISETP.LT.AND P1, PT, R19, UR5, !P0 ;  /* 0x0000000513007c0c */ /* 0x000fe2000c721270 */
[----:B------:R-:W-:Y:S01]  /*3cbf0*/  ULDC UR5, c[0x0][0x22c] ;  /* 0x00008b0000057ab9 */ /* 0x000fe20000000800 */
[----:B------:R-:W3:Y:S01]  /*3cc00*/  LDL.LU R19, [R1+0x1268] ;  /* 0x0012680001137983 */ /* 0x000ee20000300800 */
[----:B-1----:R-:W-:-:S03]  /*3cc10*/  LEA R8, P6, R2, R3, 0x2 ;  /* 0x0000000302087211 */ /* 0x002fc600078c10ff */
[----:B------:R1:W-:Y:S01]  /*3cc20*/  @P4 STG.E desc[UR60][R10.64], R14 ;  /* 0x0000000e0a004986 */ /* 0x0003e2000c10193c */
[----:B------:R-:W-:Y:S02]  /*3cc30*/  LEA.HI.X.SX32 R9, R2, R242, 0x2, P6 ;  /* 0x000000f202097211 */ /* 0x000fe400030f16ff */
[----:B------:R-:W-:Y:S01]  /*3cc40*/  ISETP.LT.AND P5, PT, R18, UR5, !P0 ;  /* 0x0000000512007c0c */ /* 0x000fe2000c7a1270 */
[----:B------:R-:W-:Y:S01]  /*3cc50*/  ULDC UR5, c[0x0][0x22c] ;  /* 0x00008b0000057ab9 */ /* 0x000fe20000000800 */
[----:B------:R-:W3:Y:S04]  /*3cc60*/  LDL.LU R18, [R1+0x1274] ;  /* 0x0012740001127983 */ /* 0x000ee80000300800 */
[----:B------:R-:W3:Y:S01]  /*3cc70*/  LDL.LU R13, [R1+0x1278] ;  /* 0x00127800010d7983 */ /* 0x000ee20000300800 */
[----:B-1----:R-:W-:-:S03]  /*3cc80*/  LEA R10, P6, R12, R3, 0x2 ;  /* 0x000000030c0a7211 */ /* 0x002fc600078c10ff */
[----:B------:R-:W-:Y:S01]  /*3cc90*/  @P3 STG.E desc[UR60][R8.64], R34 ;  /* 0x0000002208003986 */ /* 0x000fe2000c10193c */
[----:B------:R-:W-:-:S05]  /*3cca0*/  LEA.HI.X.SX32 R11, R12, R242, 0x2, P6 ;  /* 0x000000f20c0b7211 */ /* 0x000fca00030f16ff */
[----:B------:R1:W-:Y:S01]  /*3ccb0*/  @P2 STG.E desc[UR60][R10.64], R15 ;  /* 0x0000000f0a002986 */ /* 0x0003e2000c10193c */
[----:B----4-:R-:W-:Y:S01]  /*3ccc0*/  ISETP.LT.AND P4, PT, R24, UR5, !P0 ;  /* 0x0000000518007c0c */ /* 0x010fe2000c781270 */
[----:B------:R-:W-:Y:S02]  /*3ccd0*/  ULDC UR5, c[0x0][0x22c] ;  /* 0x00008b0000057ab9 */ /* 0x000fe40000000800 */
[----:B--2---:R-:W-:Y:S01]  /*3cce0*/  ISETP.LT.AND P3, PT, R17, UR5, !P0 ;  /* 0x0000000511007c0c */ /* 0x004fe2000c761270 */
[----:B------:R-:W-:Y:S01]  /*3ccf0*/  ULDC UR5, c[0x0][0x22c] ;  /* 0x00008b0000057ab9 */ /* 0x000fe20000000800 */
[----:B------:R-:W2:Y:S01]  /*3cd00*/  LDL.LU R17, [R1+0x127c] ;  /* 0x00127c0001117983 */ /* 0x000ea20000300800 */
[----:B------:R-:W-:Y:S01]  /*3cd10*/  ISETP.LT.AND P2, PT, R16, UR5, !P0 ;  /* 0x0000000510007c0c */ /* 0x000fe2000c741270 */
[----:B------:R-:W-:Y:S02]  /*3cd20*/  VIADD R2, R12, UR4 ;  /* 0x000000040c027c36 */ /* 0x000fe40008000000 */
[----:B------:R-:W4:Y:S01]  /*3cd30*/  LDL.LU R16, [R1+0x1284] ;  /* 0x0012840001107983 */ /* 0x000f220000300800 */
[----:B------:R-:W-:Y:S01]  /*3cd40*/  ULDC UR5, c[0x0][0x22c] ;  /* 0x00008b0000057ab9 */ /* 0x000fe20000000800 */
[C---:B-1----:R-:W-:Y:S01]  /*3cd50*/  VIADD R11, R2.reuse, UR4 ;  /* 0x00000004020b7c36 */ /* 0x042fe20008000000 */
[CC--:B------:R-:W-:Y:S01]  /*3cd60*/  LEA R8, P6, R2.reuse, R3.reuse, 0x2 ;  /* 0x0000000302087211 */ /* 0x0c0fe200078c10ff */
[----:B------:R-:W4:Y:S03]  /*3cd70*/  LDL.LU R15, [R1+0x128c] ;  /* 0x00128c00010f7983 */ /* 0x000f260000300800 */
[----:B------:R-:W-:Y:S01]  /*3cd80*/  LEA.HI.X.SX32 R9, R2, R242, 0x2, P6 ;  /* 0x000000f202097211 */ /* 0x000fe200030f16ff */
[----:B------:R-:W4:Y:S01]  /*3cd90*/  LDL.LU R14, [R1+0x1294] ;  /* 0x00129400010e7983 */ /* 0x000f220000300800 */
[----:B------:R-:W-:-:S02]  /*3cda0*/  LEA R10, P6, R11, R3, 0x2 ;  /* 0x000000030b0a7211 */ /* 0x000fc400078c10ff */
[C---:B------:R-:W-:Y:S01]  /*3cdb0*/  IADD3 R2, R11.reuse, UR4, RZ ;  /* 0x000000040b027c10 */ /* 0x040fe2000fffe0ff */
[----:B------:R1:W-:Y:S01]  /*3cdc0*/  @P1 STG.E desc[UR60][R8.64], R35 ;  /* 0x0000002308001986 */ /* 0x0003e2000c10193c */
[----:B------:R-:W-:-:S03]  /*3cdd0*/  LEA.HI.X.SX32 R11, R11, R242, 0x2, P6 ;  /* 0x000000f20b0b7211 */ /* 0x000fc600030f16ff */
[C---:B------:R-:W-:Y:S02]  /*3cde0*/  VIADD R12, R2.reuse, UR4 ;  /* 0x00000004020c7c36 */ /* 0x040fe40008000000 */
[----:B------:R1:W-:Y:S02]  /*3cdf0*/  @P5 STG.E desc[UR60][R10.64], R20 ;  /* 0x000000140a005986 */ /* 0x0003e4000c10193c */
[----:B-1----:R-:W-:-:S04]  /*3ce00*/  LEA R8, P6, R2, R3, 0x2 ;  /* 0x0000000302087211 */ /* 0x002fc800078c10ff */
[-C--:B------:R-:W-:Y:S01]  /*3ce10*/  LEA.HI.X.SX32 R9, R2, R242.reuse, 0x2, P6 ;  /* 0x000000f202097211 */ /* 0x080fe200030f16ff */
[C---:B------:R-:W-:Y:S01]  /*3ce20*/  VIADD R2, R12.reuse, UR4 ;  /* 0x000000040c027c36 */ /* 0x040fe20008000000 */
[CC--:B------:R-:W-:Y:S02]  /*3ce30*/  LEA R10, P6, R12.reuse, R3.reuse, 0x2 ;  /* 0x000000030c0a7211 */ /* 0x0c0fe400078c10ff */
[----:B---3--:R-:W-:Y:S01]  /*3ce40*/  ISETP.LT.AND P1, PT, R19, UR5, !P0 ;  /* 0x0000000513007c0c */ /* 0x008fe2000c721270 */
[----:B------:R-:W-:Y:S01]  /*3ce50*/  ULDC UR5, c[0x0][0x22c] ;  /* 0x00008b0000057ab9 */ /* 0x000fe20000000800 */
[-C--:B------:R-:W-:Y:S01]  /*3ce60*/  LEA.HI.X.SX32 R11, R12, R242.reuse, 0x2, P6 ;  /* 0x000000f20c0b7211 */ /* 0x080fe200030f16ff */
[----:B------:R1:W-:Y:S01]  /*3ce70*/  @P4 STG.E desc[UR60][R8.64], R40 ;  /* 0x0000002808004986 */ /* 0x0003e2000c10193c */
[----:B------:R-:W-:Y:S01]  /*3ce80*/  ISETP.LT.AND P5, PT, R18, UR5, !P0 ;  /* 0x0000000512007c0c */ /* 0x000fe2000c7a1270 */
[----:B------:R-:W-:Y:S02]  /*3ce90*/  ULDC UR5, c[0x0][0x22c] ;  /* 0x00008b0000057ab9 */ /* 0x000fe40000000800 */
[----:B------:R-:W-:Y:S01]  /*3cea0*/  ISETP.LT.AND P4, PT, R13, UR5, !P0 ;  /* 0x000000050d007c0c */ /* 0x000fe2000c781270 */
[----:B------:R-:W-:Y:S01]  /*3ceb0*/  ULDC UR5, c[0x0][0x22c] ;  /* 0x00008b0000057ab9 */ /* 0x000fe20000000800 */
[C---:B-1----:R-:W-:Y:S01]  /*3cec0*/  LEA R8, P6, R2.reuse, R3, 0x2 ;  /* 0x0000000302087211 */ /* 0x042fe200078c10ff */
[----:B------:R-:W3:Y:S03]  /*3ced0*/  LDL.LU R13, [R1+0x1298] ;  /* 0x00129800010d7983 */ /* 0x000ee60000300800 */
[----:B------:R-:W-:Y:S01]  /*3cee0*/  LEA.HI.X.SX32 R9, R2, R242, 0x2, P6 ;  /* 0x000000f202097211 */ /* 0x000fe200030f16ff */
[----:B------:R1:W-:Y:S04]  /*3cef0*/  @P3 STG.E desc[UR60][R10.64], R21 ;  /* 0x000000150a003986 */ /* 0x0003e8000c10193c */
[----:B------:R1:W-:Y:S01]  /*3cf00*/  @P2 STG.E desc[UR60][R8.64], R41 ;  /* 0x0000002908002986 */ /* 0x0003e2000c10193c */
[----:B--2---:R-:W-:Y:S01]  /*3cf10*/  ISETP.LT.AND P3, PT, R17, UR5, !P0 ;  /* 0x0000000511007c0c */ /* 0x004fe2000c761270 */
[----:B------:R-:W-:-:S02]  /*3cf20*/  ULDC UR5, c[0x0][0x22c] ;  /* 0x00008b0000057ab9 */ /* 0x000fc40000000800 */
[----:B------:R-:W2:Y:S01]  /*3cf30*/  LDL.LU R17, [R1+0x129c] ;  /* 0x00129c0001117983 */ /* 0x000ea20000300800 */
[----:B----4-:R-:W-:Y:S01]  /*3cf40*/  ISETP.LT.AND P2, PT, R16, UR5, !P0 ;  /* 0x0000000510007c0c */ /* 0x010fe2000c741270 */
[----:B-1----:R-:W-:Y:S02]  /*3cf50*/  VIADD R11, R2, UR4 ;  /* 0x00000004020b7c36 */ /* 0x002fe40008000000 */
[----:B------:R-:W4:Y:S01]  /*3cf60*/  LDL.LU R16, [R1+0x12a4] ;  /* 0x0012a40001107983 */ /* 0x000f220000300800 */
[----:B------:R-:W-:Y:S01]  /*3cf70*/  ULDC UR5, c[0x0][0x22c] ;  /* 0x00008b0000057ab9 */ /* 0x000fe20000000800 */
[C---:B------:R-:W-:Y:S01]  /*3cf80*/  VIADD R2, R11.reuse, UR4 ;  /* 0x000000040b027c36 */ /* 0x040fe20008000000 */
[----:B------:R-:W-:-:S03]  /*3cf90*/  LEA R10, P6, R11, R3, 0x2 ;  /* 0x000000030b0a7211 */ /* 0x000fc600078c10ff */
[C---:B------:R-:W-:Y:S01]  /*3cfa0*/  VIADD R12, R2.reuse, UR4 ;  /* 0x00000004020c7c36 */ /* 0x040fe20008000000 */
[----:B------:R-:W-:Y:S02]  /*3cfb0*/  LEA.HI.X.SX32 R11, R11, R242, 0x2, P6 ;  /* 0x000000f20b0b7211 */ /* 0x000fe400030f16ff */
[----:B------:R-:W-:-:S03]  /*3cfc0*/  LEA R8, P6, R2, R3, 0x2 ;  /* 0x0000000302087211 */ /* 0x000fc600078c10ff */
[----:B------:R1:W-:Y:S01]  /*3cfd0*/  @P1 STG.E desc[UR60][R10.64], R22 ;  /* 0x000000160a001986 */ /* 0x0003e2000c10193c */
[----:B------:R-:W-:Y:S01]  /*3cfe0*/  LEA.HI.X.SX32 R9, R2, R242, 0x2, P6 ;  /* 0x000000f202097211 */ /* 0x000fe200030f16ff */
[C---:B------:R-:W-:Y:S01]  /*3cff0*/  VIADD R2, R12.reuse, UR4 ;  /* 0x000000040c027c36 */ /* 0x040fe20008000000 */
[----:B------:R-:W-:Y:S01]  /*3d000*/  ISETP.LT.AND P1, PT, R15, UR5, !P0 ;  /* 0x000000050f007c0c */ /* 0x000fe2000c721270 */
[----:B------:R-:W-:Y:S01]  /*3d010*/  ULDC UR5, c[0x0][0x22c] ;  /* 0x00008b0000057ab9 */ /* 0x000fe20000000800 */
[----:B------:R-:W4:Y:S01]  /*3d020*/  LDL.LU R15, [R1+0x12ac] ;  /* 0x0012ac00010f7983 */ /* 0x000f220000300800 */
[----:B-1----:R-:W-:-:S04]  /*3d030*/  LEA R10, P6, R12, R3, 0x2 ;  /* 0x000000030c0a7211 */ /* 0x002fc800078c10ff */
[----:B------:R-:W-:Y:S01]  /*3d040*/  LEA.HI.X.SX32 R11, R12, R242, 0x2, P6 ;  /* 0x000000f20c0b7211 */ /* 0x000fe200030f16ff */
[----:B------:R1:W-:Y:S01]  /*3d050*/  @P5 STG.E desc[UR60][R8.64], R42 ;  /* 0x0000002a08005986 */ /* 0x0003e2000c10193c */
[----:B------:R-:W-:Y:S01]  /*3d060*/  ISETP.LT.AND P5, PT, R14, UR5, !P0 ;  /* 0x000000050e007c0c */ /* 0x000fe2000c7a1270 */
[----:B------:R-:W-:Y:S02]  /*3d070*/  ULDC UR5, c[0x0][0x22c] ;  /* 0x00008b0000057ab9 */ /* 0x000fe40000000800 */
[----:B------:R1:W-:Y:S04]  /*3d080*/  @P4 STG.E desc[UR60][R10.64], R23 ;  /* 0x000000170a004986 */ /* 0x0003e8000c10193c */
[----:B------:R-:W4:Y:S01]  /*3d090*/  LDL.LU R14, [R1+0x12bc] ;  /* 0x0012bc00010e7983 */ /* 0x000f220000300800 */
[C---:B-1----:R-:W-:Y:S01]  /*3d0a0*/  LEA R8, P6, R2.reuse, R3, 0x2 ;  /* 0x0000000302087211 */ /* 0x042fe200078c10ff */
[----:B------:R-:W-:-:S03]  /*3d0b0*/  VIADD R11, R2, UR4 ;  /* 0x00000004020b7c36 */ /* 0x000fc60008000000 */
[-C--:B------:R-:W-:Y:S02]  /*3d0c0*/  LEA.HI.X.SX32 R9, R2, R242.reuse, 0x2, P6 ;  /* 0x000000f202097211 */ /* 0x080fe400030f16ff */
[----:B---3--:R-:W-:Y:S01]  /*3d0d0*/  ISETP.LT.AND P4, PT, R13, UR5, !P0 ;  /* 0x000000050d007c0c */ /* 0x008fe2000c781270 */
[----:B------:R-:W-:Y:S01]  /*3d0e0*/  ULDC UR5, c[0x0][0x22c] ;  /* 0x00008b0000057ab9 */ /* 0x000fe20000000800 */
[C---:B------:R-:W-:Y:S01]  /*3d0f0*/  LEA R10, P6, R11.reuse, R3, 0x2 ;  /* 0x000000030b0a7211 */ /* 0x040fe200078c10ff */
[----:B------:R-:W3:Y:S01]  /*3d100*/  LDL.LU R13, [R1+0x12c0] ;  /* 0x0012c000010d7983 */ /* 0x000ee20000300800 */
[C---:B------:R-:W-:Y:S02]  /*3d110*/  IADD3 R2, R11.reuse, UR4, RZ ;  /* 0x000000040b027c10 */ /* 0x040fe4000fffe0ff */
[----:B------:R-:W-:Y:S01]  /*3d120*/  LEA.HI.X.SX32 R11, R11, R242, 0x2, P6 ;  /* 0x000000f20b0b7211 */ /* 0x000fe200030f16ff */
[----:B------:R1:W-:Y:S04]  /*3d130*/  @P3 STG.E desc[UR60][R8.64], R43 ;  /* 0x0000002b08003986 */ /* 0x0003e8000c10193c */
[----:B------:R1:W-:Y:S01]  /*3d140*/  @P2 STG.E desc[UR60][R10.64], R28 ;  /* 0x0000001c0a002986 */ /* 0x0003e2000c10193c */
[----:B--2---:R-:W-:Y:S01]  /*3d150*/  ISETP.LT.AND P3, PT, R17, UR5, !P0 ;  /* 0x0000000511007c0c */ /* 0x004fe2000c761270 */
[----:B------:R-:W-:-:S02]  /*3d160*/  ULDC UR5, c[0x0][0x22c] ;  /* 0x00008b0000057ab9 */ /* 0x000fc40000000800 */
[----:B------:R-:W2:Y:S01]  /*3d170*/  LDL.LU R17, [R1+0x12c4] ;  /* 0x0012c40001117983 */ /* 0x000ea20000300800 */
[----:B----4-:R-:W-:Y:S01]  /*3d180*/  ISETP.LT.AND P2, PT, R16, UR5, !P0 ;  /* 0x0000000510007c0c */ /* 0x010fe2000c741270 */
[C---:B------:R-:W-:Y:S02]  /*3d190*/  VIADD R12, R2.reuse, UR4 ;  /* 0x00000004020c7c36 */ /* 0x040fe40008000000 */
[----:B------:R-:W4:Y:S01]  /*3d1a0*/  LDL.LU R16, [R1+0x12c8] ;  /* 0x0012c80001107983 */ /* 0x000f220000300800 */
[----:B-1----:R-:W-:Y:S01]  /*3d1b0*/  LEA R8, P6, R2, R3, 0x2 ;  /* 0x0000000302087211 */ /* 0x002fe200078c10ff */
[----:B------:R-:W-:-:S03]  /*3d1c0*/  ULDC UR5, c[0x0][0x22c] ;  /* 0x00008b0000057ab9 */ /* 0x000fc60000000800 */
[----:B------:R-:W-:Y:S02]  /*3d1d0*/  LEA.HI.X.SX32 R9, R2, R242, 0x2, P6 ;  /* 0x000000f202097211 */ /* 0x000fe400030f16ff */
[C---:B------:R-:W-:Y:S01]  /*3d1e0*/  LEA R10, P6, R12.reuse, R3, 0x2 ;  /* 0x000000030c0a7211 */ /* 0x040fe200078c10ff */
[----:B------:R-:W-:-:S03]  /*3d1f0*/  VIADD R2, R12, UR4 ;  /* 0x000000040c027c36 */ /* 0x000fc60008000000 */
[----:B------:R-:W-:Y:S01]  /*3d200*/  LEA.HI.X.SX32 R11, R12, R242, 0x2, P6 ;  /* 0x000000f20c0b7211 */ /* 0x000fe200030f16ff */
[----:B------:R1:W-:Y:S04]  /*3d210*/  @P1 STG.E desc[UR60][R8.64], R48 ;  /* 0x0000003008001986 */ /* 0x0003e8000c10193c */
[----:B------:R1:W-:Y:S01]  /*3d220*/  @P5 STG.E desc[UR60][R10.64], R29 ;  /* 0x0000001d0a005986 */ /* 0x0003e2000c10193c */
[----:B------:R-:W-:Y:S01]  /*3d230*/  ISETP.LT.AND P1, PT, R15, UR5, !P0 ;  /* 0x000000050f007c0c */ /* 0x000fe2000c721270 */
[----:B------:R-:W-:Y:S02]  /*3d240*/  ULDC UR5, c[0x0][0x22c] ;  /* 0x00008b0000057ab9 */ /* 0x000fe40000000800 */
[----:B------:R-:W4:Y:S01]  /*3d250*/  LDL.LU R15, [R1+0x12cc] ;  /* 0x0012cc00010f7983 */ /* 0x000f220000300800 */
[C---:B-1----:R-:W-:Y:S01]  /*3d260*/  LEA R8, P6, R2.reuse, R3, 0x2 ;  /* 0x0000000302087211 */ /* 0x042fe200078c10ff */
[----:B------:R-:W-:-:S03]  /*3d270*/  VIADD R11, R2, UR4 ;  /* 0x00000004020b7c36 */ /* 0x000fc60008000000 */
[----:B------:R-:W-:Y:S01]  /*3d280*/  LEA.HI.X.SX32 R9, R2, R242, 0x2, P6 ;  /* 0x000000f202097211 */ /* 0x000fe200030f16ff */
[C---:B------:R-:W-:Y:S01]  /*3d290*/  VIADD R2, R11.reuse, UR4 ;  /* 0x000000040b027c36 */ /* 0x040fe20008000000 */
[----:B------:R-:W-:-:S03]  /*3d2a0*/  LEA R10, P6, R11, R3, 0x2 ;  /* 0x000000030b0a7211 */ /* 0x000fc600078c10ff */
[----:B------:R1:W-:Y:S01]  /*3d2b0*/  @P4 STG.E desc[UR60][R8.64], R49 ;  /* 0x0000003108004986 */ /* 0x0003e2000c10193c */
[----:B------:R-:W-:Y:S01]  /*3d2c0*/  ISETP.LT.AND P5, PT, R14, UR5, !P0 ;  /* 0x000000050e007c0c */ /* 0x000fe2000c7a1270 */
[----:B------:R-:W-:Y:S02]  /*3d2d0*/  ULDC UR5, c[0x0][0x22c] ;  /* 0x00008b0000057ab9 */ /* 0x000fe40000000800 */
[----:B------:R-:W4:Y:S01]  /*3d2e0*/  LDL.LU R14, [R1+0x12e0] ;  /* 0x0012e000010e7983 */ /* 0x000f220000300800 */
[-C--:B------:R-:W-:Y:S02]  /*3d2f0*/  LEA.HI.X.SX32 R11, R11, R242.reuse, 0x2, P6 ;  /* 0x000000f20b0b7211 */ /* 0x080fe400030f16ff */
[C---:B-1----:R-:W-:Y:S02]  /*3d300*/  LEA R8, P6, R2.reuse, R3, 0x2 ;  /* 0x0000000302087211 */ /* 0x042fe400078c10ff */
[----:B---3--:R-:W-:Y:S01]  /*3d310*/  ISETP.LT.AND P4, PT, R13, UR5, !P0 ;  /* 0x000000050d007c0c */ /* 0x008fe2000c781270 */
[----:B------:R-:W-:Y:S01]  /*3d320*/  ULDC UR5, c[0x0][0x22c] ;  /* 0x00008b0000057ab9 */ /* 0x000fe20000000800 */
[----:B------:R-:W3:Y:S01]  /*3d330*/  LDL.LU R13, [R1+0x12e8] ;  /* 0x0012e800010d7983 */ /* 0x000ee20000300800 */
[----:B------:R-:W-:-:S03]  /*3d340*/  LEA.HI.X.SX32 R9, R2, R242, 0x2, P6 ;  /* 0x000000f202097211 */ /* 0x000fc600030f16ff */
[----:B------:R1:W-:Y:S04]  /*3d350*/  @P3 STG.E desc[UR60][R10.64], R30 ;  /* 0x0000001e0a003986 */ /* 0x0003e8000c10193c */
[----:B------:R1:W-:Y:S01]  /*3d360*/  @P2 STG.E desc[UR60][R8.64], R50 ;  /* 0x0000003208002986 */ /* 0x0003e2000c10193c */
[----:B--2---:R-:W-:Y:S01]  /*3d370*/  ISETP.LT.AND P3, PT, R17, UR5, !P0 ;  /* 0x0000000511007c0c */ /* 0x004fe2000c761270 */
[----:B------:R-:W-:Y:S02]  /*3d380*/  ULDC UR5, c[0x0][0x22c] ;  /* 0x00008b0000057ab9 */ /* 0x000fe40000000800 */
[----:B------:R-:W2:Y:S01]  /*3d390*/  LDL.LU R17, [R1+0x12ec] ;  /* 0x0012ec0001117983 */ /* 0x000ea20000300800 */
[----:B----4-:R-:W-:Y:S01]  /*3d3a0*/  ISETP.LT.AND P2, PT, R16, UR5, !P0 ;  /* 0x0000000510007c0c */ /* 0x010fe2000c741270 */
[----:B------:R-:W-:-:S02]  /*3d3b0*/  VIADD R12, R2, UR4 ;  /* 0x00000004020c7c36 */ /* 0x000fc40008000000 */
[----:B------:R-:W4:Y:S01]  /*3d3c0*/  LDL.LU R16, [R1+0x12f0] ;  /* 0x0012f00001107983 */ /* 0x000f220000300800 */
[----:B------:R-:W-:Y:S02]  /*3d3d0*/  ULDC UR5, c[0x0][0x22c] ;  /* 0x00008b0000057ab9 */ /* 0x000fe40000000800 */
[C---:B-1----:R-:W-:Y:S01]  /*3d3e0*/  LEA R10, P6, R12.reuse, R3, 0x2 ;  /* 0x000000030c0a7211 */ /* 0x042fe200078c10ff */
[----:B------:R-:W-:-:S03]  /*3d3f0*/  VIADD R2, R12, UR4 ;  /* 0x000000040c027c36 */ /* 0x000fc60008000000 */
[----:B------:R-:W-:Y:S02]  /*3d400*/  LEA.HI.X.SX32 R11, R12, R242, 0x2, P6 ;  /* 0x000000f20c0b7211 */ /* 0x000fe400030f16ff */
[----:B------:R-:W-:-:S03]  /*3d410*/  LEA R8, P6, R2, R3, 0x2 ;  /* 0x0000000302087211 */ /* 0x000fc600078c10ff */
[----:B------:R1:W-:Y:S01]  /*3d420*/  @P1 STG.E desc[UR60][R10.64], R31 ;  /* 0x0000001f0a001986 */ /* 0x0003e2000c10193c */
[C---:B------:R-:W-:Y:S01]  /*3d430*/  LEA.HI.X.SX32 R9, R2.reuse, R242, 0x2, P6 ;  /* 0x000000f202097211 */ /* 0x040fe200030f16ff */
[----:B-1----:R-:W-:Y:S01]  /*3d440*/  VIADD R11, R2, UR4 ;  /* 0x00000004020b7c36 */ /* 0x002fe20008000000 */
[----:B------:R-:W-:-:S03]  /*3d450*/  ISETP.LT.AND P1, PT, R15, UR5, !P0 ;  /* 0x000000050f007c0c */ /* 0x000fc6000c721270 */
[----:B------:R1:W-:Y:S01]  /*3d460*/  @P5 STG.E desc[UR60][R8.64], R51 ;  /* 0x0000003308005986 */ /* 0x0003e2000c10193c */
[----:B------:R-:W-:Y:S01]  /*3d470*/  ULDC UR5, c[0x0][0x22c] ;  /* 0x00008b0000057ab9 */ /* 0x000fe20000000800 */
[C---:B------:R-:W-:Y:S02]  /*3d480*/  LEA R10, P6, R11.reuse, R3, 0x2 ;  /* 0x000000030b0a7211 */ /* 0x040fe400078c10ff */
[----:B------:R-:W4:Y:S01]  /*3d490*/  LDL.LU R15, [R1+0x12f4] ;  /* 0x0012f400010f7983 */ /* 0x000f220000300800 */
[C---:B------:R-:W-:Y:S02]  /*3d4a0*/  IADD3 R2, R11.reuse, UR4, RZ ;  /* 0x000000040b027c10 */ /* 0x040fe4000fffe0ff */
[----:B------:R-:W-:-:S03]  /*3d4b0*/  LEA.HI.X.SX32 R11, R11, R242, 0x2, P6 ;  /* 0x000000f20b0b7211 */ /* 0x000fc600030f16ff */
[C---:B------:R-:W-:Y:S01]  /*3d4c0*/  VIADD R12, R2.reuse, UR4 ;  /* 0x00000004020c7c36 */ /* 0x040fe20008000000 */
[----:B-1----:R-:W-:Y:S02]  /*3d4d0*/  LEA R8, P6, R2, R3, 0x2 ;  /* 0x0000000302087211 */ /* 0x002fe400078c10ff */
[----:B------:R-:W-:Y:S01]  /*3d4e0*/  ISETP.LT.AND P5, PT, R14, UR5, !P0 ;  /* 0x000000050e007c0c */ /* 0x000fe2000c7a1270 */
[----:B------:R-:W-:Y:S01]  /*3d4f0*/  ULDC UR5, c[0x0][0x22c] ;  /* 0x00008b0000057ab9 */ /* 0x000fe20000000800 */
[----:B------:R-:W4:Y:S01]  /*3d500*/  LDL.LU R14, [R1+0x1304] ;  /* 0x00130400010e7983 */ /* 0x000f220000300800 */
[----:B------:R-:W-:-:S03]  /*3d510*/  LEA.HI.X.SX32 R9, R2, R242, 0x2, P6 ;  /* 0x000000f202097211 */ /* 0x000fc600030f16ff */
[----:B------:R1:W-:Y:S01]  /*3d520*/  @P4 STG.E desc[UR60][R10.64], R36 ;  /* 0x000000240a004986 */ /* 0x0003e2000c10193c */
[----:B---3--:R-:W-:Y:S01]  /*3d530*/  ISETP.LT.AND P4, PT, R13, UR5, !P0 ;  /* 0x000000050d007c0c */ /* 0x008fe2000c781270 */
[----:B------:R-:W-:Y:S02]  /*3d540*/  ULDC UR5, c[0x0][0x22c] ;  /* 0x00008b0000057ab9 */ /* 0x000fe40000000800 */
[----:B------:R-:W3:Y:S01]  /*3d550*/  LDL.LU R13, [R1+0x1308] ;  /* 0x00130800010d7983 */ /* 0x000ee20000300800 */
[----:B-1----:R-:W-:-:S03]  /*3d560*/  LEA R10, P6, R12, R3, 0x2 ;  /* 0x000000030c0a7211 */ /* 0x002fc600078c10ff */
[----:B------:R-:W-:Y:S01]  /*3d570*/  @P3 STG.E desc[UR60][R8.64], R56 ;  /* 0x0000003808003986 */ /* 0x000fe2000c10193c */
[----:B------:R-:W-:-:S05]  /*3d580*/  LEA.HI.X.SX32 R11, R12, R242, 0x2, P6 ;  /* 0x000000f20c0b7211 */ /* 0x000fca00030f16ff */
[----:B------:R1:W-:Y:S01]  /*3d590*/  @P2 STG.E desc[UR60][R10.64], R37 ;  /* 0x000000250a002986 */ /* 0x0003e2000c10193c */
[----:B--2---:R-:W-:Y:S01]  /*3d5a0*/  ISETP.LT.AND P3, PT, R17, UR5, !P0 ;  /* 0x0000000511007c0c */ /* 0x004fe2000c761270 */
[----:B------:R-:W-:Y:S02]  /*3d5b0*/  ULDC UR5, c[0x0][0x22c] ;  /* 0x00008b0000057ab9 */ /* 0x000fe40000000800 */
[----:B------:R-:W2:Y:S01]  /*3d5c0*/  LDL.LU R17, [R1+0x130c] ;  /* 0x00130c0001117983 */ /* 0x000ea20000300800 */
[----:B----4-:R-:W-:Y:S01]  /*3d5d0*/  ISETP.LT.AND P2, PT, R16, UR5, !P0 ;  /* 0x0000000510007c0c */ /* 0x010fe2000c741270 */
[----:B------:R-:W-:Y:S02]  /*3d5e0*/  VIADD R2, R12, UR4 ;  /* 0x000000040c027c36 */ /* 0x000fe40008000000 */
[----:B------:R-:W4:Y:S01]  /*3d5f0*/  LDL.LU R16, [R1+0x1314] ;  /* 0x0013140001107983 */ /* 0x000f220000300800 */
[----:B------:R-:W-:Y:S01]  /*3d600*/  ULDC UR5, c[0x0][0x22c] ;  /* 0x00008b0000057ab9 */ /* 0x000fe20000000800 */
[C---:B-1----:R-:W-:Y:S01]  /*3d610*/  VIADD R11, R2.reuse, UR4 ;  /* 0x00000004020b7c36 */ /* 0x042fe20008000000 */
[----:B------:R-:W-:-:S04]  /*3d620*/  LEA R8, P6, R2, R3, 0x2 ;  /* 0x0000000302087211 */ /* 0x000fc800078c10ff */
[----:B------:R-:W-:Y:S01]  /*3d630*/  LEA.HI.X.SX32 R9, R2, R242, 0x2, P6 ;  /* 0x000000f202097211 */ /* 0x000fe200030f16ff */
[C---:B------:R-:W-:Y:S01]  /*3d640*/  VIADD R2, R11.reuse, UR4 ;  /* 0x000000040b027c36 */ /* 0x040fe20008000000 */
[----:B------:R-:W-:-:S03]  /*3d650*/  LEA R10, P6, R11, R3, 0x2 ;  /* 0x000000030b0a7211 */ /* 0x000fc600078c10ff */
[----:B------:R1:W-:Y:S01]  /*3d660*/  @P1 STG.E desc[UR60][R8.64], R57 ;  /* 0x0000003908001986 */ /* 0x0003e2000c10193c */
[----:B------:R-:W-:Y:S01]  /*3d670*/  LEA.HI.X.SX32 R11, R11, R242, 0x2, P6 ;  /* 0x000000f20b0b7211 */ /* 0x000fe200030f16ff */
[----:B------:R-:W-:-:S04]  /*3d680*/  VIADD R12, R2, UR4 ;  /* 0x00000004020c7c36 */ /* 0x000fc80008000000 */
[----:B------:R1:W-:Y:S02]  /*3d690*/  @P5 STG.E desc[UR60][R10.64], R38 ;  /* 0x000000260a005986 */ /* 0x0003e4000c10193c */
[CC--:B-1----:R-:W-:Y:S02]  /*3d6a0*/  LEA R8, P6, R2.reuse, R3.reuse, 0x2 ;  /* 0x0000000302087211 */ /* 0x0c2fe400078c10ff */
[----:B------:R-:W-:Y:S01]  /*3d6b0*/  ISETP.LT.AND P1, PT, R15, UR5, !P0 ;  /* 0x000000050f007c0c */ /* 0x000fe2000c721270 */
[----:B------:R-:W-:Y:S01]  /*3d6c0*/  ULDC UR5, c[0x0][0x22c] ;  /* 0x00008b0000057ab9 */ /* 0x000fe20000000800 */
[-C--:B------:R-:W-:Y:S01]  /*3d6d0*/  LEA.HI.X.SX32 R9, R2, R242.reuse, 0x2, P6 ;  /* 0x000000f202097211 */ /* 0x080fe200030f16ff */
[----:B------:R-:W4:Y:S01]  /*3d6e0*/  LDL.LU R15, [R1+0x131c] ;  /* 0x00131c00010f7983 */ /* 0x000f220000300800 */
[C---:B------:R-:W-:Y:S01]  /*3d6f0*/  LEA R10, P6, R12.reuse, R3, 0x2 ;  /* 0x000000030c0a7211 */ /* 0x040fe200078c10ff */
[C---:B------:R-:W-:Y:S02]  /*3d700*/  VIADD R2, R12.reuse, UR4 ;  /* 0x000000040c027c36 */ /* 0x040fe40008000000 */
[----:B------:R1:W-:Y:S01]  /*3d710*/  @P4 STG.E desc[UR60][R8.64], R58 ;  /* 0x0000003a08004986 */ /* 0x0003e2000c10193c */
[----:B------:R-:W-:-:S02]  /*3d720*/  LEA.HI.X.SX32 R11, R12, R242, 0x2, P6 ;  /* 0x000000f20c0b7211 */ /* 0x000fc400030f16ff */
[----:B------:R-:W-:Y:S01]  /*3d730*/  ISETP.LT.AND P5, PT, R14, UR5, !P0 ;  /* 0x000000050e007c0c */ /* 0x000fe2000c7a1270 */
[----:B------:R-:W-:Y:S01]  /*3d740*/  ULDC UR5, c[0x0][0x22c] ;  /* 0x00008b0000057ab9 */ /* 0x000fe20000000800 */
[----:B------:R-:W4:Y:S01]  /*3d750*/  LDL.LU R14, [R1+0x1320] ;  /* 0x00132000010e7983 */ /* 0x000f220000300800 */
        /* <DEDUP_REMOVED lines=11> */
[----:B-1----:R-:W-:-:S02]  /*3d810*/  VIADD R11, R2, UR4 ;  /* 0x00000004020b7c36 */ /* 0x002fc40008000000 */
[----:B------:R-:W4:Y:S01]  /*3d820*/  LDL.LU R16, [R1+0x1338] ;  /* 0x0013380001107983 */ /* 0x000f220000300800 */
[----:B------:R-:W-:Y:S02]  /*3d830*/  ULDC UR5, c[0x0][0x22c] ;  /* 0x00008b0000057ab9 */ /* 0x000fe40000000800 */
[CC--:B------:R-:W-:Y:S02]  /*3d840*/  LEA R10, P6, R11.reuse, R3.reuse, 0x2 ;  /* 0x000000030b0a7211 */ /* 0x0c0fe400078c10ff */
[C---:B------:R-:W-:Y:S02]  /*3d850*/  IADD3 R2, R11.reuse, UR4, RZ ;  /* 0x000000040b027c10 */ /* 0x040fe4000fffe0ff */
[----:B------:R-:W-:Y:S02]  /*3d860*/  LEA.HI.X.SX32 R11, R11, R242, 0x2, P6 ;  /* 0x000000f20b0b7211 */ /* 0x000fe400030f16ff */
[C---:B------:R-:W-:Y:S01]  /*3d870*/  LEA R8, P6, R2.reuse, R3, 0x2 ;  /* 0x0000000302087211 */ /* 0x040fe200078c10ff */
[----:B------:R-:W-:-:S02]  /*3d880*/  VIADD R12, R2, UR4 ;  /* 0x00000004020c7c36 */ /* 0x000fc40008000000 */
[----:B------:R1:W-:Y:S01]  /*3d890*/  @P1 STG.E desc[UR60][R10.64], R44 ;  /* 0x0000002c0a001986 */ /* 0x0003e2000c10193c */
[----:B------:R-:W-:Y:S01]  /*3d8a0*/  LEA.HI.X.SX32 R9, R2, R242, 0x2, P6 ;  /* 0x000000f202097211 */ /* 0x000fe200030f16ff */
[C---:B------:R-:W-:Y:S01]  /*3d8b0*/  VIADD R2, R12.reuse, UR4 ;  /* 0x000000040c027c36 */ /* 0x040fe20008000000 */
[----:B-1----:R-:W-:-:S04]  /*3d8c0*/  LEA R10, P6, R12, R3, 0x2 ;  /* 0x000000030c0a7211 */ /* 0x002fc800078c10ff */
[----:B------:R-:W-:Y:S01]  /*3d8d0*/  LEA.HI.X.SX32 R11, R12, R242, 0x2, P6 ;  /* 0x000000f20c0b7211 */ /* 0x000fe200030f16ff */
[----:B------:R1:W-:Y:S01]  /*3d8e0*/  @P5 STG.E desc[UR60][R8.64], R60 ;  /* 0x0000003c08005986 */ /* 0x0003e2000c10193c */
[----:B------:R-:W-:Y:S01]  /*3d8f0*/  ISETP.LT.AND P1, PT, R15, UR5, !P0 ;  /* 0x000000050f007c0c */ /* 0x000fe2000c721270 */
[----:B------:R-:W-:Y:S02]  /*3d900*/  ULDC UR5, c[0x0][0x22c] ;  /* 0x00008b0000057ab9 */ /* 0x000fe40000000800 */
[----:B------:R3:W-:Y:S04]  /*3d910*/  @P4 STG.E desc[UR60][R10.64], R45 ;  /* 0x0000002d0a004986 */ /* 0x0007e8000c10193c */
[----:B------:R-:W4:Y:S01]  /*3d920*/  LDL.LU R15, [R1+0x1334] ;  /* 0x00133400010f7983 */ /* 0x000f220000300800 */
[----:B-1----:R-:W-:-:S02]  /*3d930*/  LEA R8, P6, R2, R3, 0x2 ;  /* 0x0000000302087211 */ /* 0x002fc400078c10ff */
[----:B------:R-:W-:Y:S01]  /*3d940*/  ISETP.LT.AND P5, PT, R14, UR5, !P0 ;  /* 0x000000050e007c0c */ /* 0x000fe2000c7a1270 */
[----:B------:R-:W-:Y:S01]  /*3d950*/  ULDC UR5, c[0x0][0x22c] ;  /* 0x00008b0000057ab9 */ /* 0x000fe20000000800 */
[C---:B---3--:R-:W-:Y:S01]  /*3d960*/  VIADD R11, R2.reuse, UR4 ;  /* 0x00000004020b7c36 */ /* 0x048fe20008000000 */
[----:B------:R-:W3:Y:S01]  /*3d970*/  LDL.LU R14, [R1+0x1348] ;  /* 0x00134800010e7983 */ /* 0x000ee20000300800 */
[----:B------:R-:W-:Y:S02]  /*3d980*/  LEA.HI.X.SX32 R9, R2, R242, 0x2, P6 ;  /* 0x000000f202097211 */ /* 0x000fe400030f16ff */
[----:B------:R-:W-:Y:S01]  /*3d990*/  ISETP.LT.AND P4, PT, R13, UR5, !P0 ;  /* 0x000000050d007c0c */ /* 0x000fe2000c781270 */
[C---:B------:R-:W-:Y:S01]  /*3d9a0*/  VIADD R2, R11.reuse, UR4 ;  /* 0x000000040b027c36 */ /* 0x040fe20008000000 */
[----:B------:R-:W-:Y:S01]  /*3d9b0*/  LEA R10, P6, R11, R3, 0x2 ;  /* 0x000000030b0a7211 */ /* 0x000fe200078c10ff */
[----:B------:R-:W3:Y:S01]  /*3d9c0*/  LDL.LU R13, [R1+0x134c] ;  /* 0x00134c00010d7983 */ /* 0x000ee20000300800 */
[----:B------:R-:W-:-:S02]  /*3d9d0*/  ULDC UR5, c[0x0][0x22c] ;  /* 0x00008b0000057ab9 */ /* 0x000fc40000000800 */
[----:B------:R-:W-:Y:S01]  /*3d9e0*/  LEA.HI.X.SX32 R11, R11, R242, 0x2, P6 ;  /* 0x000000f20b0b7211 */ /* 0x000fe200030f16ff */
        /* <DEDUP_REMOVED lines=15> */
[----:B------:R1:W-:Y:S02]  /*3dae0*/  @P5 STG.E desc[UR60][R10.64], R47 ;  /* 0x0000002f0a005986 */ /* 0x0003e4000c10193c */
[C---:B-1----:R-:W-:Y:S01]  /*3daf0*/  LEA R8, P6, R2.reuse, R3, 0x2 ;  /* 0x0000000302087211 */ /* 0x042fe200078c10ff */
[----:B------:R-:W-:-:S03]  /*3db00*/  VIADD R11, R2, UR4 ;  /* 0x00000004020b7c36 */ /* 0x000fc60008000000 */
[-C--:B------:R-:W-:Y:S02]  /*3db10*/  LEA.HI.X.SX32 R9, R2, R242.reuse, 0x2, P6 ;  /* 0x000000f202097211 */ /* 0x080fe400030f16ff */
[----:B------:R-:W-:Y:S02]  /*3db20*/  LEA R10, P6, R11, R3, 0x2 ;  /* 0x000000030b0a7211 */ /* 0x000fe400078c10ff */
[----:B------:R-:W-:Y:S01]  /*3db30*/  ISETP.LT.AND P1, PT, R15, UR5, !P0 ;  /* 0x000000050f007c0c */ /* 0x000fe2000c721270 */
[----:B------:R-:W-:Y:S01]  /*3db40*/  ULDC UR5, c[0x0][0x22c] ;  /* 0x00008b0000057ab9 */ /* 0x000fe20000000800 */
[----:B------:R-:W4:Y:S01]  /*3db50*/  LDL.LU R15, [R1+0x1358] ;  /* 0x00135800010f7983 */ /* 0x000f220000300800 */
[C---:B------:R-:W-:Y:S02]  /*3db60*/  IADD3 R2, R11.reuse, UR4, RZ ;  /* 0x000000040b027c10 */ /* 0x040fe4000fffe0ff */
[----:B------:R-:W-:Y:S01]  /*3db70*/  LEA.HI.X.SX32 R11, R11, R242, 0x2, P6 ;  /* 0x000000f20b0b7211 */ /* 0x000fe200030f16ff */
[----:B------:R1:W-:Y:S01]  /*3db80*/  @P4 STG.E desc[UR60][R8.64], R63 ;  /* 0x0000003f08004986 */ /* 0x0003e2000c10193c */
[----:B---3--:R-:W-:Y:S01]  /*3db90*/  ISETP.LT.AND P5, PT, R14, UR5, !P0 ;  /* 0x000000050e007c0c */ /* 0x008fe2000c7a1270 */
[----:B------:R-:W-:-:S02]  /*3dba0*/  ULDC UR5, c[0x0][0x22c] ;  /* 0x00008b0000057ab9 */ /* 0x000fc40000000800 */
[----:B------:R-:W3:Y:S01]  /*3dbb0*/  LDL.LU R14, [R1+0x1370] ;  /* 0x00137000010e7983 */ /* 0x000ee20000300800 */
        /* <DEDUP_REMOVED lines=11> */
[----:B------:R-:W-:Y:S02]  /*3dc70*/  VIADD R12, R2, UR4 ;  /* 0x00000004020c7c36 */ /* 0x000fe40008000000 */
        /* <DEDUP_REMOVED lines=8> */
[----:B-1----:R-:W-:-:S04]  /*3dd00*/  VIADD R11, R2, UR4 ;  /* 0x00000004020b7c36 */ /* 0x002fc80008000000 */
[C---:B------:R-:W-:Y:S01]  /*3dd10*/  VIADD R2, R11.reuse, UR4 ;  /* 0x000000040b027c36 */ /* 0x040fe20008000000 */
[CC--:B------:R-:W-:Y:S01]  /*3dd20*/  LEA R10, P6, R11.reuse, R3.reuse, 0x2 ;  /* 0x000000030b0a7211 */ /* 0x0c0fe200078c10ff */
[----:B------:R1:W-:Y:S02]  /*3dd30*/  @P5 STG.E desc[UR60][R8.64], R65 ;  /* 0x0000004108005986 */ /* 0x0003e4000c10193c */
[C---:B------:R-:W-:Y:S01]  /*3dd40*/  VIADD R12, R2.reuse, UR4 ;  /* 0x00000004020c7c36 */ /* 0x040fe20008000000 */
[----:B------:R-:W-:Y:S02]  /*3dd50*/  LEA.HI.X.SX32 R11, R11, R242, 0x2, P6 ;  /* 0x000000f20b0b7211 */ /* 0x000fe400030f16ff */
[----:B------:R-:W-:Y:S01]  /*3dd60*/  ISETP.LT.AND P1, PT, R15, UR5, !P0 ;  /* 0x000000050f007c0c */ /* 0x000fe2000c721270 */
[----:B------:R-:W-:Y:S01]  /*3dd70*/  ULDC UR5, c[0x0][0x22c] ;  /* 0x00008b0000057ab9 */ /* 0x000fe20000000800 */
[----:B------:R-:W4:Y:S01]  /*3dd80*/  LDL.LU R15, [R1+0x1380] ;  /* 0x00138000010f7983 */ /* 0x000f220000300800 */
[----:B-1----:R-:W-:-:S02]  /*3dd90*/  LEA R8, P6, R2, R3, 0x2 ;  /* 0x0000000302087211 */ /* 0x002fc400078c10ff */
[----:B---3--:R-:W-:Y:S01]  /*3dda0*/  ISETP.LT.AND P5, PT, R14, UR5, !P0 ;  /* 0x000000050e007c0c */ /* 0x008fe2000c7a1270 */
[----:B------:R-:W-:Y:S01]  /*3ddb0*/  ULDC UR5, c[0x0][0x22c] ;  /* 0x00008b0000057ab9 */ /* 0x000fe20000000800 */
[----:B------:R-:W3:Y:S01]  /*3ddc0*/  LDL.LU R14, [R1+0x1394] ;  /* 0x00139400010e7983 */ /* 0x000ee20000300800 */
[----:B------:R-:W-:-:S03]  /*3ddd0*/  LEA.HI.X.SX32 R9, R2, R242, 0x2, P6 ;  /* 0x000000f202097211 */ /* 0x000fc600030f16ff */
[----:B------:R1:W-:Y:S01]  /*3dde0*/  @P4 STG.E desc[UR60][R10.64], R54 ;  /* 0x000000360a004986 */ /* 0x0003e2000c10193c */
[----:B------:R-:W-:Y:S01]  /*3ddf0*/  ISETP.LT.AND P4, PT, R13, UR5, !P0 ;  /* 0x000000050d007c0c */ /* 0x000fe2000c781270 */
        /* <DEDUP_REMOVED lines=15> */
[-C--:B------:R-:W-:Y:S02]  /*3def0*/  LEA.HI.X.SX32 R9, R2, R242.reuse, 0x2, P6 ;  /* 0x000000f202097211 */ /* 0x080fe400030f16ff */
[C---:B------:R-:W-:Y:S02]  /*3df00*/  LEA R10, P6, R11.reuse, R3, 0x2 ;  /* 0x000000030b0a7211 */ /* 0x040fe400078c10ff */
        /* <DEDUP_REMOVED lines=8> */
[C---:B------:R-:W-:Y:S02]  /*3df90*/  LEA R10, P6, R12.reuse, R3, 0x2 ;  /* 0x000000030c0a7211 */ /* 0x040fe400078c10ff */
        /* <DEDUP_REMOVED lines=30> */
[----:B-1----:R-:W-:-:S04]  /*3e180*/  LEA R10, P6, R12, R3, 0x2 ;  /* 0x000000030c0a7211 */ /* 0x002fc800078c10ff */
[-C--:B------:R-:W-:Y:S01]  /*3e190*/  LEA.HI.X.SX32 R11, R12, R242.reuse, 0x2, P6 ;  /* 0x000000f20c0b7211 */ /* 0x080fe200030f16ff */
[----:B------:R1:W-:Y:S04]  /*3e1a0*/  @P5 STG.E desc[UR60][R8.64], R70 ;  /* 0x0000004608005986 */ /* 0x0003e8000c10193c */
[----:B------:R3:W-:Y:S01]  /*3e1b0*/  @P4 STG.E desc[UR60][R10.64], R155 ;  /* 0x0000009b0a004986 */ /* 0x0007e2000c10193c */
[----:B------:R-:W-:Y:S01]  /*3e1c0*/  ISETP.LT.AND P1, PT, R15, UR5, !P0 ;  /* 0x000000050f007c0c */ /* 0x000fe2000c721270 */
[----:B------:R-:W-:Y:S02]  /*3e1d0*/  ULDC UR5, c[0x0][0x22c] ;  /* 0x00008b0000057ab9 */ /* 0x000fe40000000800 */
[----:B------:R-:W4:Y:S01]  /*3e1e0*/  LDL.LU R15, [R1+0x13c0] ;  /* 0x0013c000010f7983 */ /* 0x000f220000300800 */
[C---:B-1----:R-:W-:Y:S01]  /*3e1f0*/  LEA R8, P6, R2.reuse, R3, 0x2 ;  /* 0x0000000302087211 */ /* 0x042fe200078c10ff */
[----:B---3--:R-:W-:Y:S01]  /*3e200*/  VIADD R11, R2, UR4 ;  /* 0x00000004020b7c36 */ /* 0x008fe20008000000 */
[----:B------:R-:W-:Y:S01]  /*3e210*/  ISETP.LT.AND P5, PT, R14, UR5, !P0 ;  /* 0x000000050e007c0c */ /* 0x000fe2000c7a1270 */
[----:B------:R-:W-:Y:S01]  /*3e220*/  ULDC UR5, c[0x0][0x22c] ;  /* 0x00008b0000057ab9 */ /* 0x000fe20000000800 */
[----:B------:R-:W3:Y:S01]  /*3e230*/  LDL.LU R14, [R1+0x13d4] ;  /* 0x0013d400010e7983 */ /* 0x000ee20000300800 */
[----:B------:R-:W-:-:S02]  /*3e240*/  LEA.HI.X.SX32 R9, R2, R242, 0x2, P6 ;  /* 0x000000f202097211 */ /* 0x000fc400030f16ff */
[----:B------:R-:W-:Y:S02]  /*3e250*/  LEA R10, P6, R11, R3, 0x2 ;  /* 0x000000030b0a7211 */ /* 0x000fe400078c10ff */
[----:B------:R-:W-:Y:S01]  /*3e260*/  ISETP.LT.AND P4, PT, R13, UR5, !P0 ;  /* 0x000000050d007c0c */ /* 0x000fe2000c781270 */
[----:B------:R-:W-:Y:S01]  /*3e270*/  ULDC UR5, c[0x0][0x22c] ;  /* 0x00008b0000057ab9 */ /* 0x000fe20000000800 */
        /* <DEDUP_REMOVED lines=21> */
[-C--:B------:R-:W-:Y:S01]  /*3e3d0*/  LEA.HI.X.SX32 R9, R2, R242.reuse, 0x2, P6 ;  /* 0x000000f202097211 */ /* 0x080fe200030f16ff */
[C---:B------:R-:W-:Y:S01]  /*3e3e0*/  VIADD R2, R11.reuse, UR4 ;  /* 0x000000040b027c36 */ /* 0x040fe20008000000 */
[----:B------:R-:W-:Y:S02]  /*3e3f0*/  LEA R10, P6, R11, R3, 0x2 ;  /* 0x000000030b0a7211 */ /* 0x000fe400078c10ff */
        /* <DEDUP_REMOVED lines=29> */
[----:B------:R1:W-:Y:S01]  /*3e5d0*/  @P5 STG.E desc[UR60][R8.64], R75 ;  /* 0x0000004b08005986 */ /* 0x0003e2000c10193c */
[CC--:B------:R-:W-:Y:S02]  /*3e5e0*/  LEA R10, P6, R11.reuse, R3.reuse, 0x2 ;  /* 0x000000030b0a7211 */ /* 0x0c0fe400078c10ff */
[C---:B------:R-:W-:Y:S02]  /*3e5f0*/  IADD3 R2, R11.reuse, UR4, RZ ;  /* 0x000000040b027c10 */ /* 0x040fe4000fffe0ff */
[----:B------:R-:W-:Y:S02]  /*3e600*/  LEA.HI.X.SX32 R11, R11, R242, 0x2, P6 ;  /* 0x000000f20b0b7211 */ /* 0x000fe400030f16ff */
[----:B------:R-:W-:Y:S01]  /*3e610*/  ISETP.LT.AND P1, PT, R15, UR5, !P0 ;  /* 0x000000050f007c0c */ /* 0x000fe2000c721270 */
[----:B------:R-:W-:Y:S01]  /*3e620*/  ULDC UR5, c[0x0][0x22c] ;  /* 0x00008b0000057ab9 */ /* 0x000fe20000000800 */
[----:B------:R-:W4:Y:S01]  /*3e630*/  LDL.LU R15, [R1+0x1414] ;  /* 0x00141400010f7983 */ /* 0x000f220000300800 */
[C---:B------:R-:W-:Y:S01]  /*3e640*/  VIADD R12, R2.reuse, UR4 ;  /* 0x00000004020c7c36 */ /* 0x040fe20008000000 */
[----:B-1----:R-:W-:-:S02]  /*3e650*/  LEA R8, P6, R2, R3, 0x2 ;  /* 0x0000000302087211 */ /* 0x002fc400078c10ff */
[----:B------:R1:W-:Y:S02]  /*3e660*/  @P4 STG.E desc[UR60][R10.64], R160 ;  /* 0x000000a00a004986 */ /* 0x0003e4000c10193c */
[-C--:B------:R-:W-:Y:S02]  /*3e670*/  LEA.HI.X.SX32 R9, R2, R242.reuse, 0x2, P6 ;  /* 0x000000f202097211 */ /* 0x080fe400030f16ff */
[----:B---3--:R-:W-:Y:S01]  /*3e680*/  ISETP.LT.AND P5, PT, R14, UR5, !P0 ;  /* 0x000000050e007c0c */ /* 0x008fe2000c7a1270 */
[----:B------:R-:W-:Y:S01]  /*3e690*/  ULDC UR5, c[0x0][0x22c] ;  /* 0x00008b0000057ab9 */ /* 0x000fe20000000800 */
[----:B------:R-:W3:Y:S01]  /*3e6a0*/  LDL.LU R14, [R1+0x1444] ;  /* 0x00144400010e7983 */ /* 0x000ee20000300800 */
[C---:B-1----:R-:W-:Y:S02]  /*3e6b0*/  LEA R10, P6, R12.reuse, R3, 0x2 ;  /* 0x000000030c0a7211 */ /* 0x042fe400078c10ff */
[----:B------:R-:W-:Y:S01]  /*3e6c0*/  ISETP.LT.AND P4, PT, R13, UR5, !P0 ;  /* 0x000000050d007c0c */ /* 0x000fe2000c781270 */
[----:B------:R-:W-:Y:S01]  /*3e6d0*/  ULDC UR5, c[0x0][0x22c] ;  /* 0x00008b0000057ab9 */ /* 0x000fe20000000800 */
[----:B------:R-:W3:Y:S01]  /*3e6e0*/  LDL.LU R13, [R1+0x1448] ;  /* 0x00144800010d7983 */ /* 0x000ee20000300800 */
[----:B------:R-:W-:-:S03]  /*3e6f0*/  LEA.HI.X.SX32 R11, R12, R242, 0x2, P6 ;  /* 0x000000f20c0b7211 */ /* 0x000fc600030f16ff */
[----:B------:R-:W-:Y:S04]  /*3e700*/  @P3 STG.E desc[UR60][R8.64], R76 ;  /* 0x0000004c08003986 */ /* 0x000fe8000c10193c */
[----:B------:R1:W-:Y:S01]  /*3e710*/  @P2 STG.E desc[UR60][R10.64], R161 ;  /* 0x000000a10a002986 */ /* 0x0003e2000c10193c */
[----:B--2---:R-:W-:Y:S01]  /*3e720*/  ISETP.LT.AND P3, PT, R17, UR5, !P0 ;  /* 0x0000000511007c0c */ /* 0x004fe2000c761270 */
[----:B------:R-:W-:Y:S02]  /*3e730*/  ULDC UR5, c[0x0][0x22c] ;  /* 0x00008b0000057ab9 */ /* 0x000fe40000000800 */
[----:B------:R-:W2:Y:S01]  /*3e740*/  LDL.LU R17, [R1+0x1450] ;  /* 0x0014500001117983 */ /* 0x000ea20000300800 */
[----:B----4-:R-:W-:Y:S01]  /*3e750*/  ISETP.LT.AND P2, PT, R16, UR5, !P0 ;  /* 0x0000000510007c0c */ /* 0x010fe2000c741270 */
[----:B------:R-:W-:-:S02]  /*3e760*/  VIADD R2, R12, UR4 ;  /* 0x000000040c027c36 */ /* 0x000fc40008000000 */
        /* <DEDUP_REMOVED lines=23> */
[C---:B-1----:R-:W-:Y:S02]  /*3e8e0*/  LEA R8, P6, R2.reuse, R3, 0x2 ;  /* 0x0000000302087211 */ /* 0x042fe400078c10ff */
[----:B------:R-:W-:Y:S01]  /*3e8f0*/  ISETP.LT.AND P4, PT, R13, UR5, !P0 ;  /* 0x000000050d007c0c */ /* 0x000fe2000c781270 */
        /* <DEDUP_REMOVED lines=33> */
[C---:B------:R-:W-:Y:S01]  /*3eb10*/  LEA R10, P6, R11.reuse, R3, 0x2 ;  /* 0x000000030b0a7211 */ /* 0x040fe200078c10ff */
[----:B------:R-:W-:Y:S01]  /*3eb20*/  VIADD R2, R11, UR4 ;  /* 0x000000040b027c36 */ /* 0x000fe20008000000 */
        /* <DEDUP_REMOVED lines=62> */
[----:B-1----:R-:W-:-:S03]  /*3ef10*/  LEA R8, P6, R2, R3, 0x2 ;  /* 0x0000000302087211 */ /* 0x002fc600078c10ff */
[----:B------:R1:W-:Y:S01]  /*3ef20*/  @P4 STG.E desc[UR60][R10.64], R170 ;  /* 0x000000aa0a004986 */ /* 0x0003e2000c10193c */
[----:B---3--:R-:W-:Y:S01]  /*3ef30*/  ISETP.LT.AND P5, PT, R14, UR5, !P0 ;  /* 0x000000050e007c0c */ /* 0x008fe2000c7a1270 */
[----:B------:R-:W-:Y:S02]  /*3ef40*/  ULDC UR5, c[0x0][0x22c] ;  /* 0x00008b0000057ab9 */ /* 0x000fe40000000800 */
[----:B------:R-:W3:Y:S01]  /*3ef50*/  LDL.LU R14, [R1+0x14f8] ;  /* 0x0014f800010e7983 */ /* 0x000ee20000300800 */
[-C--:B------:R-:W-:Y:S02]  /*3ef60*/  LEA.HI.X.SX32 R9, R2, R242.reuse, 0x2, P6 ;  /* 0x000000f202097211 */ /* 0x080fe400030f16ff */
        /* <DEDUP_REMOVED lines=70> */
[C---:B------:R-:W-:Y:S02]  /*3f3d0*/  LEA R10, P6, R11.reuse, R3, 0x2 ;  /* 0x000000030b0a7211 */ /* 0x040fe400078c10ff */
[----:B------:R-:W-:Y:S02]  /*3f3e0*/  IADD3 R2, R11, UR4, RZ ;  /* 0x000000040b027c10 */ /* 0x000fe4000fffe0ff */
        /* <DEDUP_REMOVED lines=30> */
[----:B-1----:R-:W-:Y:S02]  /*3f5d0*/  LEA R8, P6, R2, R3, 0x2 ;  /* 0x0000000302087211 */ /* 0x002fe400078c10ff */
[----:B---3--:R-:W-:Y:S01]  /*3f5e0*/  ISETP.LT.AND P5, PT, R14, UR5, !P0 ;  /* 0x000000050e007c0c */ /* 0x008fe2000c7a1270 */
[----:B------:R-:W-:Y:S01]  /*3f5f0*/  ULDC UR5, c[0x0][0x22c] ;  /* 0x00008b0000057ab9 */ /* 0x000fe20000000800 */
[----:B------:R-:W3:Y:S01]  /*3f600*/  LDL.LU R14, [R1+0x14b0] ;  /* 0x0014b000010e7983 */ /* 0x000ee20000300800 */
[----:B------:R-:W-:-:S02]  /*3f610*/  LEA.HI.X.SX32 R9, R2, R242, 0x2, P6 ;  /* 0x000000f202097211 */ /* 0x000fc400030f16ff */
[----:B------:R-:W-:Y:S01]  /*3f620*/  ISETP.LT.AND P4, PT, R13, UR5, !P0 ;  /* 0x000000050d007c0c */ /* 0x000fe2000c781270 */
[----:B------:R-:W-:Y:S01]  /*3f630*/  ULDC UR5, c[0x0][0x22c] ;  /* 0x00008b0000057ab9 */ /* 0x000fe20000000800 */
[----:B------:R-:W3:Y:S04]  /*3f640*/  LDL.LU R13, [R1+0x14b8] ;  /* 0x0014b800010d7983 */ /* 0x000ee80000300800 */
        /* <DEDUP_REMOVED lines=8> */
[----:B------:R-:W-:Y:S01]  /*3f6d0*/  ULDC UR5, c[0x0][0x22c] ;  /* 0x00008b0000057ab9 */ /* 0x000fe20000000800 */
[C---:B------:R-:W-:Y:S01]  /*3f6e0*/  VIADD R2, R12.reuse, UR4 ;  /* 0x000000040c027c36 */ /* 0x040fe20008000000 */
[----:B-1----:R-:W-:-:S04]  /*3f6f0*/  LEA R10, P6, R12, R3, 0x2 ;  /* 0x000000030c0a7211 */ /* 0x002fc800078c10ff */
[----:B------:R-:W-:Y:S01]  /*3f700*/  LEA.HI.X.SX32 R11, R12, R242, 0x2, P6 ;  /* 0x000000f20c0b7211 */ /* 0x000fe200030f16ff */
[C---:B------:R-:W-:Y:S01]  /*3f710*/  VIADD R12, R2.reuse, UR4 ;  /* 0x00000004020c7c36 */ /* 0x040fe20008000000 */
[----:B------:R-:W-:-:S03]  /*3f720*/  LEA R8, P6, R2, R3, 0x2 ;  /* 0x0000000302087211 */ /* 0x000fc600078c10ff */
[----:B------:R1:W-:Y:S01]  /*3f730*/  @P1 STG.E desc[UR60][R10.64], R179 ;  /* 0x000000b30a001986 */ /* 0x0003e2000c10193c */
[----:B------:R-:W-:Y:S02]  /*3f740*/  LEA.HI.X.SX32 R9, R2, R242, 0x2, P6 ;  /* 0x000000f202097211 */ /* 0x000fe400030f16ff */
[----:B------:R-:W-:-:S03]  /*3f750*/  IADD3 R2, R12, UR4, RZ ;  /* 0x000000040c027c10 */ /* 0x000fc6000fffe0ff */
        /* <DEDUP_REMOVED lines=62> */
[CC--:B-1----:R-:W-:Y:S02]  /*3fb40*/  LEA R10, P6, R12.reuse, R3.reuse, 0x2 ;  /* 0x000000030c0a7211 */ /* 0x0c2fe400078c10ff */
[C---:B------:R-:W-:Y:S02]  /*3fb50*/  IADD3 R2, R12.reuse, UR4, RZ ;  /* 0x000000040c027c10 */ /* 0x040fe4000fffe0ff */
[----:B------:R-:W-:Y:S02]  /*3fb60*/  LEA.HI.X.SX32 R11, R12, R242, 0x2, P6 ;  /* 0x000000f20c0b7211 */ /* 0x000fe400030f16ff */
[C---:B------:R-:W-:Y:S01]  /*3fb70*/  LEA R8, P6, R2.reuse, R3, 0x2 ;  /* 0x0000000302087211 */ /* 0x040fe200078c10ff */
[----:B------:R-:W-:-:S02]  /*3fb80*/  VIADD R12, R2, UR4 ;  /* 0x00000004020c7c36 */ /* 0x000fc40008000000 */
        /* <DEDUP_REMOVED lines=40> */
[-C--:B------:R-:W-:Y:S02]  /*3fe10*/  LEA.HI.X.SX32 R9, R2, R242.reuse, 0x2, P6 ;  /* 0x000000f202097211 */ /* 0x080fe400030f16ff */
[C---:B------:R-:W-:Y:S02]  /*3fe20*/  LEA R10, P6, R12.reuse, R3, 0x2 ;  /* 0x000000030c0a7211 */ /* 0x040fe400078c10ff */
[C---:B------:R-:W-:Y:S02]  /*3fe30*/  IADD3 R2, R12.reuse, UR4, RZ ;  /* 0x000000040c027c10 */ /* 0x040fe4000fffe0ff */
        /* <DEDUP_REMOVED lines=119> */
[----:B------:R-:W3:Y:S04]  /*405b0*/  LDL.LU R19, [R1+0x13f0] ;  /* 0x0013f00001137983 */ /* 0x000ee80000300800 */
[----:B------:R1:W-:Y:S01]  /*405c0*/  @P2 STG.E desc[UR60][R10.64], R196 ;  /* 0x000000c40a002986 */ /* 0x0003e2000c10193c */
[----:B--2---:R-:W-:Y:S01]  /*405d0*/  ISETP.LT.AND P3, PT, R17, UR5, !P0 ;  /* 0x0000000511007c0c */ /* 0x004fe2000c761270 */
[----:B------:R-:W-:-:S02]  /*405e0*/  ULDC UR5, c[0x0][0x22c] ;  /* 0x00008b0000057ab9 */ /* 0x000fc40000000800 */
[----:B----4-:R-:W-:Y:S01]  /*405f0*/  ISETP.LT.AND P2, PT, R16, UR5, !P0 ;  /* 0x0000000510007c0c */ /* 0x010fe2000c741270 */
[----:B------:R-:W-:Y:S01]  /*40600*/  ULDC UR5, c[0x0][0x22c] ;  /* 0x00008b0000057ab9 */ /* 0x000fe20000000800 */
[----:B------:R-:W2:Y:S04]  /*40610*/  LDL.LU R16, [R1+0x13ec] ;  /* 0x0013ec0001107983 */ /* 0x000ea80000300800 */
[----:B------:R-:W4:Y:S04]  /*40620*/  LDL.LU R20, [R1+0x13e8] ;  /* 0x0013e80001147983 */ /* 0x000f280000300800 */
[----:B------:R-:W4:Y:S04]  /*40630*/  LDL.LU R18, [R1+0x13d0] ;  /* 0x0013d00001127983 */ /* 0x000f280000300800 */
[----:B------:R-:W4:Y:S01]  /*40640*/  LDL.LU R17, [R1+0x13cc] ;  /* 0x0013cc0001117983 */ /* 0x000f220000300800 */
[----:B------:R-:W-:-:S04]  /*40650*/  IADD3 R2, R12, UR4, RZ ;  /* 0x000000040c027c10 */ /* 0x000fc8000fffe0ff */
[C---:B-1----:R-:W-:Y:S01]  /*40660*/  LEA R8, P6, R2.reuse, R3, 0x2 ;  /* 0x0000000302087211 */ /* 0x042fe200078c10ff */
[----:B------:R-:W-:-:S03]  /*40670*/  VIADD R12, R2, UR4 ;  /* 0x00000004020c7c36 */ /* 0x000fc60008000000 */
        /* <DEDUP_REMOVED lines=10> */
[CC--:B------:R-:W-:Y:S02]  /*40720*/  LEA R10, P6, R12.reuse, R3.reuse, 0x2 ;  /* 0x000000030c0a7211 */ /* 0x0c0fe400078c10ff */
[----:B------:R-:W-:Y:S01]  /*40730*/  ISETP.LT.AND P1, PT, R15, UR5, !P0 ;  /* 0x000000050f007c0c */ /* 0x000fe2000c721270 */
[----:B------:R-:W-:Y:S01]  /*40740*/  ULDC UR5, c[0x0][0x22c] ;  /* 0x00008b0000057ab9 */ /* 0x000fe20000000800 */
[-C--:B------:R-:W-:Y:S01]  /*40750*/  LEA.HI.X.SX32 R11, R12, R242.reuse, 0x2, P6 ;  /* 0x000000f20c0b7211 */ /* 0x080fe200030f16ff */
[----:B------:R-:W-:Y:S01]  /*40760*/  VIADD R15, R2, UR4 ;  /* 0x00000004020f7c36 */ /* 0x000fe20008000000 */
[----:B---3--:R-:W-:Y:S01]  /*40770*/  ISETP.LT.AND P5, PT, R14, UR5, !P0 ;  /* 0x000000050e007c0c */ /* 0x008fe2000c7a1270 */
[----:B------:R-:W-:Y:S01]  /*40780*/  ULDC UR5, c[0x0][0x22c] ;  /* 0x00008b0000057ab9 */ /* 0x000fe20000000800 */
[CC--:B------:R-:W-:Y:S01]  /*40790*/  LEA R12, P6, R2.reuse, R3.reuse, 0x2 ;  /* 0x00000003020c7211 */ /* 0x0c0fe200078c10ff */
[----:B------:R1:W-:Y:S01]  /*407a0*/  @P4 STG.E desc[UR60][R8.64], R113 ;  /* 0x0000007108004986 */ /* 0x0003e2000c10193c */
[----:B------:R-:W-:Y:S01]  /*407b0*/  ISETP.LT.AND P4, PT, R13, UR5, !P0 ;  /* 0x000000050d007c0c */ /* 0x000fe2000c781270 */
[----:B------:R-:W-:Y:S01]  /*407c0*/  ULDC UR5, c[0x0][0x22c] ;  /* 0x00008b0000057ab9 */ /* 0x000fe20000000800 */
[-C--:B------:R-:W-:Y:S01]  /*407d0*/  LEA.HI.X.SX32 R13, R2, R242.reuse, 0x2, P6 ;  /* 0x000000f2020d7211 */ /* 0x080fe200030f16ff */
[C---:B------:R-:W-:Y:S01]  /*407e0*/  VIADD R2, R15.reuse, UR4 ;  /* 0x000000040f027c36 */ /* 0x040fe20008000000 */
[C---:B------:R-:W-:Y:S01]  /*407f0*/  LEA R14, P6, R15.reuse, R3, 0x2 ;  /* 0x000000030f0e7211 */ /* 0x040fe200078c10ff */
[----:B------:R3:W-:Y:S03]  /*40800*/  @P3 STG.E desc[UR60][R10.64], R198 ;  /* 0x000000c60a003986 */ /* 0x0007e6000c10193c */
[----:B------:R-:W-:-:S02]  /*40810*/  LEA.HI.X.SX32 R15, R15, R242, 0x2, P6 ;  /* 0x000000f20f0f7211 */ /* 0x000fc400030f16ff */
[----:B------:R-:W-:Y:S01]  /*40820*/  ISETP.LT.AND P3, PT, R19, UR5, !P0 ;  /* 0x0000000513007c0c */ /* 0x000fe2000c761270 */
[----:B------:R-:W-:Y:S01]  /*40830*/  ULDC UR5, c[0x0][0x22c] ;  /* 0x00008b0000057ab9 */ /* 0x000fe20000000800 */
[C---:B-1----:R-:W-:Y:S01]  /*40840*/  LEA R8, P6, R2.reuse, R3, 0x2 ;  /* 0x0000000302087211 */ /* 0x042fe200078c10ff */
[----:B------:R-:W4:Y:S01]  /*40850*/  LDL.LU R19, [R1+0x13c8] ;  /* 0x0013c80001137983 */ /* 0x000f220000300800 */
[----:B---3--:R-:W-:-:S03]  /*40860*/  VIADD R11, R2, UR4 ;  /* 0x00000004020b7c36 */ /* 0x008fc60008000000 */
[----:B------:R-:W-:Y:S01]  /*40870*/  @P2 STG.E desc[UR60][R12.64], R114 ;  /* 0x000000720c002986 */ /* 0x000fe2000c10193c */
[-C--:B------:R-:W-:Y:S02]  /*40880*/  LEA.HI.X.SX32 R9, R2, R242.reuse, 0x2, P6 ;  /* 0x000000f202097211 */ /* 0x080fe400030f16ff */
[C---:B------:R-:W-:Y:S01]  /*40890*/  LEA R10, P6, R11.reuse, R3, 0x2 ;  /* 0x000000030b0a7211 */ /* 0x040fe200078c10ff */
[----:B------:R1:W-:Y:S01]  /*408a0*/  @P1 STG.E desc[UR60][R14.64], R199 ;  /* 0x000000c70e001986 */ /* 0x0003e2000c10193c */
[C---:B------:R-:W-:Y:S02]  /*408b0*/  IADD3 R2, R11.reuse, UR4, RZ ;  /* 0x000000040b027c10 */ /* 0x040fe4000fffe0ff */
[----:B------:R-:W-:Y:S01]  /*408c0*/  LEA.HI.X.SX32 R11, R11, R242, 0x2, P6 ;  /* 0x000000f20b0b7211 */ /* 0x000fe200030f16ff */
[----:B------:R-:W-:Y:S04]  /*408d0*/  @P5 STG.E desc[UR60][R8.64], R115 ;  /* 0x0000007308005986 */ /* 0x000fe8000c10193c */
[----:B------:R3:W-:Y:S01]  /*408e0*/  @P4 STG.E desc[UR60][R10.64], R200 ;  /* 0x000000c80a004986 */ /* 0x0007e2000c10193c */
[----:B--2---:R-:W-:Y:S01]  /*408f0*/  ISETP.LT.AND P2, PT, R16, UR5, !P0 ;  /* 0x0000000510007c0c */ /* 0x004fe2000c741270 */
[----:B------:R-:W-:-:S02]  /*40900*/  ULDC UR5, c[0x0][0x22c] ;  /* 0x00008b0000057ab9 */ /* 0x000fc40000000800 */
[----:B------:R-:W2:Y:S01]  /*40910*/  LDL.LU R16, [R1+0x13bc] ;  /* 0x0013bc0001107983 */ /* 0x000ea20000300800 */
[----:B----4-:R-:W-:Y:S01]  /*40920*/  ISETP.LT.AND P1, PT, R20, UR5, !P0 ;  /* 0x0000000514007c0c */ /* 0x010fe2000c721270 */
[----:B------:R-:W-:Y:S02]  /*40930*/  ULDC UR5, c[0x0][0x22c] ;  /* 0x00008b0000057ab9 */ /* 0x000fe40000000800 */
[----:B------:R-:W4:Y:S01]  /*40940*/  LDL.LU R20, [R1+0x13b4] ;  /* 0x0013b40001147983 */ /* 0x000f220000300800 */
[----:B------:R-:W-:Y:S01]  /*40950*/  ISETP.LT.AND P5, PT, R18, UR5, !P0 ;  /* 0x0000000512007c0c */ /* 0x000fe2000c7a1270 */
[----:B------:R-:W-:Y:S02]  /*40960*/  ULDC UR5, c[0x0][0x22c] ;  /* 0x00008b0000057ab9 */ /* 0x000fe40000000800 */
[----:B------:R-:W4:Y:S01]  /*40970*/  LDL.LU R18, [R1+0x13a4] ;  /* 0x0013a40001127983 */ /* 0x000f220000300800 */
[----:B------:R-:W-:Y:S01]  /*40980*/  ISETP.LT.AND P4, PT, R17, UR5, !P0 ;  /* 0x0000000511007c0c */ /* 0x000fe2000c781270 */
[----:B-1----:R-:W-:-:S02]  /*40990*/  VIADD R15, R2, UR4 ;  /* 0x00000004020f7c36 */ /* 0x002fc40008000000 */
[----:B------:R-:W4:Y:S01]  /*409a0*/  LDL.LU R17, [R1+0x139c] ;  /* 0x00139c0001117983 */ /* 0x000f220000300800 */
[----:B------:R-:W-:Y:S01]  /*409b0*/  LEA R12, P6, R2, R3, 0x2 ;  /* 0x00000003020c7211 */ /* 0x000fe200078c10ff */
[----:B------:R-:W-:-:S03]  /*409c0*/  ULDC UR5, c[0x0][0x22c] ;  /* 0x00008b0000057ab9 */ /* 0x000fc60000000800 */
[----:B------:R-:W-:Y:S01]  /*409d0*/  LEA.HI.X.SX32 R13, R2, R242, 0x2, P6 ;  /* 0x000000f2020d7211 */ /* 0x000fe200030f16ff */
[C---:B------:R-:W-:Y:S01]  /*409e0*/  VIADD R2, R15.reuse, UR4 ;  /* 0x000000040f027c36 */ /* 0x040fe20008000000 */
[----:B------:R-:W-:-:S03]  /*409f0*/  LEA R14, P6, R15, R3, 0x2 ;  /* 0x000000030f0e7211 */ /* 0x000fc600078c10ff */
[C---:B---3--:R-:W-:Y:S01]  /*40a00*/  VIADD R11, R2.reuse, UR4 ;  /* 0x00000004020b7c36 */ /* 0x048fe20008000000 */
[-C--:B------:R-:W-:Y:S02]  /*40a10*/  LEA.HI.X.SX32 R15, R15, R242.reuse, 0x2, P6 ;  /* 0x000000f20f0f7211 */ /* 0x080fe400030f16ff */
[CC--:B------:R-:W-:Y:S01]  /*40a20*/  LEA R8, P6, R2.reuse, R3.reuse, 0x2 ;  /* 0x0000000302087211 */ /* 0x0c0fe200078c10ff */
[----:B------:R1:W-:Y:S03]  /*40a30*/  @P3 STG.E desc[UR60][R12.64], R116 ;  /* 0x000000740c003986 */ /* 0x0003e6000c10193c */
[-C--:B------:R-:W-:Y:S01]  /*40a40*/  LEA.HI.X.SX32 R9, R2, R242.reuse, 0x2, P6 ;  /* 0x000000f202097211 */ /* 0x080fe200030f16ff */
[C---:B------:R-:W-:Y:S01]  /*40a50*/  VIADD R2, R11.reuse, UR4 ;  /* 0x000000040b027c36 */ /* 0x040fe20008000000 */
[C---:B------:R-:W-:Y:S01]  /*40a60*/  LEA R10, P6, R11.reuse, R3, 0x2 ;  /* 0x000000030b0a7211 */ /* 0x040fe200078c10ff */
[----:B------:R3:W-:Y:S03]  /*40a70*/  @P2 STG.E desc[UR60][R14.64], R201 ;  /* 0x000000c90e002986 */ /* 0x0007e6000c10193c */
[----:B------:R-:W-:-:S02]  /*40a80*/  LEA.HI.X.SX32 R11, R11, R242, 0x2, P6 ;  /* 0x000000f20b0b7211 */ /* 0x000fc400030f16ff */
[C---:B-1----:R-:W-:Y:S01]  /*40a90*/  LEA R12, P6, R2.reuse, R3, 0x2 ;  /* 0x00000003020c7211 */ /* 0x042fe200078c10ff */
[----:B------:R-:W-:Y:S03]  /*40aa0*/  @P1 STG.E desc[UR60][R8.64], R117 ;  /* 0x0000007508001986 */ /* 0x000fe6000c10193c */
[----:B------:R-:W-:Y:S01]  /*40ab0*/  LEA.HI.X.SX32 R13, R2, R242, 0x2, P6 ;  /* 0x000000f2020d7211 */ /* 0x000fe200030f16ff */
[----:B------:R1:W-:Y:S04]  /*40ac0*/  @P5 STG.E desc[UR60][R10.64], R202 ;  /* 0x000000ca0a005986 */ /* 0x0003e8000c10193c */
[----:B------:R1:W-:Y:S01]  /*40ad0*/  @P4 STG.E desc[UR60][R12.64], R118 ;  /* 0x000000760c004986 */ /* 0x0003e2000c10193c */
[----:B------:R-:W-:Y:S01]  /*40ae0*/  ISETP.LT.AND P3, PT, R19, UR5, !P0 ;  /* 0x0000000513007c0c */ /* 0x000fe2000c761270 */
[----:B------:R-:W-:-:S02]  /*40af0*/  ULDC UR5, c[0x0][0x22c] ;  /* 0x00008b0000057ab9 */ /* 0x000fc40000000800 */
[----:B------:R-:W3:Y:S01]  /*40b00*/  LDL.LU R19, [R1+0x138c] ;  /* 0x00138c0001137983 */ /* 0x000ee20000300800 */
[----:B--2---:R-:W-:Y:S01]  /*40b10*/  ISETP.LT.AND P2, PT, R16, UR5, !P0 ;  /* 0x0000000510007c0c */ /* 0x004fe2000c741270 */
[----:B------:R-:W-:Y:S02]  /*40b20*/  ULDC UR5, c[0x0][0x22c] ;  /* 0x00008b0000057ab9 */ /* 0x000fe40000000800 */
[----:B------:R-:W2:Y:S01]  /*40b30*/  LDL.LU R16, [R1+0x1388] ;  /* 0x0013880001107983 */ /* 0x000ea20000300800 */
[----:B----4-:R-:W-:Y:S01]  /*40b40*/  ISETP.LT.AND P1, PT, R20, UR5, !P0 ;  /* 0x0000000514007c0c */ /* 0x010fe2000c721270 */
[----:B------:R-:W-:Y:S02]  /*40b50*/  ULDC UR5, c[0x0][0x22c] ;  /* 0x00008b0000057ab9 */ /* 0x000fe40000000800 */
[----:B------:R-:W4:Y:S01]  /*40b60*/  LDL.LU R20, [R1+0x1384] ;  /* 0x0013840001147983 */ /* 0x000f220000300800 */
[----:B------:R-:W-:Y:S01]  /*40b70*/  ISETP.LT.AND P5, PT, R18, UR5, !P0 ;  /* 0x0000000512007c0c */ /* 0x000fe2000c7a1270 */
[----:B------:R-:W-:-:S02]  /*40b80*/  ULDC UR5, c[0x0][0x22c] ;  /* 0x00008b0000057ab9 */ /* 0x000fc40000000800 */
[----:B------:R-:W4:Y:S01]  /*40b90*/  LDL.LU R18, [R1+0x136c] ;  /* 0x00136c0001127983 */ /* 0x000f220000300800 */
[----:B------:R-:W-:Y:S01]  /*40ba0*/  ISETP.LT.AND P4, PT, R17, UR5, !P0 ;  /* 0x0000000511007c0c */ /* 0x000fe2000c781270 */
[----:B---3--:R-:W-:Y:S02]  /*40bb0*/  VIADD R15, R2, UR4 ;  /* 0x00000004020f7c36 */ /* 0x008fe40008000000 */
[----:B------:R-:W3:Y:S01]  /*40bc0*/  LDL.LU R17, [R1+0x1368] ;  /* 0x0013680001117983 */ /* 0x000ee20000300800 */
[----:B------:R-:W-:Y:S01]  /*40bd0*/  ULDC UR5, c[0x0][0x22c] ;  /* 0x00008b0000057ab9 */ /* 0x000fe20000000800 */
[C---:B------:R-:W-:Y:S01]  /*40be0*/  VIADD R2, R15.reuse, UR4 ;  /* 0x000000040f027c36 */ /* 0x040fe20008000000 */
[----:B------:R-:W-:-:S03]  /*40bf0*/  LEA R14, P6, R15, R3, 0x2 ;  /* 0x000000030f0e7211 */ /* 0x000fc600078c10ff */
[C---:B-1----:R-:W-:Y:S01]  /*40c00*/  VIADD R11, R2.reuse, UR4 ;  /* 0x00000004020b7c36 */ /* 0x042fe20008000000 */
[----:B------:R-:W-:Y:S02]  /*40c10*/  LEA.HI.X.SX32 R15, R15, R242, 0x2, P6 ;  /* 0x000000f20f0f7211 */ /* 0x000fe400030f16ff */
[----:B------:R-:W-:-:S04]  /*40c20*/  LEA R8, P6, R2, R3, 0x2 ;  /* 0x0000000302087211 */ /* 0x000fc800078c10ff */
[-C--:B------:R-:W-:Y:S02]  /*40c30*/  LEA.HI.X.SX32 R9, R2, R242.reuse, 0x2, P6 ;  /* 0x000000f202097211 */ /* 0x080fe400030f16ff */
[CC--:B------:R-:W-:Y:S02]  /*40c40*/  LEA R10, P6, R11.reuse, R3.reuse, 0x2 ;  /* 0x000000030b0a7211 */ /* 0x0c0fe400078c10ff */
[C---:B------:R-:W-:Y:S01]  /*40c50*/  IADD3 R2, R11.reuse, UR4, RZ ;  /* 0x000000040b027c10 */ /* 0x040fe2000fffe0ff */
[----:B------:R1:W-:Y:S01]  /*40c60*/  @P3 STG.E desc[UR60][R14.64], R203 ;  /* 0x000000cb0e003986 */ /* 0x0003e2000c10193c */
[-C--:B------:R-:W-:Y:S02]  /*40c70*/  LEA.HI.X.SX32 R11, R11, R242.reuse, 0x2, P6 ;  /* 0x000000f20b0b7211 */ /* 0x080fe400030f16ff */
[CC--:B------:R-:W-:Y:S01]  /*40c80*/  LEA R12, P6, R2.reuse, R3.reuse, 0x2 ;  /* 0x00000003020c7211 */ /* 0x0c0fe200078c10ff */
[----:B------:R-:W-:Y:S03]  /*40c90*/  @P2 STG.E desc[UR60][R8.64], R119 ;  /* 0x0000007708002986 */ /* 0x000fe6000c10193c */
[CC--:B------:R-:W-:Y:S01]  /*40ca0*/  LEA.HI.X.SX32 R13, R2.reuse, R242.reuse, 0x2, P6 ;  /* 0x000000f2020d7211 */ /* 0x0c0fe200030f16ff */
[----:B-1----:R-:W-:Y:S01]  /*40cb0*/  VIADD R15, R2, UR4 ;  /* 0x00000004020f7c36 */ /* 0x002fe20008000000 */
[----:B------:R1:W-:Y:S04]  /*40cc0*/  @P1 STG.E desc[UR60][R10.64], R204 ;  /* 0x000000cc0a001986 */ /* 0x0003e8000c10193c */
[C---:B------:R-:W-:Y:S01]  /*40cd0*/  LEA R14, P6, R15.reuse, R3, 0x2 ;  /* 0x000000030f0e7211 */ /* 0x040fe200078c10ff */
[C---:B------:R-:W-:Y:S01]  /*40ce0*/  VIADD R2, R15.reuse, UR4 ;  /* 0x000000040f027c36 */ /* 0x040fe20008000000 */
[----:B------:R-:W-:Y:S02]  /*40cf0*/  @P5 STG.E desc[UR60][R12.64], R120 ;  /* 0x000000780c005986 */ /* 0x000fe4000c10193c */
[----:B------:R-:W-:-:S02]  /*40d00*/  LEA.HI.X.SX32 R15, R15, R242, 0x2, P6 ;  /* 0x000000f20f0f7211 */ /* 0x000fc400030f16ff */
[----:B------:R-:W-:Y:S01]  /*40d10*/  ISETP.LT.AND P3, PT, R19, UR5, !P0 ;  /* 0x0000000513007c0c */ /* 0x000fe2000c761270 */
[----:B------:R-:W-:Y:S01]  /*40d20*/  ULDC UR5, c[0x0][0x22c] ;  /* 0x00008b0000057ab9 */ /* 0x000fe20000000800 */
[----:B------:R-:W3:Y:S04]  /*40d30*/  LDL.LU R19, [R1+0x1364] ;  /* 0x0013640001137983 */ /* 0x000ee80000300800 */
[----:B------:R1:W-:Y:S01]  /*40d40*/  @P4 STG.E desc[UR60][R14.64], R205 ;  /* 0x000000cd0e004986 */ /* 0x0003e2000c10193c */
[----:B--2---:R-:W-:Y:S01]  /*40d50*/  ISETP.LT.AND P2, PT, R16, UR5, !P0 ;  /* 0x0000000510007c0c */ /* 0x004fe2000c741270 */
[----:B------:R-:W-:Y:S02]  /*40d60*/  ULDC UR5, c[0x0][0x22c] ;  /* 0x00008b0000057ab9 */ /* 0x000fe40000000800 */
[----:B------:R-:W2:Y:S01]  /*40d70*/  LDL.LU R16, [R1+0x1360] ;  /* 0x0013600001107983 */ /* 0x000ea20000300800 */
[----:B----4-:R-:W-:Y:S01]  /*40d80*/  ISETP.LT.AND P1, PT, R20, UR5, !P0 ;  /* 0x0000000514007c0c */ /* 0x010fe2000c721270 */
[----:B------:R-:W-:-:S02]  /*40d90*/  ULDC UR5, c[0x0][0x22c] ;  /* 0x00008b0000057ab9 */ /* 0x000fc40000000800 */
[----:B------:R-:W4:Y:S01]  /*40da0*/  LDL.LU R20, [R1+0x135c] ;  /* 0x00135c0001147983 */ /* 0x000f220000300800 */
[----:B------:R-:W-:Y:S01]  /*40db0*/  ISETP.LT.AND P5, PT, R18, UR5, !P0 ;  /* 0x0000000512007c0c */ /* 0x000fe2000c7a1270 */
[----:B------:R-:W-:Y:S02]  /*40dc0*/  ULDC UR5, c[0x0][0x22c] ;  /* 0x00008b0000057ab9 */ /* 0x000fe40000000800 */
[----:B------:R-:W4:Y:S01]  /*40dd0*/  LDL.LU R18, [R1+0x1344] ;  /* 0x0013440001127983 */ /* 0x000f220000300800 */
[----:B---3--:R-:W-:Y:S01]  /*40de0*/  ISETP.LT.AND P4, PT, R17, UR5, !P0 ;  /* 0x0000000511007c0c */ /* 0x008fe2000c781270 */
[C---:B-1----:R-:W-:Y:S02]  /*40df0*/  VIADD R11, R2.reuse, UR4 ;  /* 0x00000004020b7c36 */ /* 0x042fe40008000000 */
[----:B------:R-:W3:Y:S01]  /*40e00*/  LDL.LU R17, [R1+0x1340] ;  /* 0x0013400001117983 */ /* 0x000ee20000300800 */
[----:B------:R-:W-:Y:S01]  /*40e10*/  LEA R8, P6, R2, R3, 0x2 ;  /* 0x0000000302087211 */ /* 0x000fe200078c10ff */
[----:B------:R-:W-:-:S03]  /*40e20*/  ULDC UR5, c[0x0][0x22c] ;  /* 0x00008b0000057ab9 */ /* 0x000fc60000000800 */
[----:B------:R-:W-:Y:S01]  /*40e30*/  LEA.HI.X.SX32 R9, R2, R242, 0x2, P6 ;  /* 0x000000f202097211 */ /* 0x000fe200030f16ff */
[C---:B------:R-:W-:Y:S01]  /*40e40*/  VIADD R2, R11.reuse, UR4 ;  /* 0x000000040b027c36 */ /* 0x040fe20008000000 */
[----:B------:R-:W-:-:S03]  /*40e50*/  LEA R10, P6, R11, R3, 0x2 ;  /* 0x000000030b0a7211 */ /* 0x000fc600078c10ff */
[C---:B------:R-:W-:Y:S01]  /*40e60*/  VIADD R15, R2.reuse, UR4 ;  /* 0x00000004020f7c36 */ /* 0x040fe20008000000 */
        /* <DEDUP_REMOVED lines=9> */
[----:B------:R1:W-:Y:S03]  /*40f00*/  @P1 STG.E desc[UR60][R12.64], R122 ;  /* 0x0000007a0c001986 */ /* 0x0003e6000c10193c */
        /* <DEDUP_REMOVED lines=15> */
[----:B---3--:R-:W-:Y:S01]  /*41000*/  ISETP.LT.AND P4, PT, R17, UR5, !P0 ;  /* 0x0000000511007c0c */ /* 0x008fe2000c781270 */
[----:B------:R-:W-:Y:S02]  /*41010*/  VIADD R11, R2, UR4 ;  /* 0x00000004020b7c36 */ /* 0x000fe40008000000 */
[----:B------:R-:W3:Y:S01]  /*41020*/  LDL.LU R17, [R1+0x1310] ;  /* 0x0013100001117983 */ /* 0x000ee20000300800 */
[----:B------:R-:W-:Y:S02]  /*41030*/  ULDC UR5, c[0x0][0x22c] ;  /* 0x00008b0000057ab9 */ /* 0x000fe40000000800 */
[C---:B------:R-:W-:Y:S02]  /*41040*/  LEA R10, P6, R11.reuse, R3, 0x2 ;  /* 0x000000030b0a7211 */ /* 0x040fe400078c10ff */
[C---:B------:R-:W-:Y:S02]  /*41050*/  IADD3 R2, R11.reuse, UR4, RZ ;  /* 0x000000040b027c10 */ /* 0x040fe4000fffe0ff */
[----:B------:R-:W-:-:S02]  /*41060*/  LEA.HI.X.SX32 R11, R11, R242, 0x2, P6 ;  /* 0x000000f20b0b7211 */ /* 0x000fc400030f16ff */
[C---:B-1----:R-:W-:Y:S01]  /*41070*/  LEA R12, P6, R2.reuse, R3, 0x2 ;  /* 0x00000003020c7211 */ /* 0x042fe200078c10ff */
[----:B------:R-:W-:-:S03]  /*41080*/  VIADD R15, R2, UR4 ;  /* 0x00000004020f7c36 */ /* 0x000fc60008000000 */
[-C--:B------:R-:W-:Y:S01]  /*41090*/  LEA.HI.X.SX32 R13, R2, R242.reuse, 0x2, P6 ;  /* 0x000000f2020d7211 */ /* 0x080fe200030f16ff */
[C---:B------:R-:W-:Y:S01]  /*410a0*/  VIADD R2, R15.reuse, UR4 ;  /* 0x000000040f027c36 */ /* 0x040fe20008000000 */
[CC--:B------:R-:W-:Y:S01]  /*410b0*/  LEA R14, P6, R15.reuse, R3.reuse, 0x2 ;  /* 0x000000030f0e7211 */ /* 0x0c0fe200078c10ff */
[----:B------:R1:W-:Y:S03]  /*410c0*/  @P3 STG.E desc[UR60][R10.64], R208 ;  /* 0x000000d00a003986 */ /* 0x0003e6000c10193c */
[----:B------:R-:W-:Y:S02]  /*410d0*/  LEA.HI.X.SX32 R15, R15, R242, 0x2, P6 ;  /* 0x000000f20f0f7211 */ /* 0x000fe400030f16ff */
[C---:B------:R-:W-:Y:S01]  /*410e0*/  LEA R8, P6, R2.reuse, R3, 0x2 ;  /* 0x0000000302087211 */ /* 0x040fe200078c10ff */
[----:B------:R-:W-:Y:S01]  /*410f0*/  @P2 STG.E desc[UR60][R12.64], R124 ;  /* 0x0000007c0c002986 */ /* 0x000fe2000c10193c */
[----:B-1----:R-:W-:-:S02]  /*41100*/  VIADD R11, R2, UR4 ;  /* 0x00000004020b7c36 */ /* 0x002fc40008000000 */
[-C--:B------:R-:W-:Y:S01]  /*41110*/  LEA.HI.X.SX32 R9, R2, R242.reuse, 0x2, P6 ;  /* 0x000000f202097211 */ /* 0x080fe200030f16ff */
[----:B------:R1:W-:Y:S02]  /*41120*/  @P1 STG.E desc[UR60][R14.64], R209 ;  /* 0x000000d10e001986 */ /* 0x0003e4000c10193c */
[C---:B------:R-:W-:Y:S01]  /*41130*/  LEA R10, P6, R11.reuse, R3, 0x2 ;  /* 0x000000030b0a7211 */ /* 0x040fe200078c10ff */
[C---:B------:R-:W-:Y:S01]  /*41140*/  VIADD R2, R11.reuse, UR4 ;  /* 0x000000040b027c36 */ /* 0x040fe20008000000 */
[----:B------:R-:W-:Y:S02]  /*41150*/  @P5 STG.E desc[UR60][R8.64], R125 ;  /* 0x0000007d08005986 */ /* 0x000fe4000c10193c */
[----:B------:R-:W-:-:S05]  /*41160*/  LEA.HI.X.SX32 R11, R11, R242, 0x2, P6 ;  /* 0x000000f20b0b7211 */ /* 0x000fca00030f16ff */
[----:B------:R1:W-:Y:S01]  /*41170*/  @P4 STG.E desc[UR60][R10.64], R210 ;  /* 0x000000d20a004986 */ /* 0x0003e2000c10193c */
[----:B------:R-:W-:Y:S01]  /*41180*/  ISETP.LT.AND P3, PT, R19, UR5, !P0 ;  /* 0x0000000513007c0c */ /* 0x000fe2000c761270 */
[----:B------:R-:W-:Y:S02]  /*41190*/  ULDC UR5, c[0x0][0x22c] ;  /* 0x00008b0000057ab9 */ /* 0x000fe40000000800 */
[----:B------:R-:W3:Y:S01]  /*411a0*/  LDL.LU R19, [R1+0x1300] ;  /* 0x0013000001137983 */ /* 0x000ee20000300800 */
        /* <DEDUP_REMOVED lines=21> */
[----:B------:R-:W-:Y:S02]  /*41300*/  LEA.HI.X.SX32 R9, R2, R242, 0x2, P6 ;  /* 0x000000f202097211 */ /* 0x000fe400030f16ff */
[C---:B------:R-:W-:Y:S01]  /*41310*/  LEA R10, P6, R11.reuse, R3, 0x2 ;  /* 0x000000030b0a7211 */ /* 0x040fe200078c10ff */
[----:B------:R3:W-:Y:S01]  /*41320*/  @P2 STG.E desc[UR60][R14.64], R211 ;  /* 0x000000d30e002986 */ /* 0x0007e2000c10193c */
[----:B------:R-:W-:-:S02]  /*41330*/  IADD3 R2, R11, UR4, RZ ;  /* 0x000000040b027c10 */ /* 0x000fc4000fffe0ff */
[-C--:B------:R-:W-:Y:S02]  /*41340*/  LEA.HI.X.SX32 R11, R11, R242.reuse, 0x2, P6 ;  /* 0x000000f20b0b7211 */ /* 0x080fe400030f16ff */
        /* <DEDUP_REMOVED lines=20> */
[----:B------:R-:W-:Y:S01]  /*41490*/  ULDC UR5, c[0x0][0x22c] ;  /* 0x00008b0000057ab9 */ /* 0x000fe20000000800 */
[C---:B------:R-:W-:Y:S01]  /*414a0*/  VIADD R2, R15.reuse, UR4 ;  /* 0x000000040f027c36 */ /* 0x040fe20008000000 */
[----:B------:R-:W-:-:S03]  /*414b0*/  LEA R14, P6, R15, R3, 0x2 ;  /* 0x000000030f0e7211 */ /* 0x000fc600078c10ff */
[C---:B-1----:R-:W-:Y:S01]  /*414c0*/  VIADD R11, R2.reuse, UR4 ;  /* 0x00000004020b7c36 */ /* 0x042fe20008000000 */
[----:B------:R-:W-:Y:S02]  /*414d0*/  LEA.HI.X.SX32 R15, R15, R242, 0x2, P6 ;  /* 0x000000f20f0f7211 */ /* 0x000fe400030f16ff */
[----:B------:R-:W-:-:S04]  /*414e0*/  LEA R8, P6, R2, R3, 0x2 ;  /* 0x0000000302087211 */ /* 0x000fc800078c10ff */
        /* <DEDUP_REMOVED lines=12> */
[----:B------:R1:W-:Y:S02]  /*415b0*/  @P5 STG.E desc[UR60][R12.64], R130 ;  /* 0x000000820c005986 */ /* 0x0003e4000c10193c */
        /* <DEDUP_REMOVED lines=19> */
[-C--:B------:R-:W-:Y:S02]  /*416f0*/  LEA.HI.X.SX32 R9, R2, R242.reuse, 0x2, P6 ;  /* 0x000000f202097211 */ /* 0x080fe400030f16ff */
[CC--:B------:R-:W-:Y:S02]  /*41700*/  LEA R10, P6, R11.reuse, R3.reuse, 0x2 ;  /* 0x000000030b0a7211 */ /* 0x0c0fe400078c10ff */
[C---:B------:R-:W-:Y:S02]  /*41710*/  IADD3 R2, R11.reuse, UR4, RZ ;  /* 0x000000040b027c10 */ /* 0x040fe4000fffe0ff */
[-C--:B------:R-:W-:Y:S02]  /*41720*/  LEA.HI.X.SX32 R11, R11, R242.reuse, 0x2, P6 ;  /* 0x000000f20b0b7211 */ /* 0x080fe400030f16ff */
[CC--:B------:R-:W-:Y:S01]  /*41730*/  LEA R12, P6, R2.reuse, R3.reuse, 0x2 ;  /* 0x00000003020c7211 */ /* 0x0c0fe200078c10ff */
[C---:B------:R-:W-:Y:S01]  /*41740*/  VIADD R15, R2.reuse, UR4 ;  /* 0x00000004020f7c36 */ /* 0x040fe20008000000 */
[----:B------:R1:W-:Y:S02]  /*41750*/  @P3 STG.E desc[UR60][R8.64], R131 ;  /* 0x0000008308003986 */ /* 0x0003e4000c10193c */
[-C--:B------:R-:W-:Y:S01]  /*41760*/  LEA.HI.X.SX32 R13, R2, R242.reuse, 0x2, P6 ;  /* 0x000000f2020d7211 */ /* 0x080fe200030f16ff */
[C---:B------:R-:W-:Y:S01]  /*41770*/  VIADD R2, R15.reuse, UR4 ;  /* 0x000000040f027c36 */ /* 0x040fe20008000000 */
[CC--:B------:R-:W-:Y:S01]  /*41780*/  LEA R14, P6, R15.reuse, R3.reuse, 0x2 ;  /* 0x000000030f0e7211 */ /* 0x0c0fe200078c10ff */
[----:B------:R3:W-:Y:S03]  /*41790*/  @P2 STG.E desc[UR60][R10.64], R216 ;  /* 0x000000d80a002986 */ /* 0x0007e6000c10193c */
[----:B------:R-:W-:Y:S01]  /*417a0*/  LEA.HI.X.SX32 R15, R15, R242, 0x2, P6 ;  /* 0x000000f20f0f7211 */ /* 0x000fe200030f16ff */
[----:B------:R-:W-:Y:S01]  /*417b0*/  @P1 STG.E desc[UR60][R12.64], R132 ;  /* 0x000000840c001986 */ /* 0x000fe2000c10193c */
[----:B-1----:R-:W-:-:S03]  /*417c0*/  LEA R8, P6, R2, R3, 0x2 ;  /* 0x0000000302087211 */ /* 0x002fc600078c10ff */
[----:B------:R1:W-:Y:S01]  /*417d0*/  @P5 STG.E desc[UR60][R14.64], R217 ;  /* 0x000000d90e005986 */ /* 0x0003e2000c10193c */
        /* <DEDUP_REMOVED lines=33> */
[C---:B------:R-:W-:Y:S02]  /*419f0*/  LEA R10, P6, R11.reuse, R3, 0x2 ;  /* 0x000000030b0a7211 */ /* 0x040fe400078c10ff */
[C---:B------:R-:W-:Y:S02]  /*41a00*/  IADD3 R2, R11.reuse, UR4, RZ ;  /* 0x000000040b027c10 */ /* 0x040fe4000fffe0ff */
[----:B------:R-:W-:Y:S01]  /*41a10*/  LEA.HI.X.SX32 R11, R11, R242, 0x2, P6 ;  /* 0x000000f20b0b7211 */ /* 0x000fe200030f16ff */
[----:B------:R-:W-:Y:S04]  /*41a20*/  @P5 STG.E desc[UR60][R8.64], R135 ;  /* 0x0000008708005986 */ /* 0x000fe8000c10193c */
        /* <DEDUP_REMOVED lines=192> */
[C---:B------:R-:W-:Y:S01]  /*42630*/  LEA R14, P6, R15.reuse, R3, 0x2 ;  /* 0x000000030f0e7211 */ /* 0x040fe200078c10ff */
[----:B------:R-:W3:Y:S02]  /*42640*/  LDS.128 R20, [R0] ;  /* 0x0000000000147984 */ /* 0x000ee40000000c00 */
[----:B-1----:R-:W-:Y:S01]  /*42650*/  VIADD R11, R2, UR4 ;  /* 0x00000004020b7c36 */ /* 0x002fe20008000000 */
[----:B------:R-:W-:-:S02]  /*42660*/  LEA.HI.X.SX32 R15, R15, R242, 0x2, P6 ;  /* 0x000000f20f0f7211 */ /* 0x000fc400030f16ff */
[----:B------:R-:W-:-:S04]  /*42670*/  LEA R8, P6, R2, R3, 0x2 ;  /* 0x0000000302087211 */ /* 0x000fc800078c10ff */
[-C--:B------:R-:W-:Y:S01]  /*42680*/  LEA.HI.X.SX32 R9, R2, R242.reuse, 0x2, P6 ;  /* 0x000000f202097211 */ /* 0x080fe200030f16ff */
[C---:B------:R-:W-:Y:S01]  /*42690*/  VIADD R2, R11.reuse, UR4 ;  /* 0x000000040b027c36 */ /* 0x040fe20008000000 */
[CC--:B------:R-:W-:Y:S01]  /*426a0*/  LEA R10, P6, R11.reuse, R3.reuse, 0x2 ;  /* 0x000000030b0a7211 */ /* 0x0c0fe200078c10ff */
[----:B------:R1:W-:Y:S02]  /*426b0*/  @P3 STG.E desc[UR60][R14.64], R233 ;  /* 0x000000e90e003986 */ /* 0x0003e4000c10193c */
[C---:B------:R-:W-:Y:S01]  /*426c0*/  VIADD R4, R2.reuse, UR4 ;  /* 0x0000000402047c36 */ /* 0x040fe20008000000 */
[-C--:B------:R-:W-:Y:S02]  /*426d0*/  LEA.HI.X.SX32 R11, R11, R242.reuse, 0x2, P6 ;  /* 0x000000f20b0b7211 */ /* 0x080fe400030f16ff */
[C---:B------:R-:W-:Y:S01]  /*426e0*/  LEA R12, P6, R2.reuse, R3, 0x2 ;  /* 0x00000003020c7211 */ /* 0x040fe200078c10ff */
[----:B------:R3:W-:Y:S03]  /*426f0*/  @P2 STG.E desc[UR60][R8.64], R5 ;  /* 0x0000000508002986 */ /* 0x0007e6000c10193c */
[----:B------:R-:W-:-:S02]  /*42700*/  LEA.HI.X.SX32 R13, R2, R242, 0x2, P6 ;  /* 0x000000f2020d7211 */ /* 0x000fc400030f16ff */
[C---:B-1----:R-:W-:Y:S01]  /*42710*/  LEA R14, P6, R4.reuse, R3, 0x2 ;  /* 0x00000003040e7211 */ /* 0x042fe200078c10ff */
[----:B------:R-:W-:Y:S03]  /*42720*/  @P1 STG.E desc[UR60][R10.64], R234 ;  /* 0x000000ea0a001986 */ /* 0x000fe6000c10193c */
[----:B------:R-:W-:Y:S01]  /*42730*/  LEA.HI.X.SX32 R15, R4, R242, 0x2, P6 ;  /* 0x000000f2040f7211 */ /* 0x000fe200030f16ff */
[----:B------:R1:W-:Y:S04]  /*42740*/  @P5 STG.E desc[UR60][R12.64], R6 ;  /* 0x000000060c005986 */ /* 0x0003e8000c10193c */
[----:B------:R-:W-:Y:S01]  /*42750*/  @P4 STG.E desc[UR60][R14.64], R235 ;  /* 0x000000eb0e004986 */ /* 0x000fe2000c10193c */
        /* <DEDUP_REMOVED lines=8> */
[----:B------:R-:W-:Y:S01]  /*427e0*/  ISETP.LT.AND P5, PT, R18, UR5, !P0 ;  /* 0x0000000512007c0c */ /* 0x000fe2000c7a1270 */
[----:B------:R-:W-:Y:S01]  /*427f0*/  ULDC UR5, c[0x0][0x22c] ;  /* 0x00008b0000057ab9 */ /* 0x000fe20000000800 */
[----:B------:R-:W4:Y:S01]  /*42800*/  LDL.LU R18, [R1+0x1140] ;  /* 0x0011400001127983 */ /* 0x000f220000300800 */
[----:B---3--:R-:W-:Y:S01]  /*42810*/  ISETP.LT.AND P4, PT, R17, UR5, !P0 ;  /* 0x0000000511007c0c */ /* 0x008fe2000c781270 */
[----:B------:R-:W-:-:S02]  /*42820*/  VIADD R2, R4, UR4 ;  /* 0x0000000404027c36 */ /* 0x000fc40008000000 */
[----:B------:R-:W3:Y:S01]  /*42830*/  LDL.LU R17, [R1+0x1528] ;  /* 0x0015280001117983 */ /* 0x000ee20000300800 */
[----:B------:R-:W-:Y:S01]  /*42840*/  ULDC UR5, c[0x0][0x22c] ;  /* 0x00008b0000057ab9 */ /* 0x000fe20000000800 */
[C---:B------:R-:W-:Y:S01]  /*42850*/  VIADD R0, R2.reuse, UR4 ;  /* 0x0000000402007c36 */ /* 0x040fe20008000000 */
[----:B------:R-:W-:-:S04]  /*42860*/  LEA R4, P6, R2, R3, 0x2 ;  /* 0x0000000302047211 */ /* 0x000fc800078c10ff */
[----:B------:R-:W-:Y:S02]  /*42870*/  LEA.HI.X.SX32 R5, R2, R242, 0x2, P6 ;  /* 0x000000f202057211 */ /* 0x000fe400030f16ff */
[C---:B------:R-:W-:Y:S02]  /*42880*/  IADD3 R2, R0.reuse, UR4, RZ ;  /* 0x0000000400027c10 */ /* 0x040fe4000fffe0ff */
[----:B------:R-:W-:-:S03]  /*42890*/  LEA R8, P6, R0, R3, 0x2 ;  /* 0x0000000300087211 */ /* 0x000fc600078c10ff */
[----:B-1----:R-:W-:Y:S01]  /*428a0*/  VIADD R12, R2, UR4 ;  /* 0x00000004020c7c36 */ /* 0x002fe20008000000 */
[----:B------:R-:W-:Y:S02]  /*428b0*/  LEA.HI.X.SX32 R9, R0, R242, 0x2, P6 ;  /* 0x000000f200097211 */ /* 0x000fe400030f16ff */
[----:B------:R-:W-:Y:S01]  /*428c0*/  LEA R10, P6, R2, R3, 0x2 ;  /* 0x00000003020a7211 */ /* 0x000fe200078c10ff */
[----:B------:R-:W-:-:S03]  /*428d0*/  VIADD R0, R12, UR4 ;  /* 0x000000040c007c36 */ /* 0x000fc60008000000 */
[----:B------:R-:W-:Y:S01]  /*428e0*/  LEA.HI.X.SX32 R11, R2, R242, 0x2, P6 ;  /* 0x000000f2020b7211 */ /* 0x000fe200030f16ff */
[C---:B------:R-:W-:Y:S01]  /*428f0*/  VIADD R13, R0.reuse, UR4 ;  /* 0x00000004000d7c36 */ /* 0x040fe20008000000 */
[----:B------:R1:W-:Y:S03]  /*42900*/  @P3 STG.E desc[UR60][R4.64], R7 ;  /* 0x0000000704003986 */ /* 0x0003e6000c10193c */
[----:B------:R-:W-:Y:S01]  /*42910*/  VIADD R2, R13, UR4 ;  /* 0x000000040d027c36 */ /* 0x000fe20008000000 */
[----:B------:R1:W-:Y:S04]  /*42920*/  @P2 STG.E desc[UR60][R8.64], R148 ;  /* 0x0000009408002986 */ /* 0x0003e8000c10193c */
[----:B------:R2:W-:Y:S01]  /*42930*/  @P1 STG.E desc[UR60][R10.64], R20 ;  /* 0x000000140a001986 */ /* 0x0005e2000c10193c */
[----:B------:R-:W-:-:S02]  /*42940*/  LEA R6, P1, R0, R3, 0x2 ;  /* 0x0000000300067211 */ /* 0x000fc400078210ff */
[-C--:B-1----:R-:W-:Y:S02]  /*42950*/  LEA R4, P6, R12, R3.reuse, 0x2 ;  /* 0x000000030c047211 */ /* 0x082fe400078c10ff */
[-C--:B------:R-:W-:Y:S02]  /*42960*/  LEA.HI.X.SX32 R7, R0, R242.reuse, 0x2, P1 ;  /* 0x000000f200077211 */ /* 0x080fe400008f16ff */
[-C--:B------:R-:W-:Y:S02]  /*42970*/  LEA.HI.X.SX32 R5, R12, R242.reuse, 0x2, P6 ;  /* 0x000000f20c057211 */ /* 0x080fe400030f16ff */
[CC--:B------:R-:W-:Y:S02]  /*42980*/  LEA R8, P1, R2.reuse, R3.reuse, 0x2 ;  /* 0x0000000302087211 */ /* 0x0c0fe400078210ff */
[----:B------:R-:W-:Y:S02]  /*42990*/  LEA R12, P6, R13, R3, 0x2 ;  /* 0x000000030d0c7211 */ /* 0x000fe400078c10ff */
[----:B------:R-:W-:-:S02]  /*429a0*/  LEA.HI.X.SX32 R9, R2, R242, 0x2, P1 ;  /* 0x000000f202097211 */ /* 0x000fc400008f16ff */
[----:B------:R-:W-:Y:S01]  /*429b0*/  ISETP.LT.AND P3, PT, R19, UR5, !P0 ;  /* 0x0000000513007c0c */ /* 0x000fe2000c761270 */
[----:B------:R-:W-:Y:S01]  /*429c0*/  ULDC UR5, c[0x0][0x22c] ;  /* 0x00008b0000057ab9 */ /* 0x000fe20000000800 */
[----:B------:R-:W-:Y:S01]  /*429d0*/  LEA.HI.X.SX32 R13, R13, R242, 0x2, P6 ;  /* 0x000000f20d0d7211 */ /* 0x000fe200030f16ff */
[----:B------:R1:W-:Y:S04]  /*429e0*/  @P5 STG.E desc[UR60][R4.64], R149 ;  /* 0x0000009504005986 */ /* 0x0003e8000c10193c */
[----:B------:R1:W-:Y:S06]  /*429f0*/  @P4 STG.E desc[UR60][R6.64], R21 ;  /* 0x0000001506004986 */ /* 0x0003ec000c10193c */
[----:B------:R1:W-:Y:S01]  /*42a00*/  @P3 STG.E desc[UR60][R12.64], R150 ;  /* 0x000000960c003986 */ /* 0x0003e2000c10193c */
[----:B--2---:R-:W-:Y:S01]  /*42a10*/  ISETP.LT.AND P2, PT, R16, UR5, !P0 ;  /* 0x0000000510007c0c */ /* 0x004fe2000c741270 */
[----:B------:R-:W-:-:S04]  /*42a20*/  VIADD R16, R2, UR4 ;  /* 0x0000000402107c36 */ /* 0x000fc80008000000 */
[----:B------:R-:W-:Y:S01]  /*42a30*/  VIADD R15, R16, UR4 ;  /* 0x00000004100f7c36 */ /* 0x000fe20008000000 */
[----:B------:R-:W-:Y:S02]  /*42a40*/  ULDC UR4, c[0x0][0x22c] ;  /* 0x00008b0000047ab9 */ /* 0x000fe40000000800 */
[----:B----4-:R-:W-:Y:S01]  /*42a50*/  ISETP.LT.AND P1, PT, R18, UR4, !P0 ;  /* 0x0000000412007c0c */ /* 0x010fe2000c721270 */
[----:B------:R-:W-:Y:S01]  /*42a60*/  ULDC UR4, c[0x0][0x22c] ;  /* 0x00008b0000047ab9 */ /* 0x000fe20000000800 */
[-C--:B------:R-:W-:Y:S02]  /*42a70*/  LEA R14, P6, R15, R3.reuse, 0x2 ;  /* 0x000000030f0e7211 */ /* 0x080fe400078c10ff */
[----:B---3--:R-:W-:Y:S02]  /*42a80*/  ISETP.LT.AND P0, PT, R17, UR4, !P0 ;  /* 0x0000000411007c0c */ /* 0x008fe4000c701270 */
[----:B------:R-:W-:Y:S02]  /*42a90*/  LEA.HI.X.SX32 R15, R15, R242, 0x2, P6 ;  /* 0x000000f20f0f7211 */ /* 0x000fe400030f16ff */
[----:B------:R-:W-:-:S04]  /*42aa0*/  LEA R2, P6, R16, R3, 0x2 ;  /* 0x0000000310027211 */ /* 0x000fc800078c10ff */
[----:B------:R-:W-:Y:S01]  /*42ab0*/  LEA.HI.X.SX32 R3, R16, R242, 0x2, P6 ;  /* 0x000000f210037211 */ /* 0x000fe200030f16ff */
[----:B------:R1:W-:Y:S04]  /*42ac0*/  @P2 STG.E desc[UR60][R8.64], R22 ;  /* 0x0000001608002986 */ /* 0x0003e8000c10193c */
[----:B------:R1:W-:Y:S01]  /*42ad0*/  @P1 STG.E desc[UR60][R2.64], R151 ;  /* 0x0000009702001986 */ /* 0x0003e2000c10193c */
[----:B------:R-:W-:Y:S05]  /*42ae0*/  @!P0 EXIT ;  /* 0x000000000000894d */ /* 0x000fea0003800000 */
[----:B------:R-:W-:Y:S01]  /*42af0*/  STG.E desc[UR60][R14.64], R23 ;  /* 0x000000170e007986 */ /* 0x000fe2000c10193c */
[----:B------:R-:W-:Y:S05]  /*42b00*/  EXIT ;  /* 0x000000000000794d */ /* 0x000fea0003800000 */
.L_x_2:
[----:B------:R-:W-:-:S00]  /*42b10*/  BRA `(.L_x_2) ;  /* 0xfffffffc00fc7947 */ /* 0x000fc0000383ffff */
[----:B------:R-:W-:-:S00]  /*42b20*/  NOP ;  /* 0x0000000000007918 */ /* 0x000fc00000000000 */
        /* <DEDUP_REMOVED lines=13> */
.L_x_3:


//--------------------- .nv.shared.matmul_kernel  --------------------------
	.section	.nv.shared.matmul_kernel,"aw",@nobits
	.sectionflags	@""
	.align	16
	.zero		1024


//--------------------- .nv.shared.reserved.0     --------------------------
	.section	.nv.shared.reserved.0,"aw",@nobits
	.weak		__nv_reservedSMEM_offset_0_alias
	.size		__nv_reservedSMEM_offset_0_alias, 0, 0
	.other		__nv_reservedSMEM_offset_0_alias,@"STO_CUDA_RESERVED_SHARED STV_DEFAULT"
__nv_reservedSMEM_offset_0_alias:
	.zero		0


//--------------------- .nv.constant0.matmul_kernel --------------------------
	.section	.nv.constant0.matmul_kernel,"a",@progbits
	.sectionflags	@""
	.align	4
.nv.constant0.matmul_kernel:
	.zero		608


//--------------------- SYMBOLS --------------------------

	.type		.nv.reservedSmem.offset0,@object
	.size		.nv.reservedSmem.offset0,0x4
